	.target	sm_80

	.elftype	@"ET_EXEC"


//--------------------- .note.nv.tkinfo           --------------------------
	.section	.note.nv.tkinfo,"",@"SHT_NOTE"
	.sectionflags	@"SHF_NOTE_NV_TKINFO"
	.tkinfo
        /*0018*/ 	.word	0x00000002
        /*0030*/ 	.string	""
        /*0030*/ 	.string	"ptxas"
        /*0030*/ 	.string	"Cuda compilation tools, release 13.0, V13.0.88"
        /*0030*/ 	.string	"Build cuda_13.0.r13.0/compiler.36424714_0"
        /*0030*/ 	.string	"-v  -suppress-debug-info  -lineinfo  -arch sm_80 "



//--------------------- .note.nv.cuinfo           --------------------------
	.section	.note.nv.cuinfo,"",@"SHT_NOTE"
	.sectionflags	@"SHF_NOTE_NV_CUINFO"
        /*0018*/ 	.short	0x0002
        /*001a*/ 	.short	0x0050
        /*001c*/ 	.short	0x0082
	.zero		2


//--------------------- .nv.info                  --------------------------
	.section	.nv.info,"",@"SHT_CUDA_INFO"
	.align	4


	//----- nvinfo : EIATTR_REGCOUNT
	.align		4
        /*0000*/ 	.byte	0x04, 0x2f
        /*0002*/ 	.short	(.L_1 - .L_0)
	.align		4
.L_0:
        /*0004*/ 	.word	index@(matmul_kernel)
        /*0008*/ 	.word	0x00000020


	//----- nvinfo : EIATTR_FRAME_SIZE
	.align		4
.L_1:
        /*000c*/ 	.byte	0x04, 0x11
        /*000e*/ 	.short	(.L_3 - .L_2)
	.align		4
.L_2:
        /*0010*/ 	.word	index@(matmul_kernel)
        /*0014*/ 	.word	0x000075b8


	//----- nvinfo : EIATTR_MIN_STACK_SIZE
	.align		4
.L_3:
        /*0018*/ 	.byte	0x04, 0x12
        /*001a*/ 	.short	(.L_5 - .L_4)
	.align		4
.L_4:
        /*001c*/ 	.word	index@(matmul_kernel)
        /*0020*/ 	.word	0x000075b8
.L_5:


//--------------------- .nv.info.matmul_kernel    --------------------------
	.section	.nv.info.matmul_kernel,"",@"SHT_CUDA_INFO"
	.sectionflags	@""
	.align	4


	//----- nvinfo : EIATTR_CUDA_API_VERSION
	.align		4
        /*0000*/ 	.byte	0x04, 0x37
        /*0002*/ 	.short	(.L_7 - .L_6)
.L_6:
        /*0004*/ 	.word	0x00000082


	//----- nvinfo : EIATTR_SW2861232_WAR
	.align		4
.L_7:
        /*0008*/ 	.byte	0x01, 0x35
	.zero		2


	//----- nvinfo : EIATTR_PARAM_CBANK
	.align		4
        /*000c*/ 	.byte	0x04, 0x0a
        /*000e*/ 	.short	(.L_9 - .L_8)
	.align		4
.L_8:
        /*0010*/ 	.word	index@(.nv.constant0.matmul_kernel)
        /*0014*/ 	.short	0x0160
        /*0016*/ 	.short	0x0050


	//----- nvinfo : EIATTR_CBANK_PARAM_SIZE
	.align		4
.L_9:
        /*0018*/ 	.byte	0x03, 0x19
        /*001a*/ 	.short	0x0050


	//----- nvinfo : EIATTR_KPARAM_INFO
	.align		4
        /*001c*/ 	.byte	0x04, 0x17
        /*001e*/ 	.short	(.L_11 - .L_10)
.L_10:
        /*0020*/ 	.word	0x00000000
        /*0024*/ 	.short	0x000d
        /*0026*/ 	.short	0x0048
        /*0028*/ 	.byte	0x00, 0xf4, 0x21, 0x00


	//----- nvinfo : EIATTR_KPARAM_INFO
	.align		4
.L_11:
        /*002c*/ 	.byte	0x04, 0x17
        /*002e*/ 	.short	(.L_13 - .L_12)
.L_12:
        /*0030*/ 	.word	0x00000000
        /*0034*/ 	.short	0x000c
        /*0036*/ 	.short	0x0040
        /*0038*/ 	.byte	0x00, 0xf4, 0x21, 0x00


	//----- nvinfo : EIATTR_KPARAM_INFO
	.align		4
.L_13:
        /*003c*/ 	.byte	0x04, 0x17
        /*003e*/ 	.short	(.L_15 - .L_14)
.L_14:
        /*0040*/ 	.word	0x00000000
        /*0044*/ 	.short	0x000b
        /*0046*/ 	.short	0x0038
        /*0048*/ 	.byte	0x00, 0xf0, 0x11, 0x00


	//----- nvinfo : EIATTR_KPARAM_INFO
	.align		4
.L_15:
        /*004c*/ 	.byte	0x04, 0x17
        /*004e*/ 	.short	(.L_17 - .L_16)
.L_16:
        /*0050*/ 	.word	0x00000000
        /*0054*/ 	.short	0x000a
        /*0056*/ 	.short	0x0034
        /*0058*/ 	.byte	0x00, 0xf0, 0x11, 0x00


	//----- nvinfo : EIATTR_KPARAM_INFO
	.align		4
.L_17:
        /*005c*/ 	.byte	0x04, 0x17
        /*005e*/ 	.short	(.L_19 - .L_18)
.L_18:
        /*0060*/ 	.word	0x00000000
        /*0064*/ 	.short	0x0009
        /*0066*/ 	.short	0x0030
        /*0068*/ 	.byte	0x00, 0xf0, 0x11, 0x00


	//----- nvinfo : EIATTR_KPARAM_INFO
	.align		4
.L_19:
        /*006c*/ 	.byte	0x04, 0x17
        /*006e*/ 	.short	(.L_21 - .L_20)
.L_20:
        /*0070*/ 	.word	0x00000000
        /*0074*/ 	.short	0x0008
        /*0076*/ 	.short	0x002c
        /*0078*/ 	.byte	0x00, 0xf0, 0x11, 0x00


	//----- nvinfo : EIATTR_KPARAM_INFO
	.align		4
.L_21:
        /*007c*/ 	.byte	0x04, 0x17
        /*007e*/ 	.short	(.L_23 - .L_22)
.L_22:
        /*0080*/ 	.word	0x00000000
        /*0084*/ 	.short	0x0007
        /*0086*/ 	.short	0x0028
        /*0088*/ 	.byte	0x00, 0xf0, 0x11, 0x00


	//----- nvinfo : EIATTR_KPARAM_INFO
	.align		4
.L_23:
        /*008c*/ 	.byte	0x04, 0x17
        /*008e*/ 	.short	(.L_25 - .L_24)
.L_24:
        /*0090*/ 	.word	0x00000000
        /*0094*/ 	.short	0x0006
        /*0096*/ 	.short	0x0024
        /*0098*/ 	.byte	0x00, 0xf0, 0x11, 0x00


	//----- nvinfo : EIATTR_KPARAM_INFO
	.align		4
.L_25:
        /*009c*/ 	.byte	0x04, 0x17
        /*009e*/ 	.short	(.L_27 - .L_26)
.L_26:
        /*00a0*/ 	.word	0x00000000
        /*00a4*/ 	.short	0x0005
        /*00a6*/ 	.short	0x0020
        /*00a8*/ 	.byte	0x00, 0xf0, 0x11, 0x00


	//----- nvinfo : EIATTR_KPARAM_INFO
	.align		4
.L_27:
        /*00ac*/ 	.byte	0x04, 0x17
        /*00ae*/ 	.short	(.L_29 - .L_28)
.L_28:
        /*00b0*/ 	.word	0x00000000
        /*00b4*/ 	.short	0x0004
        /*00b6*/ 	.short	0x001c
        /*00b8*/ 	.byte	0x00, 0xf0, 0x11, 0x00


	//----- nvinfo : EIATTR_KPARAM_INFO
	.align		4
.L_29:
        /*00bc*/ 	.byte	0x04, 0x17
        /*00be*/ 	.short	(.L_31 - .L_30)
.L_30:
        /*00c0*/ 	.word	0x00000000
        /*00c4*/ 	.short	0x0003
        /*00c6*/ 	.short	0x0018
        /*00c8*/ 	.byte	0x00, 0xf0, 0x11, 0x00


	//----- nvinfo : EIATTR_KPARAM_INFO
	.align		4
.L_31:
        /*00cc*/ 	.byte	0x04, 0x17
        /*00ce*/ 	.short	(.L_33 - .L_32)
.L_32:
        /*00d0*/ 	.word	0x00000000
        /*00d4*/ 	.short	0x0002
        /*00d6*/ 	.short	0x0010
        /*00d8*/ 	.byte	0x00, 0xf4, 0x21, 0x00


	//----- nvinfo : EIATTR_KPARAM_INFO
	.align		4
.L_33:
        /*00dc*/ 	.byte	0x04, 0x17
        /*00de*/ 	.short	(.L_35 - .L_34)
.L_34:
        /*00e0*/ 	.word	0x00000000
        /*00e4*/ 	.short	0x0001
        /*00e6*/ 	.short	0x0008
        /*00e8*/ 	.byte	0x00, 0xf4, 0x21, 0x00


	//----- nvinfo : EIATTR_KPARAM_INFO
	.align		4
.L_35:
        /*00ec*/ 	.byte	0x04, 0x17
        /*00ee*/ 	.short	(.L_37 - .L_36)
.L_36:
        /*00f0*/ 	.word	0x00000000
        /*00f4*/ 	.short	0x0000
        /*00f6*/ 	.short	0x0000
        /*00f8*/ 	.byte	0x00, 0xf4, 0x21, 0x00


	//----- nvinfo : EIATTR_MAXREG_COUNT
	.align		4
.L_37:
        /*00fc*/ 	.byte	0x03, 0x1b
        /*00fe*/ 	.short	0x00ff


	//----- nvinfo : EIATTR_NUM_BARRIERS
	.align		4
        /*0100*/ 	.byte	0x02, 0x4c
        /*0102*/ 	.byte	0x01
	.zero		1


	//----- nvinfo : EIATTR_ANNOTATIONS
	.align		4
        /*0104*/ 	.byte	0x04, 0x55
        /*0106*/ 	.short	(.L_39 - .L_38)


	//   ....[0]....
.L_38:
        /*0108*/ 	.word	0x00000001
        /*010c*/ 	.byte	0xd0, 0x04, 0x00, 0x00, 0x01, 0x00, 0x00, 0x00, 0x30, 0x05, 0x00, 0x00, 0x01, 0x00, 0x00, 0x00
        /* <DEDUP_REMOVED lines=3846> */
        /*f17c*/ 	.byte	0x50, 0x9b, 0x03, 0x00


	//----- nvinfo : EIATTR_MERCURY_ISA_VERSION
	.align		4
.L_39:
        /*f180*/ 	.byte	0x03, 0x5f
        /*f182*/ 	.short	0x0000


	//----- nvinfo : EIATTR_EXIT_INSTR_OFFSETS
	.align		4
        /*f184*/ 	.byte	0x04, 0x1c
        /*f186*/ 	.short	(.L_41 - .L_40)


	//   ....[0]....
.L_40:
        /*f188*/ 	.word	0x00099e70


	//   ....[1]....
        /*f18c*/ 	.word	0x00099ea0


	//----- nvinfo : EIATTR_REQNTID
	.align		4
.L_41:
        /*f190*/ 	.byte	0x04, 0x10
        /*f192*/ 	.short	(.L_43 - .L_42)
.L_42:
        /*f194*/ 	.word	0x00000080
        /*f198*/ 	.word	0x00000001
        /*f19c*/ 	.word	0x00000001
.L_43:


//--------------------- .nv.callgraph             --------------------------
	.section	.nv.callgraph,"",@"SHT_CUDA_CALLGRAPH"
	.align	4
	.sectionentsize	8
	.align		4
        /*0000*/ 	.word	0x00000000
	.align		4
        /*0004*/ 	.word	0xffffffff
	.align		4
        /*0008*/ 	.word	0x00000000
	.align		4
        /*000c*/ 	.word	0xfffffffe
	.align		4
        /*0010*/ 	.word	0x00000000
	.align		4
        /*0014*/ 	.word	0xfffffffd
	.align		4
        /*0018*/ 	.word	0x00000000
	.align		4
        /*001c*/ 	.word	0xfffffffc


//--------------------- .nv.rel.action            --------------------------
	.section	.nv.rel.action,"",@"SHT_CUDA_RELOCINFO"
	.align	8
	.sectionentsize	8
        /*0000*/ 	.byte	0x73, 0x00, 0x00, 0x00, 0x00, 0x00, 0x00, 0x00, 0x00, 0x00, 0x00, 0x11, 0x25, 0x00, 0x05, 0x36


//--------------------- .nv.constant0.matmul_kernel --------------------------
	.section	.nv.constant0.matmul_kernel,"a",@progbits
	.sectionflags	@""
	.align	4
.nv.constant0.matmul_kernel:
	.zero		432


//--------------------- .text.matmul_kernel       --------------------------
	.section	.text.matmul_kernel,"ax",@progbits
	.sectioninfo	@"SHI_REGISTERS=32"
	.align	128
        .global         matmul_kernel
        .type           matmul_kernel,@function
        .size           matmul_kernel,(.L_x_5 - matmul_kernel)
        .other          matmul_kernel,@"STO_CUDA_ENTRY STV_DEFAULT"
matmul_kernel:
.text.matmul_kernel:
[----:B------:R-:W-:-:S04]  /*0000*/  IMAD.MOV.U32 R1, RZ, RZ, c[0x0][0x28] ;  /* 0x00000a00ff017624 */ /* 0x000fc800078e00ff */
[----:B------:R-:W-:Y:S01]  /*0010*/  IMAD.MOV.U32 R6, RZ, RZ, 0xff ;  /* 0x000000ffff067424 */ /* 0x000fe200078e00ff */
[----:B------:R-:W-:Y:S01]  /*0020*/  IADD3 R1, R1, -0x75b8, RZ ;  /* 0xffff8a4801017810 */ /* 0x000fe20007ffe0ff */
[----:B------:R-:W0:Y:S01]  /*0030*/  S2R R12, SR_TID.X ;  /* 0x00000000000c7919 */ /* 0x000e220000002100 */
[----:B------:R-:W-:Y:S02]  /*0040*/  ULDC.64 UR6, c[0x0][0x118] ;  /* 0x0000460000067ab9 */ /* 0x000fe40000000a00 */
[----:B------:R-:W-:-:S04]  /*0050*/  IADD3 R0, R6, c[0x0][0x17c], RZ ;  /* 0x00005f0006007a10 */ /* 0x000fc80007ffe0ff */
[----:B------:R-:W-:-:S04]  /*0060*/  SHF.R.S32.HI R3, RZ, 0x1f, R0 ;  /* 0x0000001fff037819 */ /* 0x000fc80000011400 */
[----:B------:R-:W-:-:S04]  /*0070*/  LEA.HI R3, R3, R0, RZ, 0x8 ;  /* 0x0000000003037211 */ /* 0x000fc800078f40ff */
[----:B------:R-:W-:Y:S02]  /*0080*/  SHF.R.S32.HI R0, RZ, 0x8, R3 ;  /* 0x00000008ff007819 */ /* 0x000fe40000011403 */
[----:B------:R-:W1:Y:S03]  /*0090*/  S2R R3, SR_CTAID.X ;  /* 0x0000000000037919 */ /* 0x000e660000002500 */
[----:B------:R-:W-:Y:S01]  /*00a0*/  IMAD.SHL.U32 R0, R0, 0x4, RZ ;  /* 0x0000000400007824 */ /* 0x000fe200078e00ff */
[----:B0-----:R-:W-:-:S04]  /*00b0*/  LOP3.LUT R15, R12, 0x7f, RZ, 0xc0, !PT ;  /* 0x0000007f0c0f7812 */ /* 0x001fc800078ec0ff */
[-C--:B------:R-:W-:Y:S02]  /*00c0*/  IABS R7, R0.reuse ;  /* 0x0000000000077213 */ /* 0x080fe40000000000 */
[----:B------:R-:W-:Y:S02]  /*00d0*/  IABS R11, R0 ;  /* 0x00000000000b7213 */ /* 0x000fe40000000000 */
[----:B------:R-:W0:Y:S01]  /*00e0*/  I2F.RP R2, R7 ;  /* 0x0000000700027306 */ /* 0x000e220000209400 */
[----:B-1----:R-:W-:-:S07]  /*00f0*/  IABS R10, R3 ;  /* 0x00000003000a7213 */ /* 0x002fce0000000000 */
[----:B0-----:R-:W0:Y:S02]  /*0100*/  MUFU.RCP R2, R2 ;  /* 0x0000000200027308 */ /* 0x001e240000001000 */
[----:B0-----:R-:W-:Y:S01]  /*0110*/  IADD3 R4, R2, 0xffffffe, RZ ;  /* 0x0ffffffe02047810 */ /* 0x001fe20007ffe0ff */
[----:B------:R-:W-:-:S05]  /*0120*/  IMAD.MOV R2, RZ, RZ, -R11 ;  /* 0x000000ffff027224 */ /* 0x000fca00078e0a0b */
[----:B------:R0:W1:Y:S02]  /*0130*/  F2I.FTZ.U32.TRUNC.NTZ R5, R4 ;  /* 0x0000000400057305 */ /* 0x000064000021f000 */
[----:B0-----:R-:W-:Y:S02]  /*0140*/  IMAD.MOV.U32 R4, RZ, RZ, RZ ;  /* 0x000000ffff047224 */ /* 0x001fe400078e00ff */
[----:B-1----:R-:W-:-:S04]  /*0150*/  IMAD.MOV R8, RZ, RZ, -R5 ;  /* 0x000000ffff087224 */ /* 0x002fc800078e0a05 */
[----:B------:R-:W-:Y:S02]  /*0160*/  IMAD R9, R8, R7, RZ ;  /* 0x0000000708097224 */ /* 0x000fe400078e02ff */
[----:B------:R-:W-:Y:S02]  /*0170*/  IMAD.MOV.U32 R8, RZ, RZ, R10 ;  /* 0x000000ffff087224 */ /* 0x000fe400078e000a */
[----:B------:R-:W-:-:S06]  /*0180*/  IMAD.HI.U32 R5, R5, R9, R4 ;  /* 0x0000000905057227 */ /* 0x000fcc00078e0004 */
[----:B------:R-:W-:-:S04]  /*0190*/  IMAD.HI.U32 R5, R5, R8, RZ ;  /* 0x0000000805057227 */ /* 0x000fc800078e00ff */
[----:B------:R-:W-:-:S05]  /*01a0*/  IMAD R2, R5, R2, R8 ;  /* 0x0000000205027224 */ /* 0x000fca00078e0208 */
[----:B------:R-:W-:-:S13]  /*01b0*/  ISETP.GT.U32.AND P1, PT, R7, R2, PT ;  /* 0x000000020700720c */ /* 0x000fda0003f24070 */
[----:B------:R-:W-:Y:S01]  /*01c0*/  @!P1 IMAD.IADD R2, R2, 0x1, -R7 ;  /* 0x0000000102029824 */ /* 0x000fe200078e0a07 */
[----:B------:R-:W-:Y:S02]  /*01d0*/  @!P1 IADD3 R5, R5, 0x1, RZ ;  /* 0x0000000105059810 */ /* 0x000fe40007ffe0ff */
[----:B------:R-:W-:Y:S02]  /*01e0*/  ISETP.NE.AND P1, PT, R0, RZ, PT ;  /* 0x000000ff0000720c */ /* 0x000fe40003f25270 */
[----:B------:R-:W-:Y:S02]  /*01f0*/  ISETP.GE.U32.AND P0, PT, R2, R7, PT ;  /* 0x000000070200720c */ /* 0x000fe40003f06070 */
[----:B------:R-:W-:-:S04]  /*0200*/  LOP3.LUT R2, R3, R0, RZ, 0x3c, !PT ;  /* 0x0000000003027212 */ /* 0x000fc800078e3cff */
[----:B------:R-:W-:Y:S02]  /*0210*/  ISETP.GE.AND P2, PT, R2, RZ, PT ;  /* 0x000000ff0200720c */ /* 0x000fe40003f46270 */
[----:B------:R-:W-:-:S05]  /*0220*/  IADD3 R2, R6, c[0x0][0x178], RZ ;  /* 0x00005e0006027a10 */ /* 0x000fca0007ffe0ff */
[----:B------:R-:W-:-:S05]  /*0230*/  @P0 IADD3 R5, R5, 0x1, RZ ;  /* 0x0000000105050810 */ /* 0x000fca0007ffe0ff */
[----:B------:R-:W-:Y:S01]  /*0240*/  IMAD.MOV.U32 R4, RZ, RZ, R5 ;  /* 0x000000ffff047224 */ /* 0x000fe200078e0005 */
[----:B------:R-:W-:-:S03]  /*0250*/  SHF.R.S32.HI R5, RZ, 0x1f, R2 ;  /* 0x0000001fff057819 */ /* 0x000fc60000011402 */
[----:B------:R-:W-:Y:S01]  /*0260*/  @!P2 IMAD.MOV R4, RZ, RZ, -R4 ;  /* 0x000000ffff04a224 */ /* 0x000fe200078e0a04 */
[----:B------:R-:W-:Y:S02]  /*0270*/  @!P1 LOP3.LUT R4, RZ, R0, RZ, 0x33, !PT ;  /* 0x00000000ff049212 */ /* 0x000fe400078e33ff */
[----:B------:R-:W-:-:S03]  /*0280*/  LEA.HI R5, R5, R2, RZ, 0x8 ;  /* 0x0000000205057211 */ /* 0x000fc600078f40ff */
[----:B------:R-:W-:Y:S02]  /*0290*/  IMAD.SHL.U32 R2, R4, 0x4, RZ ;  /* 0x0000000404027824 */ /* 0x000fe400078e00ff */
[----:B------:R-:W-:-:S03]  /*02a0*/  IMAD.MOV R4, RZ, RZ, -R4 ;  /* 0x000000ffff047224 */ /* 0x000fc600078e0a04 */
[----:B------:R-:W-:Y:S01]  /*02b0*/  LEA.HI.SX32 R5, R5, -R2, 0x18 ;  /* 0x8000000205057211 */ /* 0x000fe200078fc2ff */
[----:B------:R-:W-:Y:S02]  /*02c0*/  IMAD R13, R0, R4, R3 ;  /* 0x00000004000d7224 */ /* 0x000fe400078e0203 */
[----:B------:R-:W-:Y:S01]  /*02d0*/  IMAD.MOV.U32 R4, RZ, RZ, RZ ;  /* 0x000000ffff047224 */ /* 0x000fe200078e00ff */
[----:B------:R-:W-:Y:S02]  /*02e0*/  IMNMX R6, R5, 0x4, PT ;  /* 0x0000000405067817 */ /* 0x000fe40003800200 */
[----:B------:R-:W-:Y:S02]  /*02f0*/  IABS R11, R13 ;  /* 0x0000000d000b7213 */ /* 0x000fe40000000000 */
[----:B------:R-:W-:-:S04]  /*0300*/  IABS R9, R6 ;  /* 0x0000000600097213 */ /* 0x000fc80000000000 */
[----:B------:R-:W0:Y:S08]  /*0310*/  I2F.RP R7, R9 ;  /* 0x0000000900077306 */ /* 0x000e300000209400 */
[----:B0-----:R-:W0:Y:S02]  /*0320*/  MUFU.RCP R7, R7 ;  /* 0x0000000700077308 */ /* 0x001e240000001000 */
[----:B0-----:R-:W-:-:S06]  /*0330*/  IADD3 R5, R7, 0xffffffe, RZ ;  /* 0x0ffffffe07057810 */ /* 0x001fcc0007ffe0ff */
[----:B------:R-:W0:Y:S02]  /*0340*/  F2I.FTZ.U32.TRUNC.NTZ R5, R5 ;  /* 0x0000000500057305 */ /* 0x000e24000021f000 */
[----:B0-----:R-:W-:-:S04]  /*0350*/  IMAD.MOV R8, RZ, RZ, -R5 ;  /* 0x000000ffff087224 */ /* 0x001fc800078e0a05 */
[----:B------:R-:W-:-:S04]  /*0360*/  IMAD.MOV.U32 R0, RZ, RZ, R8 ;  /* 0x000000ffff007224 */ /* 0x000fc800078e0008 */
[----:B------:R-:W-:Y:S01]  /*0370*/  IMAD R3, R0, R9, RZ ;  /* 0x0000000900037224 */ /* 0x000fe200078e02ff */
[----:B------:R-:W-:-:S03]  /*0380*/  IABS R0, R6 ;  /* 0x0000000600007213 */ /* 0x000fc60000000000 */
[----:B------:R-:W-:-:S04]  /*0390*/  IMAD.HI.U32 R4, R5, R3, R4 ;  /* 0x0000000305047227 */ /* 0x000fc800078e0004 */
[----:B------:R-:W-:Y:S02]  /*03a0*/  IMAD.MOV R0, RZ, RZ, -R0 ;  /* 0x000000ffff007224 */ /* 0x000fe400078e0a00 */
[----:B------:R-:W-:-:S04]  /*03b0*/  IMAD.HI.U32 R4, R4, R11, RZ ;  /* 0x0000000b04047227 */ /* 0x000fc800078e00ff */
[----:B------:R-:W-:-:S05]  /*03c0*/  IMAD R0, R4, R0, R11 ;  /* 0x0000000004007224 */ /* 0x000fca00078e020b */
[----:B------:R-:W-:-:S13]  /*03d0*/  ISETP.GT.U32.AND P1, PT, R9, R0, PT ;  /* 0x000000000900720c */ /* 0x000fda0003f24070 */
[----:B------:R-:W-:Y:S01]  /*03e0*/  @!P1 IMAD.IADD R0, R0, 0x1, -R9 ;  /* 0x0000000100009824 */ /* 0x000fe200078e0a09 */
[----:B------:R-:W-:Y:S02]  /*03f0*/  @!P1 IADD3 R4, R4, 0x1, RZ ;  /* 0x0000000104049810 */ /* 0x000fe40007ffe0ff */
[----:B------:R-:W-:Y:S02]  /*0400*/  ISETP.NE.AND P1, PT, R6, RZ, PT ;  /* 0x000000ff0600720c */ /* 0x000fe40003f25270 */
[----:B------:R-:W-:Y:S01]  /*0410*/  ISETP.GE.U32.AND P0, PT, R0, R9, PT ;  /* 0x000000090000720c */ /* 0x000fe20003f06070 */
[----:B------:R-:W-:Y:S01]  /*0420*/  IMAD.MOV.U32 R9, RZ, RZ, 0x7f ;  /* 0x0000007fff097424 */ /* 0x000fe200078e00ff */
[----:B------:R-:W-:-:S04]  /*0430*/  LOP3.LUT R0, R13, R6, RZ, 0x3c, !PT ;  /* 0x000000060d007212 */ /* 0x000fc800078e3cff */
[----:B------:R-:W-:Y:S02]  /*0440*/  ISETP.GE.AND P2, PT, R0, RZ, PT ;  /* 0x000000ff0000720c */ /* 0x000fe40003f46270 */
[----:B------:R-:W-:-:S05]  /*0450*/  IADD3 R9, R9, c[0x0][0x180], RZ ;  /* 0x0000600009097a10 */ /* 0x000fca0007ffe0ff */
[----:B------:R-:W-:Y:S02]  /*0460*/  @P0 IADD3 R4, R4, 0x1, RZ ;  /* 0x0000000104040810 */ /* 0x000fe40007ffe0ff */
[----:B------:R-:W-:-:S04]  /*0470*/  ISETP.GT.AND P0, PT, R9, 0x7f, PT ;  /* 0x0000007f0900780c */ /* 0x000fc80003f04270 */
[----:B------:R-:W-:Y:S01]  /*0480*/  @!P2 IMAD.MOV R4, RZ, RZ, -R4 ;  /* 0x000000ffff04a224 */ /* 0x000fe200078e0a04 */
[----:B------:R-:W-:-:S05]  /*0490*/  @!P1 LOP3.LUT R4, RZ, R6, RZ, 0x33, !PT ;  /* 0x00000006ff049212 */ /* 0x000fca00078e33ff */
[----:B------:R-:W-:Y:S02]  /*04a0*/  IMAD.MOV R3, RZ, RZ, -R4 ;  /* 0x000000ffff037224 */ /* 0x000fe400078e0a04 */
[----:B------:R-:W-:Y:S02]  /*04b0*/  IMAD.SHL.U32 R14, R4, 0x100, RZ ;  /* 0x00000100040e7824 */ /* 0x000fe400078e00ff */
[----:B------:R-:W-:-:S03]  /*04c0*/  IMAD R3, R6, R3, R13 ;  /* 0x0000000306037224 */ /* 0x000fc600078e020d */
[----:B------:R-:W-:Y:S01]  /*04d0*/  STL [R1+0xc94], R14 ;  /* 0x000c940e01007387 */ /* 0x000fe20000100800 */
[----:B------:R-:W-:Y:S01]  /*04e0*/  IMAD.IADD R0, R2, 0x1, R3 ;  /* 0x0000000102007824 */ /* 0x000fe200078e0203 */
[C---:B------:R-:W-:Y:S02]  /*04f0*/  IADD3 R3, R14.reuse, 0x1, RZ ;  /* 0x000000010e037810 */ /* 0x040fe40007ffe0ff */
[----:B------:R-:W-:Y:S01]  /*0500*/  IADD3 R2, R14, 0x2, RZ ;  /* 0x000000020e027810 */ /* 0x000fe20007ffe0ff */
[----:B------:R-:W-:Y:S01]  /*0510*/  IMAD R0, R0, 0x100, R15 ;  /* 0x0000010000007824 */ /* 0x000fe200078e020f */
[C---:B------:R-:W-:Y:S01]  /*0520*/  IADD3 R4, R14.reuse, 0x3, RZ ;  /* 0x000000030e047810 */ /* 0x040fe20007ffe0ff */
[----:B------:R0:W-:Y:S01]  /*0530*/  STL [R1+0x1df0], R3 ;  /* 0x001df00301007387 */ /* 0x0001e20000100800 */
[C---:B------:R-:W-:Y:S02]  /*0540*/  IADD3 R5, R14.reuse, 0xf2, RZ ;  /* 0x000000f20e057810 */ /* 0x040fe40007ffe0ff */
[C---:B------:R-:W-:Y:S01]  /*0550*/  IADD3 R29, R14.reuse, 0xf7, RZ ;  /* 0x000000f70e1d7810 */ /* 0x040fe20007ffe0ff */
[----:B------:R1:W-:Y:S01]  /*0560*/  STL [R1+0x1dec], R2 ;  /* 0x001dec0201007387 */ /* 0x0003e20000100800 */
[----:B------:R-:W-:-:S02]  /*0570*/  IADD3 R6, R14, 0xfa, RZ ;  /* 0x000000fa0e067810 */ /* 0x000fc40007ffe0ff */
[----:B------:R-:W-:Y:S01]  /*0580*/  IADD3 R28, R0, 0x80, RZ ;  /* 0x00000080001c7810 */ /* 0x000fe20007ffe0ff */
[----:B------:R2:W-:Y:S01]  /*0590*/  STL [R1+0x1df4], R4 ;  /* 0x001df40401007387 */ /* 0x0005e20000100800 */
[C---:B0-----:R-:W-:Y:S02]  /*05a0*/  IADD3 R3, R14.reuse, 0x4, RZ ;  /* 0x000000040e037810 */ /* 0x041fe40007ffe0ff */
[----:B-1----:R-:W-:-:S03]  /*05b0*/  IADD3 R2, R14, 0x5, RZ ;  /* 0x000000050e027810 */ /* 0x002fc60007ffe0ff */
[----:B------:R0:W-:Y:S01]  /*05c0*/  STL [R1+0x1dfc], R3 ;  /* 0x001dfc0301007387 */ /* 0x0001e20000100800 */
[----:B--2---:R-:W-:-:S03]  /*05d0*/  IADD3 R4, R14, 0x6, RZ ;  /* 0x000000060e047810 */ /* 0x004fc60007ffe0ff */
[----:B------:R1:W-:Y:S04]  /*05e0*/  STL [R1+0x1df8], R2 ;  /* 0x001df80201007387 */ /* 0x0003e80000100800 */
        /* <DEDUP_REMOVED lines=463> */
[----:B0-----:R-:W-:-:S03]  /*22e0*/  IADD3 R3, R14, 0xef, RZ ;  /* 0x000000ef0e037810 */ /* 0x001fc60007ffe0ff */
[----:B------:R-:W-:Y:S01]  /*22f0*/  STL [R1+0xca8], R0 ;  /* 0x000ca80001007387 */ /* 0x000fe20000100800 */
[C---:B-1----:R-:W-:Y:S02]  /*2300*/  IADD3 R2, R14.reuse, 0xee, RZ ;  /* 0x000000ee0e027810 */ /* 0x042fe40007ffe0ff */
[----:B--2---:R-:W-:-:S03]  /*2310*/  IADD3 R4, R14, 0xf3, RZ ;  /* 0x000000f30e047810 */ /* 0x004fc60007ffe0ff */
[----:B------:R0:W-:Y:S04]  /*2320*/  STL [R1+0x21a0], R2 ;  /* 0x0021a00201007387 */ /* 0x0001e80000100800 */
[----:B------:R1:W-:Y:S01]  /*2330*/  STL [R1+0x21a4], R3 ;  /* 0x0021a40301007387 */ /* 0x0003e20000100800 */
[C---:B0-----:R-:W-:Y:S02]  /*2340*/  IADD3 R2, R14.reuse, 0xf0, RZ ;  /* 0x000000f00e027810 */ /* 0x041fe40007ffe0ff */
[----:B-1----:R-:W-:-:S03]  /*2350*/  IADD3 R3, R14, 0xf1, RZ ;  /* 0x000000f10e037810 */ /* 0x002fc60007ffe0ff */
[----:B------:R0:W-:Y:S04]  /*2360*/  STL [R1+0x21a8], R2 ;  /* 0x0021a80201007387 */ /* 0x0001e80000100800 */
[----:B------:R1:W-:Y:S04]  /*2370*/  STL [R1+0x21b0], R5 ;  /* 0x0021b00501007387 */ /* 0x0003e80000100800 */
[----:B------:R-:W-:Y:S01]  /*2380*/  STL [R1+0x21ac], R3 ;  /* 0x0021ac0301007387 */ /* 0x000fe20000100800 */
[----:B0-----:R-:W-:-:S03]  /*2390*/  IADD3 R2, R14, 0xf4, RZ ;  /* 0x000000f40e027810 */ /* 0x001fc60007ffe0ff */
[----:B------:R0:W-:Y:S01]  /*23a0*/  STL [R1+0x21b4], R4 ;  /* 0x0021b40401007387 */ /* 0x0001e20000100800 */
[----:B-1----:R-:W-:-:S03]  /*23b0*/  IADD3 R5, R14, 0xf8, RZ ;  /* 0x000000f80e057810 */ /* 0x002fc60007ffe0ff */
[----:B------:R1:W-:Y:S01]  /*23c0*/  STL [R1+0x21b8], R2 ;  /* 0x0021b80201007387 */ /* 0x0003e20000100800 */
[C---:B0-----:R-:W-:Y:S02]  /*23d0*/  IADD3 R4, R14.reuse, 0xf5, RZ ;  /* 0x000000f50e047810 */ /* 0x041fe40007ffe0ff */
[----:B-1----:R-:W-:-:S03]  /*23e0*/  IADD3 R2, R14, 0xf6, RZ ;  /* 0x000000f60e027810 */ /* 0x002fc60007ffe0ff */
[----:B------:R0:W-:Y:S04]  /*23f0*/  STL [R1+0x21bc], R4 ;  /* 0x0021bc0401007387 */ /* 0x0001e80000100800 */
[----:B------:R-:W-:Y:S04]  /*2400*/  STL [R1+0x21c0], R2 ;  /* 0x0021c00201007387 */ /* 0x000fe80000100800 */
[----:B------:R1:W-:Y:S01]  /*2410*/  STL [R1+0x21c4], R5 ;  /* 0x0021c40501007387 */ /* 0x0003e20000100800 */
[----:B0-----:R-:W-:-:S03]  /*2420*/  IADD3 R4, R14, 0xf9, RZ ;  /* 0x000000f90e047810 */ /* 0x001fc60007ffe0ff */
[----:B------:R-:W-:Y:S04]  /*2430*/  STL [R1+0x21c8], R29 ;  /* 0x0021c81d01007387 */ /* 0x000fe80000100800 */
[----:B------:R0:W-:Y:S01]  /*2440*/  STL [R1+0x21d0], R4 ;  /* 0x0021d00401007387 */ /* 0x0001e20000100800 */
[----:B-1----:R-:W-:-:S03]  /*2450*/  IADD3 R5, R14, 0xfb, RZ ;  /* 0x000000fb0e057810 */ /* 0x002fc60007ffe0ff */
        /* <DEDUP_REMOVED lines=8> */
[----:B0-----:R-:W-:-:S05]  /*24e0*/  IADD3 R4, R14, 0xff, RZ ;  /* 0x000000ff0e047810 */ /* 0x001fca0007ffe0ff */
[----:B------:R1:W-:Y:S04]  /*24f0*/  STL [R1+0x21dc], R4 ;  /* 0x0021dc0401007387 */ /* 0x0003e80000100800 */
[----:B------:R1:W-:Y:S01]  /*2500*/  STL [R1+0xcac], R28 ;  /* 0x000cac1c01007387 */ /* 0x0003e20000100800 */
[----:B------:R-:W-:Y:S05]  /*2510*/  @P0 BRA `(.L_x_0) ;  /* 0x00000f8000000947 */ /* 0x000fea0003800000 */
[----:B------:R0:W-:Y:S01]  /*2520*/  STL [R1], RZ ;  /* 0x000000ff01007387 */ /* 0x0001e20000100800 */
[----:B------:R-:W-:Y:S01]  /*2530*/  IMAD.SHL.U32 R0, R12, 0x40, RZ ;  /* 0x000000400c007824 */ /* 0x000fe200078e00ff */
[----:B------:R-:W-:Y:S01]  /*2540*/  CS2R R24, SRZ ;  /* 0x0000000000187805 */ /* 0x000fe2000001ff00 */
[----:B------:R-:W-:Y:S01]  /*2550*/  CS2R R26, SRZ ;  /* 0x00000000001a7805 */ /* 0x000fe2000001ff00 */
[----:B------:R0:W-:Y:S01]  /*2560*/  STL [R1+0x4], RZ ;  /* 0x000004ff01007387 */ /* 0x0001e20000100800 */
[----:B------:R-:W-:Y:S01]  /*2570*/  CS2R R20, SRZ ;  /* 0x0000000000147805 */ /* 0x000fe2000001ff00 */
[----:B------:R-:W-:Y:S01]  /*2580*/  LOP3.LUT R0, R0, 0x800, RZ, 0xc0, !PT ;  /* 0x0000080000007812 */ /* 0x000fe200078ec0ff */
[----:B------:R-:W-:Y:S01]  /*2590*/  CS2R R22, SRZ ;  /* 0x0000000000167805 */ /* 0x000fe2000001ff00 */
[----:B------:R0:W-:Y:S01]  /*25a0*/  STL [R1+0x8], RZ ;  /* 0x000008ff01007387 */ /* 0x0001e20000100800 */
[----:B------:R-:W-:Y:S01]  /*25b0*/  CS2R R16, SRZ ;  /* 0x0000000000107805 */ /* 0x000fe2000001ff00 */
[----:B------:R-:W-:Y:S01]  /*25c0*/  CS2R R18, SRZ ;  /* 0x0000000000127805 */ /* 0x000fe2000001ff00 */
[----:B------:R-:W-:Y:S01]  /*25d0*/  CS2R R12, SRZ ;  /* 0x00000000000c7805 */ /* 0x000fe2000001ff00 */
[----:B------:R0:W-:Y:S01]  /*25e0*/  STL [R1+0xc], RZ ;  /* 0x00000cff01007387 */ /* 0x0001e20000100800 */
[----:B------:R-:W-:Y:S01]  /*25f0*/  CS2R R14, SRZ ;  /* 0x00000000000e7805 */ /* 0x000fe2000001ff00 */
[----:B------:R-:W-:Y:S01]  /*2600*/  CS2R R8, SRZ ;  /* 0x0000000000087805 */ /* 0x000fe2000001ff00 */
[----:B------:R-:W-:Y:S01]  /*2610*/  CS2R R10, SRZ ;  /* 0x00000000000a7805 */ /* 0x000fe2000001ff00 */
[----:B------:R0:W-:Y:S01]  /*2620*/  STL [R1+0x10], RZ ;  /* 0x000010ff01007387 */ /* 0x0001e20000100800 */
[----:B-1----:R-:W-:Y:S01]  /*2630*/  CS2R R4, SRZ ;  /* 0x0000000000047805 */ /* 0x002fe2000001ff00 */
[----:B------:R-:W-:-:S02]  /*2640*/  CS2R R6, SRZ ;  /* 0x0000000000067805 */ /* 0x000fc4000001ff00 */
[----:B------:R0:W-:Y:S04]  /*2650*/  STL [R1+0x14], RZ ;  /* 0x000014ff01007387 */ /* 0x0001e80000100800 */
        /* <DEDUP_REMOVED lines=195> */
[----:B------:R0:W-:Y:S04]  /*3290*/  STL [R1+0x1de8], R0 ;  /* 0x001de80001007387 */ /* 0x0001e80000100800 */
        /* <DEDUP_REMOVED lines=30> */
[----:B------:R0:W-:Y:S01]  /*3480*/  STL [R1+0x3dc], RZ ;  /* 0x0003dcff01007387 */ /* 0x0001e20000100800 */
[----:B------:R-:W-:Y:S05]  /*3490*/  BRA `(.L_x_1) ;  /* 0x00088c5000007947 */ /* 0x000fea0003800000 */
.L_x_0:
[----:B------:R-:W2:Y:S04]  /*34a0*/  LDL R27, [R1+0x21e0] ;  /* 0x0021e000011b7983 */ /* 0x000ea80000100800 */
[----:B------:R-:W3:Y:S04]  /*34b0*/  LDL R17, [R1+0x21d4] ;  /* 0x0021d40001117983 */ /* 0x000ee80000100800 */
[----:B------:R-:W4:Y:S04]  /*34c0*/  LDL R10, [R1+0x21a8] ;  /* 0x0021a800010a7983 */ /* 0x000f280000100800 */
[----:B------:R-:W5:Y:S04]  /*34d0*/  LDL R26, [R1+0x21dc] ;  /* 0x0021dc00011a7983 */ /* 0x000f680000100800 */
[----:B------:R-:W5:Y:S04]  /*34e0*/  LDL R20, [R1+0x21e4] ;  /* 0x0021e40001147983 */ /* 0x000f680000100800 */
[----:B------:R-:W5:Y:S01]  /*34f0*/  LDL R18, [R1+0x21d8] ;  /* 0x0021d80001127983 */ /* 0x000f620000100800 */
[----:B------:R-:W-:-:S03]  /*3500*/  IMAD.MOV.U32 R13, RZ, RZ, R29 ;  /* 0x000000ffff0d7224 */ /* 0x000fc600078e001d */
[----:B------:R-:W5:Y:S04]  /*3510*/  LDL R21, [R1+0x21cc] ;  /* 0x0021cc0001157983 */ /* 0x000f680000100800 */
[----:B------:R-:W5:Y:S04]  /*3520*/  LDL R23, [R1+0x21d0] ;  /* 0x0021d00001177983 */ /* 0x000f680000100800 */
[----:B------:R-:W5:Y:S04]  /*3530*/  LDL R16, [R1+0x21c4] ;  /* 0x0021c40001107983 */ /* 0x000f680000100800 */
[----:B------:R-:W5:Y:S04]  /*3540*/  LDL R15, [R1+0x21bc] ;  /* 0x0021bc00010f7983 */ /* 0x000f680000100800 */
[----:B------:R-:W5:Y:S04]  /*3550*/  LDL R12, [R1+0x21b8] ;  /* 0x0021b800010c7983 */ /* 0x000f680000100800 */
[----:B------:R-:W5:Y:S04]  /*3560*/  LDL R14, [R1+0x21b4] ;  /* 0x0021b400010e7983 */ /* 0x000f680000100800 */
[----:B------:R-:W5:Y:S01]  /*3570*/  LDL R19, [R1+0x21b0] ;  /* 0x0021b00001137983 */ /* 0x000f620000100800 */
[----:B------:R-:W-:Y:S01]  /*3580*/  IABS R22, c[0x0][0x178] ;  /* 0x00005e0000167a13 */ /* 0x000fe20000000000 */
[----:B------:R-:W-:Y:S01]  /*3590*/  IMAD.MOV.U32 R8, RZ, RZ, R2 ;  /* 0x000000ffff087224 */ /* 0x000fe200078e0002 */
[----:B------:R-:W-:-:S02]  /*35a0*/  IABS R29, c[0x0][0x17c] ;  /* 0x00005f00001d7a13 */ /* 0x000fc40000000000 */
[----:B------:R-:W0:Y:S01]  /*35b0*/  I2F.RP R2, R22 ;  /* 0x0000001600027306 */ /* 0x000e220000209400 */
[----:B--2---:R-:W-:Y:S02]  /*35c0*/  IMAD.MOV.U32 R25, RZ, RZ, R27 ;  /* 0x000000ffff197224 */ /* 0x004fe400078e001b */
[----:B---3--:R-:W-:Y:S02]  /*35d0*/  IMAD.MOV.U32 R27, RZ, RZ, R17 ;  /* 0x000000ffff1b7224 */ /* 0x008fe400078e0011 */
[----:B------:R-:W-:Y:S02]  /*35e0*/  IMAD.MOV.U32 R17, RZ, RZ, R13 ;  /* 0x000000ffff117224 */ /* 0x000fe400078e000d */
[----:B----4-:R-:W-:Y:S01]  /*35f0*/  IMAD.MOV.U32 R13, RZ, RZ, R10 ;  /* 0x000000ffff0d7224 */ /* 0x010fe200078e000a */
[----:B------:R-:W-:-:S04]  /*3600*/  SHF.R.S32.HI R10, RZ, 0x1f, R9 ;  /* 0x0000001fff0a7819 */ /* 0x000fc80000011409 */
[----:B------:R-:W-:Y:S02]  /*3610*/  LEA.HI R10, R10, R9, RZ, 0x7 ;  /* 0x000000090a0a7211 */ /* 0x000fe400078f38ff */
[----:B------:R-:W2:Y:S01]  /*3620*/  LDL R9, [R1+0xca8] ;  /* 0x000ca80001097983 */ /* 0x000ea20000100800 */
[----:B------:R-:W3:Y:S03]  /*3630*/  I2F.RP R0, R29 ;  /* 0x0000001d00007306 */ /* 0x000ee60000209400 */
[----:B-1----:R-:W1:Y:S05]  /*3640*/  S2R R6, SR_TID.X ;  /* 0x0000000000067919 */ /* 0x002e6a0000002100 */
[----:B0-----:R-:W0:Y:S08]  /*3650*/  MUFU.RCP R2, R2 ;  /* 0x0000000200027308 */ /* 0x001e300000001000 */
[----:B---3--:R-:W3:Y:S01]  /*3660*/  MUFU.RCP R0, R0 ;  /* 0x0000000000007308 */ /* 0x008ee20000001000 */
[----:B------:R-:W-:Y:S01]  /*3670*/  IMAD.MOV.U32 R11, RZ, RZ, R3 ;  /* 0x000000ffff0b7224 */ /* 0x000fe200078e0003 */
[----:B0-----:R-:W-:-:S06]  /*3680*/  IADD3 R2, R2, 0xffffffe, RZ ;  /* 0x0ffffffe02027810 */ /* 0x001fcc0007ffe0ff */
[----:B------:R0:W4:Y:S01]  /*3690*/  F2I.FTZ.U32.TRUNC.NTZ R3, R2 ;  /* 0x0000000200037305 */ /* 0x000122000021f000 */
[----:B---3--:R-:W-:Y:S01]  /*36a0*/  IADD3 R0, R0, 0xffffffe, RZ ;  /* 0x0ffffffe00007810 */ /* 0x008fe20007ffe0ff */
[----:B-1----:R-:W-:-:S06]  /*36b0*/  IMAD.SHL.U32 R7, R6, 0x2, RZ ;  /* 0x0000000206077824 */ /* 0x002fcc00078e00ff */
[----:B------:R1:W3:Y:S01]  /*36c0*/  F2I.FTZ.U32.TRUNC.NTZ R5, R0 ;  /* 0x0000000000057305 */ /* 0x0002e2000021f000 */
[----:B-----5:R-:W-:Y:S01]  /*36d0*/  IMAD.MOV.U32 R24, RZ, RZ, R26 ;  /* 0x000000ffff187224 */ /* 0x020fe200078e001a */
[----:B0-----:R-:W-:Y:S01]  /*36e0*/  LOP3.LUT R2, R7, 0x10, RZ, 0xc0, !PT ;  /* 0x0000001007027812 */ /* 0x001fe200078ec0ff */
[----:B------:R-:W-:Y:S02]  /*36f0*/  IMAD.MOV.U32 R26, RZ, RZ, R20 ;  /* 0x000000ffff1a7224 */ /* 0x000fe400078e0014 */
[----:B------:R-:W-:Y:S01]  /*3700*/  IMAD.MOV.U32 R20, RZ, RZ, R18 ;  /* 0x000000ffff147224 */ /* 0x000fe200078e0012 */
[----:B-1----:R-:W-:Y:S02]  /*3710*/  SHF.R.U32.HI R0, RZ, 0x1, R6 ;  /* 0x00000001ff007819 */ /* 0x002fe40000011606 */
[----:B------:R-:W-:Y:S01]  /*3720*/  LOP3.LUT R6, R6, 0x7, RZ, 0xc0, !PT ;  /* 0x0000000706067812 */ /* 0x000fe200078ec0ff */
[----:B------:R-:W-:Y:S01]  /*3730*/  IMAD.MOV.U32 R18, RZ, RZ, R8 ;  /* 0x000000ffff127224 */ /* 0x000fe200078e0008 */
[----:B------:R-:W-:-:S03]  /*3740*/  LOP3.LUT R2, R2, 0x20, R0, 0xf8, !PT ;  /* 0x0000002002027812 */ /* 0x000fc600078ef800 */
[C---:B------:R-:W-:Y:S02]  /*3750*/  IMAD R8, R6.reuse, 0x110, RZ ;  /* 0x0000011006087824 */ /* 0x040fe400078e02ff */
[----:B------:R-:W-:Y:S02]  /*3760*/  IMAD R6, R6, 0x210, RZ ;  /* 0x0000021006067824 */ /* 0x000fe400078e02ff */
[----:B----4-:R-:W-:-:S03]  /*3770*/  IMAD.MOV R4, RZ, RZ, -R3 ;  /* 0x000000ffff047224 */ /* 0x010fc600078e0a03 */
[----:B------:R-:W-:Y:S01]  /*3780*/  LOP3.LUT R6, R6, R2, RZ, 0x3c, !PT ;  /* 0x0000000206067212 */ /* 0x000fe200078e3cff */
[----:B------:R-:W-:Y:S02]  /*3790*/  IMAD R4, R4, R22, RZ ;  /* 0x0000001604047224 */ /* 0x000fe400078e02ff */
[----:B------:R-:W-:Y:S02]  /*37a0*/  IMAD.MOV.U32 R2, RZ, RZ, RZ ;  /* 0x000000ffff027224 */ /* 0x000fe400078e00ff */
[----:B---3--:R-:W-:Y:S01]  /*37b0*/  IMAD.MOV R0, RZ, RZ, -R5 ;  /* 0x000000ffff007224 */ /* 0x008fe200078e0a05 */
[----:B------:R0:W-:Y:S01]  /*37c0*/  STL [R1+0x494], R10 ;  /* 0x0004940a01007387 */ /* 0x0001e20000100800 */
[----:B------:R-:W-:Y:S01]  /*37d0*/  LOP3.LUT R7, R8, 0x30, R7, 0x78, !PT ;  /* 0x0000003008077812 */ /* 0x000fe200078e7807 */
[----:B------:R-:W-:-:S04]  /*37e0*/  IMAD.HI.U32 R2, R3, R4, R2 ;  /* 0x0000000403027227 */ /* 0x000fc800078e0002 */
[----:B------:R-:W-:Y:S02]  /*37f0*/  IMAD R0, R0, R29, RZ ;  /* 0x0000001d00007224 */ /* 0x000fe400078e02ff */
[----:B------:R-:W-:Y:S02]  /*3800*/  IMAD.MOV.U32 R4, RZ, RZ, RZ ;  /* 0x000000ffff047224 */ /* 0x000fe400078e00ff */
[----:B0-----:R-:W-:Y:S01]  /*3810*/  IMAD.MOV.U32 R10, RZ, RZ, R28 ;  /* 0x000000ffff0a7224 */ /* 0x001fe200078e001c */
[----:B------:R0:W-:Y:S01]  /*3820*/  STL [R1+0x498], R7 ;  /* 0x0004980701007387 */ /* 0x0001e20000100800 */
[----:B------:R-:W-:Y:S01]  /*3830*/  IMAD.HI.U32 R28, R5, R0, R4 ;  /* 0x00000000051c7227 */ /* 0x000fe200078e0004 */
[----:B------:R-:W-:Y:S02]  /*3840*/  IABS R5, R24 ;  /* 0x0000001800057213 */ /* 0x000fe40000000000 */
[----:B------:R-:W-:Y:S02]  /*3850*/  IABS R3, R25 ;  /* 0x0000001900037213 */ /* 0x000fe40000000000 */
[----:B------:R-:W-:-:S02]  /*3860*/  IABS R0, R26 ;  /* 0x0000001a00007213 */ /* 0x000fc40000000000 */
[----:B0-----:R-:W-:Y:S01]  /*3870*/  IABS R7, R10 ;  /* 0x0000000a00077213 */ /* 0x001fe20000000000 */
[----:B------:R0:W-:Y:S01]  /*3880*/  STL [R1+0x39c], R6 ;  /* 0x00039c0601007387 */ /* 0x0001e20000100800 */
[----:B------:R-:W-:-:S04]  /*3890*/  IMAD.HI.U32 R4, R28, R3, RZ ;  /* 0x000000031c047227 */ /* 0x000fc800078e00ff */
[----:B------:R-:W-:-:S04]  /*38a0*/  IMAD.HI.U32 R8, R2, R7, RZ ;  /* 0x0000000702087227 */ /* 0x000fc800078e00ff */
[----:B0-----:R-:W-:-:S04]  /*38b0*/  IMAD.HI.U32 R6, R28, R5, RZ ;  /* 0x000000051c067227 */ /* 0x001fc800078e00ff */
[----:B------:R-:W-:Y:S02]  /*38c0*/  IMAD.MOV R8, RZ, RZ, -R8 ;  /* 0x000000ffff087224 */ /* 0x000fe400078e0a08 */
[----:B------:R-:W-:Y:S02]  /*38d0*/  IMAD.MOV R6, RZ, RZ, -R6 ;  /* 0x000000ffff067224 */ /* 0x000fe400078e0a06 */
[----:B------:R-:W-:Y:S02]  /*38e0*/  IMAD.MOV R4, RZ, RZ, -R4 ;  /* 0x000000ffff047224 */ /* 0x000fe400078e0a04 */
[----:B------:R-:W-:Y:S02]  /*38f0*/  IMAD R7, R22, R8, R7 ;  /* 0x0000000816077224 */ /* 0x000fe400078e0207 */
[C---:B------:R-:W-:Y:S02]  /*3900*/  IMAD R5, R29.reuse, R6, R5 ;  /* 0x000000061d057224 */ /* 0x040fe400078e0205 */
[----:B------:R-:W-:Y:S01]  /*3910*/  IMAD R3, R29, R4, R3 ;  /* 0x000000041d037224 */ /* 0x000fe200078e0203 */
[----:B--2---:R-:W-:-:S05]  /*3920*/  IABS R9, R9 ;  /* 0x0000000900097213 */ /* 0x004fca0000000000 */
[----:B------:R-:W-:-:S04]  /*3930*/  IMAD.HI.U32 R10, R2, R9, RZ ;  /* 0x00000009020a7227 */ /* 0x000fc800078e00ff */
[----:B------:R-:W-:-:S04]  /*3940*/  IMAD.HI.U32 R2, R28, R0, RZ ;  /* 0x000000001c027227 */ /* 0x000fc800078e00ff */
[----:B------:R-:W-:Y:S02]  /*3950*/  IMAD.MOV R10, RZ, RZ, -R10 ;  /* 0x000000ffff0a7224 */ /* 0x000fe400078e0a0a */
[----:B------:R-:W-:Y:S02]  /*3960*/  IMAD.MOV R2, RZ, RZ, -R2 ;  /* 0x000000ffff027224 */ /* 0x000fe400078e0a02 */
[----:B------:R-:W-:Y:S02]  /*3970*/  IMAD R9, R22, R10, R9 ;  /* 0x0000000a16097224 */ /* 0x000fe400078e0209 */
[----:B------:R-:W-:-:S03]  /*3980*/  IMAD R0, R29, R2, R0 ;  /* 0x000000021d007224 */ /* 0x000fc600078e0200 */
[----:B------:R0:W-:Y:S04]  /*3990*/  STL [R1+0x70], R9 ;  /* 0x0000700901007387 */ /* 0x0001e80000100800 */
[----:B------:R1:W-:Y:S04]  /*39a0*/  STL [R1+0x6c], R7 ;  /* 0x00006c0701007387 */ /* 0x0003e80000100800 */
[----:B------:R2:W-:Y:S01]  /*39b0*/  STL [R1+0x68], R5 ;  /* 0x0000680501007387 */ /* 0x0005e20000100800 */
[----:B0-----:R-:W-:-:S03]  /*39c0*/  IABS R9, R27 ;  /* 0x0000001b00097213 */ /* 0x001fc60000000000 */
[----:B------:R0:W-:Y:S01]  /*39d0*/  STL [R1+0x64], R3 ;  /* 0x0000640301007387 */ /* 0x0001e20000100800 */
[----:B-1----:R-:W-:-:S03]  /*39e0*/  IABS R7, R20 ;  /* 0x0000001400077213 */ /* 0x002fc60000000000 */
[----:B------:R1:W-:Y:S01]  /*39f0*/  STL [R1+0x60], R0 ;  /* 0x0000600001007387 */ /* 0x0003e20000100800 */
[----:B--2---:R-:W-:Y:S01]  /*3a00*/  IABS R5, R21 ;  /* 0x0000001500057213 */ /* 0x004fe20000000000 */
[----:B------:R-:W-:Y:S01]  /*3a10*/  IMAD.HI.U32 R10, R28, R9, RZ ;  /* 0x000000091c0a7227 */ /* 0x000fe200078e00ff */
[----:B0-----:R-:W-:-:S03]  /*3a20*/  IABS R3, R23 ;  /* 0x0000001700037213 */ /* 0x001fc60000000000 */
[----:B------:R-:W-:Y:S01]  /*3a30*/  IMAD.HI.U32 R8, R28, R7, RZ ;  /* 0x000000071c087227 */ /* 0x000fe200078e00ff */
[----:B-1----:R-:W-:-:S03]  /*3a40*/  IABS R0, R16 ;  /* 0x0000001000007213 */ /* 0x002fc60000000000 */
[----:B------:R-:W-:-:S04]  /*3a50*/  IMAD.HI.U32 R6, R28, R5, RZ ;  /* 0x000000051c067227 */ /* 0x000fc800078e00ff */
[----:B------:R-:W-:-:S04]  /*3a60*/  IMAD.HI.U32 R4, R28, R3, RZ ;  /* 0x000000031c047227 */ /* 0x000fc800078e00ff */
[----:B------:R-:W-:-:S04]  /*3a70*/  IMAD.HI.U32 R2, R28, R0, RZ ;  /* 0x000000001c027227 */ /* 0x000fc800078e00ff */
[----:B------:R-:W-:Y:S02]  /*3a80*/  IMAD.MOV R10, RZ, RZ, -R10 ;  /* 0x000000ffff0a7224 */ /* 0x000fe400078e0a0a */
[----:B------:R-:W-:Y:S02]  /*3a90*/  IMAD.MOV R8, RZ, RZ, -R8 ;  /* 0x000000ffff087224 */ /* 0x000fe400078e0a08 */
[----:B------:R-:W-:Y:S02]  /*3aa0*/  IMAD.MOV R6, RZ, RZ, -R6 ;  /* 0x000000ffff067224 */ /* 0x000fe400078e0a06 */
[----:B------:R-:W-:Y:S02]  /*3ab0*/  IMAD.MOV R4, RZ, RZ, -R4 ;  /* 0x000000ffff047224 */ /* 0x000fe400078e0a04 */
[----:B------:R-:W-:Y:S02]  /*3ac0*/  IMAD.MOV R2, RZ, RZ, -R2 ;  /* 0x000000ffff027224 */ /* 0x000fe400078e0a02 */
[----:B------:R-:W-:-:S02]  /*3ad0*/  IMAD R9, R29, R10, R9 ;  /* 0x0000000a1d097224 */ /* 0x000fc400078e0209 */
[C---:B------:R-:W-:Y:S02]  /*3ae0*/  IMAD R7, R29.reuse, R8, R7 ;  /* 0x000000081d077224 */ /* 0x040fe400078e0207 */
[C---:B------:R-:W-:Y:S02]  /*3af0*/  IMAD R5, R29.reuse, R6, R5 ;  /* 0x000000061d057224 */ /* 0x040fe400078e0205 */
[C---:B------:R-:W-:Y:S01]  /*3b00*/  IMAD R3, R29.reuse, R4, R3 ;  /* 0x000000041d037224 */ /* 0x040fe200078e0203 */
[----:B------:R-:W-:Y:S01]  /*3b10*/  STL [R1+0x5c], R9 ;  /* 0x00005c0901007387 */ /* 0x000fe20000100800 */
[----:B------:R-:W-:-:S03]  /*3b20*/  IMAD R0, R29, R2, R0 ;  /* 0x000000021d007224 */ /* 0x000fc600078e0200 */
[----:B------:R-:W-:Y:S04]  /*3b30*/  STL [R1+0x58], R7 ;  /* 0x0000580701007387 */ /* 0x000fe80000100800 */
[----:B------:R0:W-:Y:S04]  /*3b40*/  STL [R1+0x54], R5 ;  /* 0x0000540501007387 */ /* 0x0001e80000100800 */
[----:B------:R1:W-:Y:S04]  /*3b50*/  STL [R1+0x50], R3 ;  /* 0x0000500301007387 */ /* 0x0003e80000100800 */
[----:B------:R2:W-:Y:S01]  /*3b60*/  STL [R1+0x4c], R0 ;  /* 0x00004c0001007387 */ /* 0x0005e20000100800 */
[----:B0-----:R-:W-:-:S03]  /*3b70*/  IABS R5, R15 ;  /* 0x0000000f00057213 */ /* 0x001fc60000000000 */
[----:B------:R-:W3:Y:S01]  /*3b80*/  LDL R15, [R1+0x21a4] ;  /* 0x0021a400010f7983 */ /* 0x000ee20000100800 */
[----:B------:R-:W-:Y:S02]  /*3b90*/  IABS R9, R17 ;  /* 0x0000001100097213 */ /* 0x000fe40000000000 */
[----:B------:R-:W-:Y:S02]  /*3ba0*/  IABS R7, R18 ;  /* 0x0000001200077213 */ /* 0x000fe40000000000 */
[----:B-1----:R-:W-:Y:S02]  /*3bb0*/  IABS R3, R12 ;  /* 0x0000000c00037213 */ /* 0x002fe40000000000 */
[----:B------:R-:W4:Y:S01]  /*3bc0*/  LDL R12, [R1+0x21a0] ;  /* 0x0021a000010c7983 */ /* 0x000f220000100800 */
[----:B------:R-:W-:-:S04]  /*3bd0*/  IMAD.HI.U32 R10, R28, R9, RZ ;  /* 0x000000091c0a7227 */ /* 0x000fc800078e00ff */
[----:B------:R-:W-:-:S04]  /*3be0*/  IMAD.HI.U32 R8, R28, R7, RZ ;  /* 0x000000071c087227 */ /* 0x000fc800078e00ff */
[----:B------:R-:W-:-:S04]  /*3bf0*/  IMAD.HI.U32 R6, R28, R5, RZ ;  /* 0x000000051c067227 */ /* 0x000fc800078e00ff */
[----:B------:R-:W-:Y:S02]  /*3c00*/  IMAD.MOV R10, RZ, RZ, -R10 ;  /* 0x000000ffff0a7224 */ /* 0x000fe400078e0a0a */
[----:B------:R-:W-:Y:S02]  /*3c10*/  IMAD.MOV R8, RZ, RZ, -R8 ;  /* 0x000000ffff087224 */ /* 0x000fe400078e0a08 */
[----:B------:R-:W-:Y:S02]  /*3c20*/  IMAD.MOV R6, RZ, RZ, -R6 ;  /* 0x000000ffff067224 */ /* 0x000fe400078e0a06 */
[C---:B------:R-:W-:Y:S02]  /*3c30*/  IMAD R9, R29.reuse, R10, R9 ;  /* 0x0000000a1d097224 */ /* 0x040fe400078e0209 */
[C---:B------:R-:W-:Y:S02]  /*3c40*/  IMAD R7, R29.reuse, R8, R7 ;  /* 0x000000081d077224 */ /* 0x040fe400078e0207 */
[----:B------:R-:W-:Y:S01]  /*3c50*/  IMAD R5, R29, R6, R5 ;  /* 0x000000061d057224 */ /* 0x000fe200078e0205 */
[----:B------:R0:W-:Y:S01]  /*3c60*/  STL [R1+0x48], R9 ;  /* 0x0000480901007387 */ /* 0x0001e20000100800 */
[----:B--2---:R-:W-:-:S03]  /*3c70*/  IABS R0, R14 ;  /* 0x0000000e00007213 */ /* 0x004fc60000000000 */
[----:B------:R1:W-:Y:S04]  /*3c80*/  STL [R1+0x44], R7 ;  /* 0x0000440701007387 */ /* 0x0003e80000100800 */
[----:B------:R2:W-:Y:S01]  /*3c90*/  STL [R1+0x40], R5 ;  /* 0x0000400501007387 */ /* 0x0005e20000100800 */
[----:B------:R-:W-:-:S03]  /*3ca0*/  IMAD.HI.U32 R4, R28, R3, RZ ;  /* 0x000000031c047227 */ /* 0x000fc600078e00ff */
[----:B------:R-:W5:Y:S01]  /*3cb0*/  LDL R14, [R1+0x219c] ;  /* 0x00219c00010e7983 */ /* 0x000f620000100800 */
[----:B------:R-:W-:-:S04]  /*3cc0*/  IMAD.HI.U32 R2, R28, R0, RZ ;  /* 0x000000001c027227 */ /* 0x000fc800078e00ff */
[----:B------:R-:W-:Y:S02]  /*3cd0*/  IMAD.MOV R4, RZ, RZ, -R4 ;  /* 0x000000ffff047224 */ /* 0x000fe400078e0a04 */
[----:B------:R-:W-:Y:S02]  /*3ce0*/  IMAD.MOV R2, RZ, RZ, -R2 ;  /* 0x000000ffff027224 */ /* 0x000fe400078e0a02 */
[C---:B------:R-:W-:Y:S02]  /*3cf0*/  IMAD R3, R29.reuse, R4, R3 ;  /* 0x000000041d037224 */ /* 0x040fe400078e0203 */
[----:B------:R-:W-:Y:S01]  /*3d00*/  IMAD R0, R29, R2, R0 ;  /* 0x000000021d007224 */ /* 0x000fe200078e0200 */
[----:B0-----:R-:W-:Y:S02]  /*3d10*/  IABS R9, R19 ;  /* 0x0000001300097213 */ /* 0x001fe40000000000 */
[----:B------:R3:W-:Y:S04]  /*3d20*/  STL [R1+0x3c], R3 ;  /* 0x00003c0301007387 */ /* 0x0007e80000100800 */
[----:B------:R4:W-:Y:S04]  /*3d30*/  STL [R1+0x398], R0 ;  /* 0x0003980001007387 */ /* 0x0009e80000100800 */
[----:B------:R-:W5:Y:S01]  /*3d40*/  LDL R19, [R1+0x2198] ;  /* 0x0021980001137983 */ /* 0x000f620000100800 */
[----:B-1----:R-:W-:-:S03]  /*3d50*/  IABS R7, R11 ;  /* 0x0000000b00077213 */ /* 0x002fc60000000000 */
[----:B------:R-:W5:Y:S01]  /*3d60*/  LDL R11, [R1+0x2194] ;  /* 0x00219400010b7983 */ /* 0x000f620000100800 */
[----:B--2---:R-:W-:-:S03]  /*3d70*/  IABS R5, R13 ;  /* 0x0000000d00057213 */ /* 0x004fc60000000000 */
[----:B------:R-:W2:Y:S01]  /*3d80*/  LDL R13, [R1+0x2190] ;  /* 0x00219000010d7983 */ /* 0x000ea20000100800 */
        /* <DEDUP_REMOVED lines=9> */
[----:B---3--:R-:W-:-:S02]  /*3e20*/  IABS R3, R15 ;  /* 0x0000000f00037213 */ /* 0x008fc40000000000 */
[----:B------:R-:W3:Y:S04]  /*3e30*/  LDL R15, [R1+0x218c] ;  /* 0x00218c00010f7983 */ /* 0x000ee80000100800 */
[----:B------:R5:W-:Y:S01]  /*3e40*/  STL [R1+0x384], R9 ;  /* 0x0003840901007387 */ /* 0x000be20000100800 */
[----:B----4-:R-:W-:-:S03]  /*3e50*/  IABS R0, R12 ;  /* 0x0000000c00007213 */ /* 0x010fc60000000000 */
[----:B------:R0:W-:Y:S04]  /*3e60*/  STL [R1+0x388], R7 ;  /* 0x0003880701007387 */ /* 0x0001e80000100800 */
[----:B------:R1:W-:Y:S01]  /*3e70*/  STL [R1+0x38c], R5 ;  /* 0x00038c0501007387 */ /* 0x0003e20000100800 */
[----:B------:R-:W-:-:S03]  /*3e80*/  IMAD.HI.U32 R4, R28, R3, RZ ;  /* 0x000000031c047227 */ /* 0x000fc600078e00ff */
[----:B------:R-:W4:Y:S01]  /*3e90*/  LDL R12, [R1+0x2188] ;  /* 0x00218800010c7983 */ /* 0x000f220000100800 */
[----:B------:R-:W-:-:S04]  /*3ea0*/  IMAD.HI.U32 R2, R28, R0, RZ ;  /* 0x000000001c027227 */ /* 0x000fc800078e00ff */
[----:B------:R-:W-:Y:S02]  /*3eb0*/  IMAD.MOV R4, RZ, RZ, -R4 ;  /* 0x000000ffff047224 */ /* 0x000fe400078e0a04 */
[----:B------:R-:W-:Y:S02]  /*3ec0*/  IMAD.MOV R2, RZ, RZ, -R2 ;  /* 0x000000ffff027224 */ /* 0x000fe400078e0a02 */
[C---:B------:R-:W-:Y:S02]  /*3ed0*/  IMAD R3, R29.reuse, R4, R3 ;  /* 0x000000041d037224 */ /* 0x040fe400078e0203 */
[----:B------:R-:W-:-:S03]  /*3ee0*/  IMAD R0, R29, R2, R0 ;  /* 0x000000021d007224 */ /* 0x000fc600078e0200 */
[----:B------:R2:W-:Y:S04]  /*3ef0*/  STL [R1+0x390], R3 ;  /* 0x0003900301007387 */ /* 0x0005e80000100800 */
[----:B------:R3:W-:Y:S01]  /*3f00*/  STL [R1+0x394], R0 ;  /* 0x0003940001007387 */ /* 0x0007e20000100800 */
[----:B-----5:R-:W-:-:S03]  /*3f10*/  IABS R9, R14 ;  /* 0x0000000e00097213 */ /* 0x020fc60000000000 */
[----:B------:R-:W5:Y:S01]  /*3f20*/  LDL R14, [R1+0x2184] ;  /* 0x00218400010e7983 */ /* 0x000f620000100800 */
[----:B0-----:R-:W-:-:S03]  /*3f30*/  IABS R7, R19 ;  /* 0x0000001300077213 */ /* 0x001fc60000000000 */
        /* <DEDUP_REMOVED lines=14> */
[----:B------:R4:W-:Y:S04]  /*4020*/  STL [R1+0x370], R9 ;  /* 0x0003700901007387 */ /* 0x0009e80000100800 */
[----:B------:R5:W-:Y:S04]  /*4030*/  STL [R1+0x374], R7 ;  /* 0x0003740701007387 */ /* 0x000be80000100800 */
[----:B------:R0:W-:Y:S01]  /*4040*/  STL [R1+0x378], R5 ;  /* 0x0003780501007387 */ /* 0x0001e20000100800 */
[----:B------:R-:W-:-:S04]  /*4050*/  IMAD.HI.U32 R4, R28, R3, RZ ;  /* 0x000000031c047227 */ /* 0x000fc800078e00ff */
[----:B------:R-:W-:-:S04]  /*4060*/  IMAD.MOV R4, RZ, RZ, -R4 ;  /* 0x000000ffff047224 */ /* 0x000fc800078e0a04 */
[----:B------:R-:W-:Y:S01]  /*4070*/  IMAD R3, R29, R4, R3 ;  /* 0x000000041d037224 */ /* 0x000fe200078e0203 */
[----:B---3--:R-:W-:Y:S02]  /*4080*/  IABS R0, R15 ;  /* 0x0000000f00007213 */ /* 0x008fe40000000000 */
[----:B------:R-:W3:Y:S03]  /*4090*/  LDL R15, [R1+0x2174] ;  /* 0x00217400010f7983 */ /* 0x000ee60000100800 */
[----:B------:R-:W-:-:S04]  /*40a0*/  IMAD.HI.U32 R2, R28, R0, RZ ;  /* 0x000000001c027227 */ /* 0x000fc800078e00ff */
[----:B------:R-:W-:-:S04]  /*40b0*/  IMAD.MOV R2, RZ, RZ, -R2 ;  /* 0x000000ffff027224 */ /* 0x000fc800078e0a02 */
[----:B------:R-:W-:Y:S01]  /*40c0*/  IMAD R0, R29, R2, R0 ;  /* 0x000000021d007224 */ /* 0x000fe200078e0200 */
[----:B------:R1:W-:Y:S01]  /*40d0*/  STL [R1+0x37c], R3 ;  /* 0x00037c0301007387 */ /* 0x0003e20000100800 */
[----:B----4-:R-:W-:-:S03]  /*40e0*/  IABS R9, R12 ;  /* 0x0000000c00097213 */ /* 0x010fc60000000000 */
[----:B------:R2:W-:Y:S04]  /*40f0*/  STL [R1+0x380], R0 ;  /* 0x0003800001007387 */ /* 0x0005e80000100800 */
[----:B------:R-:W4:Y:S01]  /*4100*/  LDL R12, [R1+0x2170] ;  /* 0x00217000010c7983 */ /* 0x000f220000100800 */
[----:B-----5:R-:W-:-:S03]  /*4110*/  IABS R7, R14 ;  /* 0x0000000e00077213 */ /* 0x020fc60000000000 */
[----:B------:R-:W5:Y:S01]  /*4120*/  LDL R14, [R1+0x216c] ;  /* 0x00216c00010e7983 */ /* 0x000f620000100800 */
[----:B0-----:R-:W-:-:S03]  /*4130*/  IABS R5, R19 ;  /* 0x0000001300057213 */ /* 0x001fc60000000000 */
[----:B------:R-:W5:Y:S01]  /*4140*/  LDL R19, [R1+0x2168] ;  /* 0x0021680001137983 */ /* 0x000f620000100800 */
[----:B-1----:R-:W-:-:S03]  /*4150*/  IABS R3, R11 ;  /* 0x0000000b00037213 */ /* 0x002fc60000000000 */
[----:B------:R-:W5:Y:S01]  /*4160*/  LDL R11, [R1+0x2164] ;  /* 0x00216400010b7983 */ /* 0x000f620000100800 */
        /* <DEDUP_REMOVED lines=12> */
[----:B------:R5:W-:Y:S04]  /*4230*/  STL [R1+0x364], R5 ;  /* 0x0003640501007387 */ /* 0x000be80000100800 */
[----:B------:R-:W2:Y:S01]  /*4240*/  LDL R13, [R1+0x2160] ;  /* 0x00216000010d7983 */ /* 0x000ea20000100800 */
[----:B------:R-:W-:-:S04]  /*4250*/  IMAD.HI.U32 R2, R28, R0, RZ ;  /* 0x000000001c027227 */ /* 0x000fc800078e00ff */
[----:B------:R-:W-:-:S04]  /*4260*/  IMAD.MOV R2, RZ, RZ, -R2 ;  /* 0x000000ffff027224 */ /* 0x000fc800078e0a02 */
[----:B------:R-:W-:-:S05]  /*4270*/  IMAD R0, R29, R2, R0 ;  /* 0x000000021d007224 */ /* 0x000fca00078e0200 */
[----:B------:R0:W-:Y:S01]  /*4280*/  STL [R1+0x36c], R0 ;  /* 0x00036c0001007387 */ /* 0x0001e20000100800 */
[----:B------:R-:W-:-:S04]  /*4290*/  IMAD.HI.U32 R4, R28, R3, RZ ;  /* 0x000000031c047227 */ /* 0x000fc800078e00ff */
[----:B------:R-:W-:-:S04]  /*42a0*/  IMAD.MOV R4, RZ, RZ, -R4 ;  /* 0x000000ffff047224 */ /* 0x000fc800078e0a04 */
[----:B------:R-:W-:Y:S01]  /*42b0*/  IMAD R24, R29, R4, R3 ;  /* 0x000000041d187224 */ /* 0x000fe200078e0203 */
[----:B---3--:R-:W-:Y:S02]  /*42c0*/  IABS R9, R15 ;  /* 0x0000000f00097213 */ /* 0x008fe40000000000 */
[----:B------:R-:W3:Y:S01]  /*42d0*/  LDL R15, [R1+0x215c] ;  /* 0x00215c00010f7983 */ /* 0x000ee20000100800 */
[----:B----4-:R-:W-:-:S03]  /*42e0*/  IABS R7, R12 ;  /* 0x0000000c00077213 */ /* 0x010fc60000000000 */
[----:B------:R-:W4:Y:S01]  /*42f0*/  LDL R12, [R1+0x2158] ;  /* 0x00215800010c7983 */ /* 0x000f220000100800 */
[----:B-----5:R-:W-:-:S03]  /*4300*/  IABS R5, R14 ;  /* 0x0000000e00057213 */ /* 0x020fc60000000000 */
[----:B------:R-:W5:Y:S01]  /*4310*/  LDL R14, [R1+0x2154] ;  /* 0x00215400010e7983 */ /* 0x000f620000100800 */
[----:B------:R-:W-:-:S04]  /*4320*/  IMAD.HI.U32 R10, R28, R9, RZ ;  /* 0x000000091c0a7227 */ /* 0x000fc800078e00ff */
[----:B------:R-:W-:-:S04]  /*4330*/  IMAD.HI.U32 R8, R28, R7, RZ ;  /* 0x000000071c087227 */ /* 0x000fc800078e00ff */
[----:B------:R-:W-:-:S04]  /*4340*/  IMAD.HI.U32 R6, R28, R5, RZ ;  /* 0x000000051c067227 */ /* 0x000fc800078e00ff */
[----:B------:R-:W-:Y:S01]  /*4350*/  IMAD.MOV R10, RZ, RZ, -R10 ;  /* 0x000000ffff0a7224 */ /* 0x000fe200078e0a0a */
[----:B------:R-:W-:Y:S02]  /*4360*/  IABS R3, R19 ;  /* 0x0000001300037213 */ /* 0x000fe40000000000 */
[----:B------:R-:W5:Y:S01]  /*4370*/  LDL R19, [R1+0x2150] ;  /* 0x0021500001137983 */ /* 0x000f620000100800 */
[----:B------:R-:W-:Y:S02]  /*4380*/  IMAD.MOV R8, RZ, RZ, -R8 ;  /* 0x000000ffff087224 */ /* 0x000fe400078e0a08 */
[----:B------:R-:W-:Y:S02]  /*4390*/  IMAD.MOV R6, RZ, RZ, -R6 ;  /* 0x000000ffff067224 */ /* 0x000fe400078e0a06 */
[C---:B------:R-:W-:Y:S02]  /*43a0*/  IMAD R9, R29.reuse, R10, R9 ;  /* 0x0000000a1d097224 */ /* 0x040fe400078e0209 */
[----:B------:R-:W-:-:S02]  /*43b0*/  IMAD R7, R29, R8, R7 ;  /* 0x000000081d077224 */ /* 0x000fc400078e0207 */
[----:B------:R-:W-:Y:S01]  /*43c0*/  IMAD R5, R29, R6, R5 ;  /* 0x000000061d057224 */ /* 0x000fe200078e0205 */
[----:B------:R2:W-:Y:S01]  /*43d0*/  STL [R1+0x348], R9 ;  /* 0x0003480901007387 */ /* 0x0005e20000100800 */
[----:B0-----:R-:W-:-:S03]  /*43e0*/  IABS R0, R11 ;  /* 0x0000000b00007213 */ /* 0x001fc60000000000 */
[----:B------:R3:W-:Y:S04]  /*43f0*/  STL [R1+0x34c], R7 ;  /* 0x00034c0701007387 */ /* 0x0007e80000100800 */
[----:B------:R4:W-:Y:S04]  /*4400*/  STL [R1+0x350], R5 ;  /* 0x0003500501007387 */ /* 0x0009e80000100800 */
[----:B------:R-:W5:Y:S01]  /*4410*/  LDL R11, [R1+0x214c] ;  /* 0x00214c00010b7983 */ /* 0x000f620000100800 */
[----:B------:R-:W-:-:S04]  /*4420*/  IMAD.HI.U32 R4, R28, R3, RZ ;  /* 0x000000031c047227 */ /* 0x000fc800078e00ff */
[----:B------:R-:W-:-:S04]  /*4430*/  IMAD.HI.U32 R2, R28, R0, RZ ;  /* 0x000000001c027227 */ /* 0x000fc800078e00ff */
[----:B------:R-:W-:Y:S02]  /*4440*/  IMAD.MOV R4, RZ, RZ, -R4 ;  /* 0x000000ffff047224 */ /* 0x000fe400078e0a04 */
[----:B------:R-:W-:Y:S02]  /*4450*/  IMAD.MOV R2, RZ, RZ, -R2 ;  /* 0x000000ffff027224 */ /* 0x000fe400078e0a02 */
[C---:B------:R-:W-:Y:S02]  /*4460*/  IMAD R3, R29.reuse, R4, R3 ;  /* 0x000000041d037224 */ /* 0x040fe400078e0203 */
[----:B------:R-:W-:Y:S01]  /*4470*/  IMAD R0, R29, R2, R0 ;  /* 0x000000021d007224 */ /* 0x000fe200078e0200 */
[----:B--2---:R-:W-:Y:S02]  /*4480*/  IABS R9, R13 ;  /* 0x0000000d00097213 */ /* 0x004fe40000000000 */
[----:B------:R5:W-:Y:S04]  /*4490*/  STL [R1+0x354], R3 ;  /* 0x0003540301007387 */ /* 0x000be80000100800 */
[----:B------:R0:W-:Y:S04]  /*44a0*/  STL [R1+0x358], R0 ;  /* 0x0003580001007387 */ /* 0x0001e80000100800 */
[----:B------:R-:W2:Y:S01]  /*44b0*/  LDL R13, [R1+0x2148] ;  /* 0x00214800010d7983 */ /* 0x000ea20000100800 */
[----:B------:R-:W-:-:S04]  /*44c0*/  IMAD.HI.U32 R10, R28, R9, RZ ;  /* 0x000000091c0a7227 */ /* 0x000fc800078e00ff */
[----:B------:R-:W-:-:S04]  /*44d0*/  IMAD.MOV R10, RZ, RZ, -R10 ;  /* 0x000000ffff0a7224 */ /* 0x000fc800078e0a0a */
[----:B------:R-:W-:Y:S01]  /*44e0*/  IMAD R9, R29, R10, R9 ;  /* 0x0000000a1d097224 */ /* 0x000fe200078e0209 */
[----:B---3--:R-:W-:Y:S02]  /*44f0*/  IABS R7, R15 ;  /* 0x0000000f00077213 */ /* 0x008fe40000000000 */
[----:B------:R-:W3:Y:S01]  /*4500*/  LDL R15, [R1+0x2144] ;  /* 0x00214400010f7983 */ /* 0x000ee20000100800 */
[----:B----4-:R-:W-:-:S03]  /*4510*/  IABS R5, R12 ;  /* 0x0000000c00057213 */ /* 0x010fc60000000000 */
[----:B------:R-:W4:Y:S01]  /*4520*/  LDL R12, [R1+0x2140] ;  /* 0x00214000010c7983 */ /* 0x000f220000100800 */
[----:B------:R-:W-:-:S04]  /*4530*/  IMAD.HI.U32 R8, R28, R7, RZ ;  /* 0x000000071c087227 */ /* 0x000fc800078e00ff */
[----:B------:R-:W-:-:S04]  /*4540*/  IMAD.HI.U32 R6, R28, R5, RZ ;  /* 0x000000051c067227 */ /* 0x000fc800078e00ff */
[----:B------:R-:W-:Y:S02]  /*4550*/  IMAD.MOV R8, RZ, RZ, -R8 ;  /* 0x000000ffff087224 */ /* 0x000fe400078e0a08 */
[----:B------:R-:W-:Y:S01]  /*4560*/  IMAD.MOV R6, RZ, RZ, -R6 ;  /* 0x000000ffff067224 */ /* 0x000fe200078e0a06 */
[----:B-----5:R-:W-:Y:S02]  /*4570*/  IABS R3, R14 ;  /* 0x0000000e00037213 */ /* 0x020fe40000000000 */
[----:B------:R-:W5:Y:S01]  /*4580*/  LDL R14, [R1+0x213c] ;  /* 0x00213c00010e7983 */ /* 0x000f620000100800 */
[C---:B------:R-:W-:Y:S02]  /*4590*/  IMAD R7, R29.reuse, R8, R7 ;  /* 0x000000081d077224 */ /* 0x040fe400078e0207 */
[----:B------:R-:W-:Y:S01]  /*45a0*/  IMAD R5, R29, R6, R5 ;  /* 0x000000061d057224 */ /* 0x000fe200078e0205 */
[----:B------:R1:W-:Y:S04]  /*45b0*/  STL [R1+0x334], R9 ;  /* 0x0003340901007387 */ /* 0x0003e80000100800 */
[----:B------:R2:W-:Y:S04]  /*45c0*/  STL [R1+0x338], R7 ;  /* 0x0003380701007387 */ /* 0x0005e80000100800 */
[----:B------:R3:W-:Y:S01]  /*45d0*/  STL [R1+0x33c], R5 ;  /* 0x00033c0501007387 */ /* 0x0007e20000100800 */
[----:B------:R-:W-:Y:S01]  /*45e0*/  IMAD.HI.U32 R4, R28, R3, RZ ;  /* 0x000000031c047227 */ /* 0x000fe200078e00ff */
[----:B0-----:R-:W-:-:S02]  /*45f0*/  IABS R0, R19 ;  /* 0x0000001300007213 */ /* 0x001fc40000000000 */
[----:B------:R-:W5:Y:S03]  /*4600*/  LDL R19, [R1+0x2138] ;  /* 0x0021380001137983 */ /* 0x000f660000100800 */
[----:B------:R-:W-:-:S04]  /*4610*/  IMAD.HI.U32 R2, R28, R0, RZ ;  /* 0x000000001c027227 */ /* 0x000fc800078e00ff */
[----:B------:R-:W-:Y:S02]  /*4620*/  IMAD.MOV R4, RZ, RZ, -R4 ;  /* 0x000000ffff047224 */ /* 0x000fe400078e0a04 */
[----:B------:R-:W-:Y:S02]  /*4630*/  IMAD.MOV R2, RZ, RZ, -R2 ;  /* 0x000000ffff027224 */ /* 0x000fe400078e0a02 */
[C---:B------:R-:W-:Y:S02]  /*4640*/  IMAD R3, R29.reuse, R4, R3 ;  /* 0x000000041d037224 */ /* 0x040fe400078e0203 */
[----:B------:R-:W-:-:S03]  /*4650*/  IMAD R0, R29, R2, R0 ;  /* 0x000000021d007224 */ /* 0x000fc600078e0200 */
[----:B------:R4:W-:Y:S01]  /*4660*/  STL [R1+0x340], R3 ;  /* 0x0003400301007387 */ /* 0x0009e20000100800 */
[----:B-1----:R-:W-:-:S03]  /*4670*/  IABS R9, R11 ;  /* 0x0000000b00097213 */ /* 0x002fc60000000000 */
[----:B------:R5:W-:Y:S04]  /*4680*/  STL [R1+0x344], R0 ;  /* 0x0003440001007387 */ /* 0x000be80000100800 */
[----:B------:R-:W5:Y:S01]  /*4690*/  LDL R11, [R1+0x2134] ;  /* 0x00213400010b7983 */ /* 0x000f620000100800 */
[----:B--2---:R-:W-:-:S03]  /*46a0*/  IABS R7, R13 ;  /* 0x0000000d00077213 */ /* 0x004fc60000000000 */
[----:B------:R-:W2:Y:S01]  /*46b0*/  LDL R13, [R1+0x2130] ;  /* 0x00213000010d7983 */ /* 0x000ea20000100800 */
[----:B------:R-:W-:-:S04]  /*46c0*/  IMAD.HI.U32 R10, R28, R9, RZ ;  /* 0x000000091c0a7227 */ /* 0x000fc800078e00ff */
[----:B------:R-:W-:-:S04]  /*46d0*/  IMAD.HI.U32 R8, R28, R7, RZ ;  /* 0x000000071c087227 */ /* 0x000fc800078e00ff */
[----:B------:R-:W-:Y:S02]  /*46e0*/  IMAD.MOV R10, RZ, RZ, -R10 ;  /* 0x000000ffff0a7224 */ /* 0x000fe400078e0a0a */
[----:B------:R-:W-:Y:S02]  /*46f0*/  IMAD.MOV R8, RZ, RZ, -R8 ;  /* 0x000000ffff087224 */ /* 0x000fe400078e0a08 */
[C---:B------:R-:W-:Y:S02]  /*4700*/  IMAD R9, R29.reuse, R10, R9 ;  /* 0x0000000a1d097224 */ /* 0x040fe400078e0209 */
[----:B------:R-:W-:Y:S01]  /*4710*/  IMAD R7, R29, R8, R7 ;  /* 0x000000081d077224 */ /* 0x000fe200078e0207 */
[----:B---3--:R-:W-:Y:S02]  /*4720*/  IABS R5, R15 ;  /* 0x0000000f00057213 */ /* 0x008fe40000000000 */
[----:B------:R-:W3:Y:S03]  /*4730*/  LDL R15, [R1+0x212c] ;  /* 0x00212c00010f7983 */ /* 0x000ee60000100800 */
[----:B------:R-:W-:-:S04]  /*4740*/  IMAD.HI.U32 R6, R28, R5, RZ ;  /* 0x000000051c067227 */ /* 0x000fc800078e00ff */
[----:B------:R-:W-:Y:S01]  /*4750*/  IMAD.MOV R6, RZ, RZ, -R6 ;  /* 0x000000ffff067224 */ /* 0x000fe200078e0a06 */
[----:B----4-:R-:W-:Y:S02]  /*4760*/  IABS R3, R12 ;  /* 0x0000000c00037213 */ /* 0x010fe40000000000 */
[----:B------:R-:W4:Y:S01]  /*4770*/  LDL R12, [R1+0x2128] ;  /* 0x00212800010c7983 */ /* 0x000f220000100800 */
[----:B------:R-:W-:-:S03]  /*4780*/  IMAD R5, R29, R6, R5 ;  /* 0x000000061d057224 */ /* 0x000fc600078e0205 */
[----:B------:R0:W-:Y:S04]  /*4790*/  STL [R1+0x320], R9 ;  /* 0x0003200901007387 */ /* 0x0001e80000100800 */
[----:B------:R1:W-:Y:S04]  /*47a0*/  STL [R1+0x324], R7 ;  /* 0x0003240701007387 */ /* 0x0003e80000100800 */
[----:B------:R2:W-:Y:S01]  /*47b0*/  STL [R1+0x328], R5 ;  /* 0x0003280501007387 */ /* 0x0005e20000100800 */
[----:B------:R-:W-:Y:S01]  /*47c0*/  IMAD.HI.U32 R4, R28, R3, RZ ;  /* 0x000000031c047227 */ /* 0x000fe200078e00ff */
[----:B-----5:R-:W-:-:S02]  /*47d0*/  IABS R0, R14 ;  /* 0x0000000e00007213 */ /* 0x020fc40000000000 */
[----:B------:R-:W5:Y:S03]  /*47e0*/  LDL R14, [R1+0x2124] ;  /* 0x00212400010e7983 */ /* 0x000f660000100800 */
[----:B------:R-:W-:-:S04]  /*47f0*/  IMAD.HI.U32 R2, R28, R0, RZ ;  /* 0x000000001c027227 */ /* 0x000fc800078e00ff */
[----:B------:R-:W-:Y:S02]  /*4800*/  IMAD.MOV R4, RZ, RZ, -R4 ;  /* 0x000000ffff047224 */ /* 0x000fe400078e0a04 */
[----:B------:R-:W-:Y:S02]  /*4810*/  IMAD.MOV R2, RZ, RZ, -R2 ;  /* 0x000000ffff027224 */ /* 0x000fe400078e0a02 */
[C---:B------:R-:W-:Y:S02]  /*4820*/  IMAD R3, R29.reuse, R4, R3 ;  /* 0x000000041d037224 */ /* 0x040fe400078e0203 */
[----:B------:R-:W-:-:S03]  /*4830*/  IMAD R0, R29, R2, R0 ;  /* 0x000000021d007224 */ /* 0x000fc600078e0200 */
[----:B------:R3:W-:Y:S01]  /*4840*/  STL [R1+0x32c], R3 ;  /* 0x00032c0301007387 */ /* 0x0007e20000100800 */
[----:B0-----:R-:W-:-:S03]  /*4850*/  IABS R9, R19 ;  /* 0x0000001300097213 */ /* 0x001fc60000000000 */
        /* <DEDUP_REMOVED lines=17> */
[----:B------:R5:W-:Y:S04]  /*4970*/  STL [R1+0x30c], R9 ;  /* 0x00030c0901007387 */ /* 0x000be80000100800 */
[----:B------:R0:W-:Y:S04]  /*4980*/  STL [R1+0x310], R7 ;  /* 0x0003100701007387 */ /* 0x0001e80000100800 */
[----:B------:R1:W-:Y:S01]  /*4990*/  STL [R1+0x314], R5 ;  /* 0x0003140501007387 */ /* 0x0003e20000100800 */
[----:B------:R-:W-:Y:S01]  /*49a0*/  IMAD.HI.U32 R4, R28, R3, RZ ;  /* 0x000000031c047227 */ /* 0x000fe200078e00ff */
[----:B----4-:R-:W-:-:S02]  /*49b0*/  IABS R0, R12 ;  /* 0x0000000c00007213 */ /* 0x010fc40000000000 */
[----:B------:R-:W4:Y:S03]  /*49c0*/  LDL R12, [R1+0x2110] ;  /* 0x00211000010c7983 */ /* 0x000f260000100800 */
        /* <DEDUP_REMOVED lines=16> */
[----:B------:R-:W-:Y:S01]  /*4ad0*/  IMAD.MOV R10, RZ, RZ, -R10 ;  /* 0x000000ffff0a7224 */ /* 0x000fe200078e0a0a */
[----:B--2---:R-:W-:Y:S02]  /*4ae0*/  IABS R3, R13 ;  /* 0x0000000d00037213 */ /* 0x004fe40000000000 */
[----:B------:R-:W2:Y:S01]  /*4af0*/  LDL R13, [R1+0x2100] ;  /* 0x00210000010d7983 */ /* 0x000ea20000100800 */
[----:B------:R-:W-:Y:S02]  /*4b00*/  IMAD.MOV R8, RZ, RZ, -R8 ;  /* 0x000000ffff087224 */ /* 0x000fe400078e0a08 */
[----:B------:R-:W-:Y:S02]  /*4b10*/  IMAD.MOV R6, RZ, RZ, -R6 ;  /* 0x000000ffff067224 */ /* 0x000fe400078e0a06 */
[C---:B------:R-:W-:Y:S02]  /*4b20*/  IMAD R9, R29.reuse, R10, R9 ;  /* 0x0000000a1d097224 */ /* 0x040fe400078e0209 */
[----:B------:R-:W-:-:S02]  /*4b30*/  IMAD R7, R29, R8, R7 ;  /* 0x000000081d077224 */ /* 0x000fc400078e0207 */
        /* <DEDUP_REMOVED lines=12> */
[----:B------:R1:W-:Y:S04]  /*4c00*/  STL [R1+0x304], R3 ;  /* 0x0003040301007387 */ /* 0x0003e80000100800 */
[----:B------:R2:W-:Y:S01]  /*4c10*/  STL [R1+0x308], R0 ;  /* 0x0003080001007387 */ /* 0x0005e20000100800 */
[----:B----4-:R-:W-:-:S03]  /*4c20*/  IABS R9, R12 ;  /* 0x0000000c00097213 */ /* 0x010fc60000000000 */
        /* <DEDUP_REMOVED lines=9> */
[----:B------:R-:W-:Y:S02]  /*4cc0*/  IMAD.MOV R8, RZ, RZ, -R8 ;  /* 0x000000ffff087224 */ /* 0x000fe400078e0a08 */
[----:B------:R-:W-:Y:S02]  /*4cd0*/  IMAD.MOV R6, RZ, RZ, -R6 ;  /* 0x000000ffff067224 */ /* 0x000fe400078e0a06 */
[C---:B------:R-:W-:Y:S02]  /*4ce0*/  IMAD R7, R29.reuse, R8, R7 ;  /* 0x000000081d077224 */ /* 0x040fe400078e0207 */
[----:B------:R-:W-:-:S03]  /*4cf0*/  IMAD R5, R29, R6, R5 ;  /* 0x000000061d057224 */ /* 0x000fc600078e0205 */
[----:B------:R4:W-:Y:S01]  /*4d00*/  STL [R1+0x2e8], R7 ;  /* 0x0002e80701007387 */ /* 0x0009e20000100800 */
[----:B--2---:R-:W-:-:S03]  /*4d10*/  IABS R0, R13 ;  /* 0x0000000d00007213 */ /* 0x004fc60000000000 */
[----:B------:R5:W-:Y:S01]  /*4d20*/  STL [R1+0x2ec], R5 ;  /* 0x0002ec0501007387 */ /* 0x000be20000100800 */
[----:B------:R-:W-:-:S03]  /*4d30*/  IMAD.HI.U32 R4, R28, R3, RZ ;  /* 0x000000031c047227 */ /* 0x000fc600078e00ff */
[----:B------:R-:W2:Y:S01]  /*4d40*/  LDL R13, [R1+0x20ec] ;  /* 0x0020ec00010d7983 */ /* 0x000ea20000100800 */
[----:B------:R-:W-:-:S04]  /*4d50*/  IMAD.HI.U32 R2, R28, R0, RZ ;  /* 0x000000001c027227 */ /* 0x000fc800078e00ff */
[----:B------:R-:W-:Y:S02]  /*4d60*/  IMAD.MOV R4, RZ, RZ, -R4 ;  /* 0x000000ffff047224 */ /* 0x000fe400078e0a04 */
[----:B------:R-:W-:-:S04]  /*4d70*/  IMAD.HI.U32 R10, R28, R9, RZ ;  /* 0x000000091c0a7227 */ /* 0x000fc800078e00ff */
[----:B------:R-:W-:Y:S02]  /*4d80*/  IMAD.MOV R2, RZ, RZ, -R2 ;  /* 0x000000ffff027224 */ /* 0x000fe400078e0a02 */
[C---:B------:R-:W-:Y:S02]  /*4d90*/  IMAD R3, R29.reuse, R4, R3 ;  /* 0x000000041d037224 */ /* 0x040fe400078e0203 */
[----:B------:R-:W-:Y:S02]  /*4da0*/  IMAD.MOV R10, RZ, RZ, -R10 ;  /* 0x000000ffff0a7224 */ /* 0x000fe400078e0a0a */
[C---:B------:R-:W-:Y:S01]  /*4db0*/  IMAD R0, R29.reuse, R2, R0 ;  /* 0x000000021d007224 */ /* 0x040fe200078e0200 */
[----:B------:R0:W-:Y:S01]  /*4dc0*/  STL [R1+0x2f0], R3 ;  /* 0x0002f00301007387 */ /* 0x0001e20000100800 */
[----:B------:R-:W-:-:S03]  /*4dd0*/  IMAD R23, R29, R10, R9 ;  /* 0x0000000a1d177224 */ /* 0x000fc600078e0209 */
[----:B------:R1:W-:Y:S01]  /*4de0*/  STL [R1+0x2f4], R0 ;  /* 0x0002f40001007387 */ /* 0x0003e20000100800 */
[----:B---3--:R-:W-:-:S03]  /*4df0*/  IABS R9, R15 ;  /* 0x0000000f00097213 */ /* 0x008fc60000000000 */
[----:B------:R-:W3:Y:S01]  /*4e00*/  LDL R15, [R1+0x20e4] ;  /* 0x0020e400010f7983 */ /* 0x000ee20000100800 */
[----:B----4-:R-:W-:-:S03]  /*4e10*/  IABS R7, R12 ;  /* 0x0000000c00077213 */ /* 0x010fc60000000000 */
[----:B------:R-:W4:Y:S01]  /*4e20*/  LDL R12, [R1+0x20e0] ;  /* 0x0020e000010c7983 */ /* 0x000f220000100800 */
[C---:B------:R-:W-:Y:S01]  /*4e30*/  IMAD.HI.U32 R10, R28.reuse, R9, RZ ;  /* 0x000000091c0a7227 */ /* 0x040fe200078e00ff */
[----:B-----5:R-:W-:Y:S02]  /*4e40*/  IABS R5, R14 ;  /* 0x0000000e00057213 */ /* 0x020fe40000000000 */
[----:B------:R-:W5:Y:S01]  /*4e50*/  LDL R14, [R1+0x20dc] ;  /* 0x0020dc00010e7983 */ /* 0x000f620000100800 */
[----:B------:R-:W-:-:S04]  /*4e60*/  IMAD.HI.U32 R8, R28, R7, RZ ;  /* 0x000000071c087227 */ /* 0x000fc800078e00ff */
[----:B------:R-:W-:-:S04]  /*4e70*/  IMAD.HI.U32 R6, R28, R5, RZ ;  /* 0x000000051c067227 */ /* 0x000fc800078e00ff */
[----:B------:R-:W-:Y:S02]  /*4e80*/  IMAD.MOV R10, RZ, RZ, -R10 ;  /* 0x000000ffff0a7224 */ /* 0x000fe400078e0a0a */
[----:B------:R-:W-:Y:S02]  /*4e90*/  IMAD.MOV R8, RZ, RZ, -R8 ;  /* 0x000000ffff087224 */ /* 0x000fe400078e0a08 */
[----:B------:R-:W-:Y:S01]  /*4ea0*/  IMAD.MOV R6, RZ, RZ, -R6 ;  /* 0x000000ffff067224 */ /* 0x000fe200078e0a06 */
[----:B0-----:R-:W-:Y:S02]  /*4eb0*/  IABS R3, R19 ;  /* 0x0000001300037213 */ /* 0x001fe40000000000 */
[----:B------:R-:W5:Y:S01]  /*4ec0*/  LDL R19, [R1+0x20d4] ;  /* 0x0020d40001137983 */ /* 0x000f620000100800 */
[C---:B------:R-:W-:Y:S02]  /*4ed0*/  IMAD R9, R29.reuse, R10, R9 ;  /* 0x0000000a1d097224 */ /* 0x040fe400078e0209 */
[----:B------:R-:W-:-:S02]  /*4ee0*/  IMAD R7, R29, R8, R7 ;  /* 0x000000081d077224 */ /* 0x000fc400078e0207 */
[----:B------:R-:W-:Y:S01]  /*4ef0*/  IMAD R5, R29, R6, R5 ;  /* 0x000000061d057224 */ /* 0x000fe200078e0205 */
[----:B------:R2:W-:Y:S04]  /*4f00*/  STL [R1+0x2d0], R9 ;  /* 0x0002d00901007387 */ /* 0x0005e80000100800 */
[----:B------:R3:W-:Y:S04]  /*4f10*/  STL [R1+0x2d4], R7 ;  /* 0x0002d40701007387 */ /* 0x0007e80000100800 */
[----:B------:R4:W-:Y:S01]  /*4f20*/  STL [R1+0x2d8], R5 ;  /* 0x0002d80501007387 */ /* 0x0009e20000100800 */
        /* <DEDUP_REMOVED lines=8> */
[----:B------:R5:W-:Y:S04]  /*4fb0*/  STL [R1+0x2dc], R3 ;  /* 0x0002dc0301007387 */ /* 0x000be80000100800 */
[----:B------:R0:W-:Y:S01]  /*4fc0*/  STL [R1+0x2e0], R0 ;  /* 0x0002e00001007387 */ /* 0x0001e20000100800 */
[----:B--2---:R-:W-:-:S03]  /*4fd0*/  IABS R9, R13 ;  /* 0x0000000d00097213 */ /* 0x004fc60000000000 */
[----:B------:R-:W2:Y:S02]  /*4fe0*/  LDL R13, [R1+0x20d0] ;  /* 0x0020d000010d7983 */ /* 0x000ea40000100800 */
        /* <DEDUP_REMOVED lines=56> */
[----:B------:R3:W-:Y:S04]  /*5370*/  STL [R1+0x2b4], R3 ;  /* 0x0002b40301007387 */ /* 0x0007e80000100800 */
[----:B------:R4:W-:Y:S01]  /*5380*/  STL [R1+0x2b8], R0 ;  /* 0x0002b80001007387 */ /* 0x0009e20000100800 */
        /* <DEDUP_REMOVED lines=71> */
[----:B------:R-:W-:-:S04]  /*5800*/  IMAD.HI.U32 R4, R28, R3, RZ ;  /* 0x000000031c047227 */ /* 0x000fc800078e00ff */
[----:B------:R-:W-:Y:S01]  /*5810*/  IMAD.MOV R10, RZ, RZ, -R10 ;  /* 0x000000ffff0a7224 */ /* 0x000fe200078e0a0a */
[----:B--2---:R-:W-:Y:S01]  /*5820*/  IABS R0, R13 ;  /* 0x0000000d00007213 */ /* 0x004fe20000000000 */
[----:B------:R-:W-:Y:S02]  /*5830*/  IMAD.MOV R8, RZ, RZ, -R8 ;  /* 0x000000ffff087224 */ /* 0x000fe400078e0a08 */
[----:B------:R-:W-:Y:S02]  /*5840*/  IMAD.MOV R6, RZ, RZ, -R6 ;  /* 0x000000ffff067224 */ /* 0x000fe400078e0a06 */
[----:B------:R-:W-:-:S04]  /*5850*/  IMAD.HI.U32 R2, R28, R0, RZ ;  /* 0x000000001c027227 */ /* 0x000fc800078e00ff */
[----:B------:R-:W-:Y:S02]  /*5860*/  IMAD.MOV R4, RZ, RZ, -R4 ;  /* 0x000000ffff047224 */ /* 0x000fe400078e0a04 */
[C---:B------:R-:W-:Y:S02]  /*5870*/  IMAD R9, R29.reuse, R10, R9 ;  /* 0x0000000a1d097224 */ /* 0x040fe400078e0209 */
[----:B------:R-:W-:Y:S02]  /*5880*/  IMAD.MOV R2, RZ, RZ, -R2 ;  /* 0x000000ffff027224 */ /* 0x000fe400078e0a02 */
[C---:B------:R-:W-:Y:S02]  /*5890*/  IMAD R7, R29.reuse, R8, R7 ;  /* 0x000000081d077224 */ /* 0x040fe400078e0207 */
[C---:B------:R-:W-:Y:S01]  /*58a0*/  IMAD R5, R29.reuse, R6, R5 ;  /* 0x000000061d057224 */ /* 0x040fe200078e0205 */
[----:B------:R3:W-:Y:S01]  /*58b0*/  STL [R1+0x26c], R9 ;  /* 0x00026c0901007387 */ /* 0x0007e20000100800 */
[----:B------:R-:W-:-:S02]  /*58c0*/  IMAD R3, R29, R4, R3 ;  /* 0x000000041d037224 */ /* 0x000fc400078e0203 */
[----:B------:R-:W-:Y:S01]  /*58d0*/  IMAD R0, R29, R2, R0 ;  /* 0x000000021d007224 */ /* 0x000fe200078e0200 */
[----:B------:R4:W-:Y:S04]  /*58e0*/  STL [R1+0x270], R7 ;  /* 0x0002700701007387 */ /* 0x0009e80000100800 */
[----:B------:R5:W-:Y:S04]  /*58f0*/  STL [R1+0x274], R5 ;  /* 0x0002740501007387 */ /* 0x000be80000100800 */
[----:B------:R-:W2:Y:S04]  /*5900*/  LDL R13, [R1+0x206c] ;  /* 0x00206c00010d7983 */ /* 0x000ea80000100800 */
[----:B------:R0:W-:Y:S04]  /*5910*/  STL [R1+0x278], R3 ;  /* 0x0002780301007387 */ /* 0x0001e80000100800 */
        /* <DEDUP_REMOVED lines=61> */
[----:B-1----:R-:W-:-:S03]  /*5cf0*/  IABS R9, R11 ;  /* 0x0000000b00097213 */ /* 0x002fc60000000000 */
[----:B------:R-:W5:Y:S02]  /*5d00*/  LDL R11, [R1+0x2048] ;  /* 0x00204800010b7983 */ /* 0x000f640000100800 */
[----:B------:R-:W-:-:S04]  /*5d10*/  IMAD.HI.U32 R10, R28, R9, RZ ;  /* 0x000000091c0a7227 */ /* 0x000fc800078e00ff */
[----:B------:R-:W-:-:S04]  /*5d20*/  IMAD.MOV R10, RZ, RZ, -R10 ;  /* 0x000000ffff0a7224 */ /* 0x000fc800078e0a0a */
[----:B------:R-:W-:Y:S01]  /*5d30*/  IMAD R9, R29, R10, R9 ;  /* 0x0000000a1d097224 */ /* 0x000fe200078e0209 */
[----:B--2---:R-:W-:Y:S02]  /*5d40*/  IABS R7, R13 ;  /* 0x0000000d00077213 */ /* 0x004fe40000000000 */
[----:B------:R-:W2:Y:S03]  /*5d50*/  LDL R13, [R1+0x203c] ;  /* 0x00203c00010d7983 */ /* 0x000ea60000100800 */
[----:B------:R-:W-:-:S04]  /*5d60*/  IMAD.HI.U32 R8, R28, R7, RZ ;  /* 0x000000071c087227 */ /* 0x000fc800078e00ff */
[----:B------:R-:W-:-:S04]  /*5d70*/  IMAD.MOV R8, RZ, RZ, -R8 ;  /* 0x000000ffff087224 */ /* 0x000fc800078e0a08 */
        /* <DEDUP_REMOVED lines=32> */
[----:B------:R-:W2:Y:S03]  /*5f80*/  LDL R13, [R1+0x2024] ;  /* 0x00202400010d7983 */ /* 0x000ea60000100800 */
[----:B------:R-:W-:-:S04]  /*5f90*/  IMAD.HI.U32 R6, R28, R5, RZ ;  /* 0x000000051c067227 */ /* 0x000fc800078e00ff */
[----:B------:R-:W-:-:S04]  /*5fa0*/  IMAD.MOV R6, RZ, RZ, -R6 ;  /* 0x000000ffff067224 */ /* 0x000fc800078e0a06 */
[----:B------:R-:W-:Y:S01]  /*5fb0*/  IMAD R5, R29, R6, R5 ;  /* 0x000000061d057224 */ /* 0x000fe200078e0205 */
[----:B---3--:R-:W-:Y:S02]  /*5fc0*/  IABS R3, R15 ;  /* 0x0000000f00037213 */ /* 0x008fe40000000000 */
        /* <DEDUP_REMOVED lines=29> */
[----:B--2---:R-:W-:-:S02]  /*61a0*/  IABS R3, R13 ;  /* 0x0000000d00037213 */ /* 0x004fc40000000000 */
[----:B------:R-:W2:Y:S03]  /*61b0*/  LDL R13, [R1+0x200c] ;  /* 0x00200c00010d7983 */ /* 0x000ea60000100800 */
[----:B------:R-:W-:-:S04]  /*61c0*/  IMAD.HI.U32 R4, R28, R3, RZ ;  /* 0x000000031c047227 */ /* 0x000fc800078e00ff */
[----:B------:R-:W-:Y:S01]  /*61d0*/  IMAD.MOV R4, RZ, RZ, -R4 ;  /* 0x000000ffff047224 */ /* 0x000fe200078e0a04 */
[----:B------:R4:W-:Y:S03]  /*61e0*/  STL [R1+0x208], R9 ;  /* 0x0002080901007387 */ /* 0x0009e60000100800 */
[----:B------:R-:W-:Y:S01]  /*61f0*/  IMAD R3, R29, R4, R3 ;  /* 0x000000041d037224 */ /* 0x000fe200078e0203 */
[----:B------:R5:W-:Y:S04]  /*6200*/  STL [R1+0x20c], R7 ;  /* 0x00020c0701007387 */ /* 0x000be80000100800 */
[----:B------:R0:W-:Y:S01]  /*6210*/  STL [R1+0x210], R5 ;  /* 0x0002100501007387 */ /* 0x0001e20000100800 */
[----:B---3--:R-:W-:-:S03]  /*6220*/  IABS R0, R15 ;  /* 0x0000000f00007213 */ /* 0x008fc60000000000 */
[----:B------:R-:W3:Y:S02]  /*6230*/  LDL R15, [R1+0x2010] ;  /* 0x00201000010f7983 */ /* 0x000ee40000100800 */
        /* <DEDUP_REMOVED lines=17> */
[----:B------:R-:W-:Y:S02]  /*6350*/  IMAD.MOV R10, RZ, RZ, -R10 ;  /* 0x000000ffff0a7224 */ /* 0x000fe400078e0a0a */
[----:B------:R-:W-:Y:S02]  /*6360*/  IMAD.MOV R8, RZ, RZ, -R8 ;  /* 0x000000ffff087224 */ /* 0x000fe400078e0a08 */
[----:B------:R-:W-:Y:S02]  /*6370*/  IMAD.MOV R6, RZ, RZ, -R6 ;  /* 0x000000ffff067224 */ /* 0x000fe400078e0a06 */
[----:B------:R-:W-:Y:S02]  /*6380*/  IMAD.MOV R4, RZ, RZ, -R4 ;  /* 0x000000ffff047224 */ /* 0x000fe400078e0a04 */
[C---:B------:R-:W-:Y:S02]  /*6390*/  IMAD R9, R29.reuse, R10, R9 ;  /* 0x0000000a1d097224 */ /* 0x040fe400078e0209 */
[----:B------:R-:W-:-:S02]  /*63a0*/  IMAD R7, R29, R8, R7 ;  /* 0x000000081d077224 */ /* 0x000fc400078e0207 */
[C---:B------:R-:W-:Y:S01]  /*63b0*/  IMAD R5, R29.reuse, R6, R5 ;  /* 0x000000061d057224 */ /* 0x040fe200078e0205 */
[----:B------:R3:W-:Y:S01]  /*63c0*/  STL [R1+0x1f4], R9 ;  /* 0x0001f40901007387 */ /* 0x0007e20000100800 */
[----:B------:R-:W-:-:S03]  /*63d0*/  IMAD R3, R29, R4, R3 ;  /* 0x000000041d037224 */ /* 0x000fc600078e0203 */
[----:B------:R4:W-:Y:S01]  /*63e0*/  STL [R1+0x1f8], R7 ;  /* 0x0001f80701007387 */ /* 0x0009e20000100800 */
[----:B--2---:R-:W-:-:S05]  /*63f0*/  IABS R0, R13 ;  /* 0x0000000d00007213 */ /* 0x004fca0000000000 */
[----:B------:R-:W-:-:S04]  /*6400*/  IMAD.HI.U32 R2, R28, R0, RZ ;  /* 0x000000001c027227 */ /* 0x000fc800078e00ff */
[----:B------:R-:W-:Y:S01]  /*6410*/  IMAD.MOV R2, RZ, RZ, -R2 ;  /* 0x000000ffff027224 */ /* 0x000fe200078e0a02 */
[----:B------:R5:W-:Y:S03]  /*6420*/  STL [R1+0x1fc], R5 ;  /* 0x0001fc0501007387 */ /* 0x000be60000100800 */
[----:B------:R-:W-:Y:S01]  /*6430*/  IMAD R0, R29, R2, R0 ;  /* 0x000000021d007224 */ /* 0x000fe200078e0200 */
        /* <DEDUP_REMOVED lines=112> */
[----:B----4-:R-:W-:-:S05]  /*6b40*/  IABS R0, R12 ;  /* 0x0000000c00007213 */ /* 0x010fca0000000000 */
[----:B------:R-:W-:-:S04]  /*6b50*/  IMAD.HI.U32 R2, R28, R0, RZ ;  /* 0x000000001c027227 */ /* 0x000fc800078e00ff */
[----:B------:R-:W-:Y:S01]  /*6b60*/  IMAD.MOV R2, RZ, RZ, -R2 ;  /* 0x000000ffff027224 */ /* 0x000fe200078e0a02 */
[----:B------:R5:W-:Y:S01]  /*6b70*/  STL [R1+0x19c], R9 ;  /* 0x00019c0901007387 */ /* 0x000be20000100800 */
[C---:B------:R-:W-:Y:S02]  /*6b80*/  IMAD R3, R29.reuse, R4, R3 ;  /* 0x000000041d037224 */ /* 0x040fe400078e0203 */
[----:B------:R-:W-:Y:S01]  /*6b90*/  IMAD R0, R29, R2, R0 ;  /* 0x000000021d007224 */ /* 0x000fe200078e0200 */
[----:B------:R0:W-:Y:S04]  /*6ba0*/  STL [R1+0x1a0], R7 ;  /* 0x0001a00701007387 */ /* 0x0001e80000100800 */
[----:B------:R1:W-:Y:S04]  /*6bb0*/  STL [R1+0x1a4], R5 ;  /* 0x0001a40501007387 */ /* 0x0003e80000100800 */
[----:B------:R-:W4:Y:S01]  /*6bc0*/  LDL R12, [R1+0x1fa4] ;  /* 0x001fa400010c7983 */ /* 0x000f220000100800 */
[----:B-----5:R-:W-:-:S03]  /*6bd0*/  IABS R9, R14 ;  /* 0x0000000e00097213 */ /* 0x020fc60000000000 */
[----:B------:R2:W-:Y:S04]  /*6be0*/  STL [R1+0x1a8], R3 ;  /* 0x0001a80301007387 */ /* 0x0005e80000100800 */
[----:B------:R3:W-:Y:S04]  /*6bf0*/  STL [R1+0x1ac], R0 ;  /* 0x0001ac0001007387 */ /* 0x0007e80000100800 */
        /* <DEDUP_REMOVED lines=47> */
[----:B------:R-:W-:-:S03]  /*6ef0*/  IMAD.HI.U32 R4, R28, R3, RZ ;  /* 0x000000031c047227 */ /* 0x000fc600078e00ff */
[----:B------:R4:W-:Y:S04]  /*6f00*/  STL [R1+0x170], R7 ;  /* 0x0001700701007387 */ /* 0x0009e80000100800 */
[----:B------:R5:W-:Y:S01]  /*6f10*/  STL [R1+0x174], R5 ;  /* 0x0001740501007387 */ /* 0x000be20000100800 */
[----:B------:R-:W-:-:S04]  /*6f20*/  IMAD.MOV R4, RZ, RZ, -R4 ;  /* 0x000000ffff047224 */ /* 0x000fc800078e0a04 */
[----:B------:R-:W-:Y:S01]  /*6f30*/  IMAD R3, R29, R4, R3 ;  /* 0x000000041d037224 */ /* 0x000fe200078e0203 */
[----:B--2---:R-:W-:Y:S02]  /*6f40*/  IABS R0, R13 ;  /* 0x0000000d00007213 */ /* 0x004fe40000000000 */
[----:B------:R-:W2:Y:S03]  /*6f50*/  LDL R13, [R1+0x1f7c] ;  /* 0x001f7c00010d7983 */ /* 0x000ea60000100800 */
[----:B------:R-:W-:-:S04]  /*6f60*/  IMAD.HI.U32 R2, R28, R0, RZ ;  /* 0x000000001c027227 */ /* 0x000fc800078e00ff */
[----:B------:R-:W-:-:S04]  /*6f70*/  IMAD.MOV R2, RZ, RZ, -R2 ;  /* 0x000000ffff027224 */ /* 0x000fc800078e0a02 */
[----:B------:R-:W-:Y:S01]  /*6f80*/  IMAD R0, R29, R2, R0 ;  /* 0x000000021d007224 */ /* 0x000fe200078e0200 */
[----:B------:R0:W-:Y:S04]  /*6f90*/  STL [R1+0x178], R3 ;  /* 0x0001780301007387 */ /* 0x0001e80000100800 */
[----:B------:R1:W-:Y:S01]  /*6fa0*/  STL [R1+0x17c], R0 ;  /* 0x00017c0001007387 */ /* 0x0003e20000100800 */
[----:B---3--:R-:W-:-:S03]  /*6fb0*/  IABS R9, R15 ;  /* 0x0000000f00097213 */ /* 0x008fc60000000000 */
[----:B------:R-:W3:Y:S02]  /*6fc0*/  LDL R15, [R1+0x1f80] ;  /* 0x001f8000010f7983 */ /* 0x000ee40000100800 */
[----:B------:R-:W-:-:S04]  /*6fd0*/  IMAD.HI.U32 R10, R28, R9, RZ ;  /* 0x000000091c0a7227 */ /* 0x000fc800078e00ff */
[----:B------:R-:W-:Y:S01]  /*6fe0*/  IMAD.MOV R10, RZ, RZ, -R10 ;  /* 0x000000ffff0a7224 */ /* 0x000fe200078e0a0a */
[----:B----4-:R-:W-:Y:S02]  /*6ff0*/  IABS R7, R12 ;  /* 0x0000000c00077213 */ /* 0x010fe40000000000 */
[----:B------:R-:W4:Y:S01]  /*7000*/  LDL R12, [R1+0x1f74] ;  /* 0x001f7400010c7983 */ /* 0x000f220000100800 */
[----:B-----5:R-:W-:-:S03]  /*7010*/  IABS R5, R14 ;  /* 0x0000000e00057213 */ /* 0x020fc60000000000 */
[----:B------:R-:W5:Y:S01]  /*7020*/  LDL R14, [R1+0x1f78] ;  /* 0x001f7800010e7983 */ /* 0x000f620000100800 */
[----:B------:R-:W-:-:S04]  /*7030*/  IMAD.HI.U32 R8, R28, R7, RZ ;  /* 0x000000071c087227 */ /* 0x000fc800078e00ff */
[----:B------:R-:W-:Y:S01]  /*7040*/  IMAD.HI.U32 R6, R28, R5, RZ ;  /* 0x000000051c067227 */ /* 0x000fe200078e00ff */
[----:B0-----:R-:W-:Y:S02]  /*7050*/  IABS R3, R19 ;  /* 0x0000001300037213 */ /* 0x001fe40000000000 */
[----:B------:R-:W5:Y:S01]  /*7060*/  LDL R19, [R1+0x1f6c] ;  /* 0x001f6c0001137983 */ /* 0x000f620000100800 */
        /* <DEDUP_REMOVED lines=28> */
[----:B----4-:R-:W-:Y:S02]  /*7230*/  IABS R5, R12 ;  /* 0x0000000c00057213 */ /* 0x010fe40000000000 */
[----:B------:R-:W4:Y:S03]  /*7240*/  LDL R12, [R1+0x1f5c] ;  /* 0x001f5c00010c7983 */ /* 0x000f260000100800 */
[----:B------:R-:W-:Y:S01]  /*7250*/  IMAD.HI.U32 R6, R28, R5, RZ ;  /* 0x000000051c067227 */ /* 0x000fe200078e00ff */
[----:B-----5:R-:W-:Y:S02]  /*7260*/  IABS R3, R14 ;  /* 0x0000000e00037213 */ /* 0x020fe40000000000 */
[----:B------:R-:W5:Y:S01]  /*7270*/  LDL R14, [R1+0x1f60] ;  /* 0x001f6000010e7983 */ /* 0x000f620000100800 */
[----:B------:R-:W-:-:S04]  /*7280*/  IMAD.MOV R6, RZ, RZ, -R6 ;  /* 0x000000ffff067224 */ /* 0x000fc800078e0a06 */
[----:B------:R-:W-:Y:S01]  /*7290*/  IMAD R5, R29, R6, R5 ;  /* 0x000000061d057224 */ /* 0x000fe200078e0205 */
[----:B------:R1:W-:Y:S04]  /*72a0*/  STL [R1+0x134], R9 ;  /* 0x0001340901007387 */ /* 0x0003e80000100800 */
[----:B------:R2:W-:Y:S01]  /*72b0*/  STL [R1+0x138], R7 ;  /* 0x0001380701007387 */ /* 0x0005e20000100800 */
[----:B0-----:R-:W-:-:S03]  /*72c0*/  IABS R0, R19 ;  /* 0x0000001300007213 */ /* 0x001fc60000000000 */
[----:B------:R3:W-:Y:S01]  /*72d0*/  STL [R1+0x13c], R5 ;  /* 0x00013c0501007387 */ /* 0x0007e20000100800 */
[----:B------:R-:W-:-:S03]  /*72e0*/  IMAD.HI.U32 R4, R28, R3, RZ ;  /* 0x000000031c047227 */ /* 0x000fc600078e00ff */
[----:B------:R-:W5:Y:S01]  /*72f0*/  LDL R19, [R1+0x1f54] ;  /* 0x001f540001137983 */ /* 0x000f620000100800 */
        /* <DEDUP_REMOVED lines=25> */
[----:B-----5:R-:W-:-:S03]  /*7490*/  IABS R0, R14 ;  /* 0x0000000e00007213 */ /* 0x020fc60000000000 */
[----:B------:R-:W-:Y:S02]  /*74a0*/  IMAD.MOV R4, RZ, RZ, -R4 ;  /* 0x000000ffff047224 */ /* 0x000fe400078e0a04 */
[----:B------:R-:W-:-:S04]  /*74b0*/  IMAD.HI.U32 R2, R28, R0, RZ ;  /* 0x000000001c027227 */ /* 0x000fc800078e00ff */
[----:B------:R-:W-:Y:S01]  /*74c0*/  IMAD.MOV R2, RZ, RZ, -R2 ;  /* 0x000000ffff027224 */ /* 0x000fe200078e0a02 */
[----:B------:R0:W-:Y:S01]  /*74d0*/  STL [R1+0x10c], R9 ;  /* 0x00010c0901007387 */ /* 0x0001e20000100800 */
[C---:B------:R-:W-:Y:S02]  /*74e0*/  IMAD R3, R29.reuse, R4, R3 ;  /* 0x000000041d037224 */ /* 0x040fe400078e0203 */
[----:B------:R-:W-:Y:S01]  /*74f0*/  IMAD R0, R29, R2, R0 ;  /* 0x000000021d007224 */ /* 0x000fe200078e0200 */
[----:B------:R1:W-:Y:S04]  /*7500*/  STL [R1+0x110], R7 ;  /* 0x0001100701007387 */ /* 0x0003e80000100800 */
[----:B------:R2:W-:Y:S01]  /*7510*/  STL [R1+0x114], R5 ;  /* 0x0001140501007387 */ /* 0x0005e20000100800 */
[----:B0-----:R-:W-:-:S03]  /*7520*/  IABS R9, R19 ;  /* 0x0000001300097213 */ /* 0x001fc60000000000 */
[----:B------:R-:W5:Y:S04]  /*7530*/  LDL R14, [R1+0x1f48] ;  /* 0x001f4800010e7983 */ /* 0x000f680000100800 */
[----:B------:R3:W-:Y:S04]  /*7540*/  STL [R1+0x118], R3 ;  /* 0x0001180301007387 */ /* 0x0007e80000100800 */
[----:B------:R4:W-:Y:S04]  /*7550*/  STL [R1+0x11c], R0 ;  /* 0x00011c0001007387 */ /* 0x0009e80000100800 */
        /* <DEDUP_REMOVED lines=18> */
[----:B------:R5:W-:Y:S03]  /*7680*/  STL [R1+0xf4], R9 ;  /* 0x0000f40901007387 */ /* 0x000be60000100800 */
[----:B------:R-:W-:Y:S01]  /*7690*/  IMAD R3, R29, R4, R3 ;  /* 0x000000041d037224 */ /* 0x000fe200078e0203 */
[----:B------:R0:W-:Y:S04]  /*76a0*/  STL [R1+0xfc], R7 ;  /* 0x0000fc0701007387 */ /* 0x0001e80000100800 */
[----:B------:R1:W-:Y:S01]  /*76b0*/  STL [R1+0x100], R5 ;  /* 0x0001000501007387 */ /* 0x0003e20000100800 */
[----:B----4-:R-:W-:-:S03]  /*76c0*/  IABS R0, R12 ;  /* 0x0000000c00007213 */ /* 0x010fc60000000000 */
[----:B------:R-:W4:Y:S02]  /*76d0*/  LDL R12, [R1+0x1f2c] ;  /* 0x001f2c00010c7983 */ /* 0x000f240000100800 */
[----:B------:R-:W-:-:S04]  /*76e0*/  IMAD.HI.U32 R2, R28, R0, RZ ;  /* 0x000000001c027227 */ /* 0x000fc800078e00ff */
[----:B------:R-:W-:-:S04]  /*76f0*/  IMAD.MOV R2, RZ, RZ, -R2 ;  /* 0x000000ffff027224 */ /* 0x000fc800078e0a02 */
[----:B------:R-:W-:Y:S01]  /*7700*/  IMAD R0, R29, R2, R0 ;  /* 0x000000021d007224 */ /* 0x000fe200078e0200 */
        /* <DEDUP_REMOVED lines=18> */
[----:B------:R-:W2:Y:S04]  /*7830*/  LDL R13, [R1+0x1f1c] ;  /* 0x001f1c00010d7983 */ /* 0x000ea80000100800 */
[----:B------:R4:W-:Y:S01]  /*7840*/  STL [R1+0xd0], R9 ;  /* 0x0000d00901007387 */ /* 0x0009e20000100800 */
[----:B------:R-:W-:-:S03]  /*7850*/  IMAD.HI.U32 R4, R28, R3, RZ ;  /* 0x000000031c047227 */ /* 0x000fc600078e00ff */
[----:B------:R5:W-:Y:S04]  /*7860*/  STL [R1+0xd4], R7 ;  /* 0x0000d40701007387 */ /* 0x000be80000100800 */
[----:B------:R0:W-:Y:S01]  /*7870*/  STL [R1+0xd8], R5 ;  /* 0x0000d80501007387 */ /* 0x0001e20000100800 */
        /* <DEDUP_REMOVED lines=44> */
[----:B----4-:R-:W-:Y:S02]  /*7b40*/  IABS R7, R12 ;  /* 0x0000000c00077213 */ /* 0x010fe40000000000 */
[----:B------:R-:W4:Y:S03]  /*7b50*/  LDL R12, [R1+0x1efc] ;  /* 0x001efc00010c7983 */ /* 0x000f260000100800 */
[----:B------:R-:W-:-:S04]  /*7b60*/  IMAD.HI.U32 R8, R28, R7, RZ ;  /* 0x000000071c087227 */ /* 0x000fc800078e00ff */
[----:B------:R-:W-:-:S04]  /*7b70*/  IMAD.MOV R8, RZ, RZ, -R8 ;  /* 0x000000ffff087224 */ /* 0x000fc800078e0a08 */
[----:B------:R-:W-:Y:S01]  /*7b80*/  IMAD R7, R29, R8, R7 ;  /* 0x000000081d077224 */ /* 0x000fe200078e0207 */
[----:B-----5:R-:W-:Y:S02]  /*7b90*/  IABS R5, R14 ;  /* 0x0000000e00057213 */ /* 0x020fe40000000000 */
[----:B------:R-:W5:Y:S01]  /*7ba0*/  LDL R14, [R1+0x1f00] ;  /* 0x001f0000010e7983 */ /* 0x000f620000100800 */
[----:B0-----:R-:W-:-:S03]  /*7bb0*/  IABS R3, R19 ;  /* 0x0000001300037213 */ /* 0x001fc60000000000 */
[----:B------:R-:W5:Y:S04]  /*7bc0*/  LDL R19, [R1+0x1ef4] ;  /* 0x001ef40001137983 */ /* 0x000f680000100800 */
[----:B------:R2:W-:Y:S01]  /*7bd0*/  STL [R1+0xa8], R9 ;  /* 0x0000a80901007387 */ /* 0x0005e20000100800 */
[----:B-1----:R-:W-:-:S03]  /*7be0*/  IABS R0, R11 ;  /* 0x0000000b00007213 */ /* 0x002fc60000000000 */
[----:B------:R3:W-:Y:S04]  /*7bf0*/  STL [R1+0xac], R7 ;  /* 0x0000ac0701007387 */ /* 0x0007e80000100800 */
        /* <DEDUP_REMOVED lines=11> */
[----:B------:R5:W-:Y:S01]  /*7cb0*/  STL [R1+0xb4], R3 ;  /* 0x0000b40301007387 */ /* 0x000be20000100800 */
[----:B--2---:R-:W-:-:S03]  /*7cc0*/  IABS R9, R13 ;  /* 0x0000000d00097213 */ /* 0x004fc60000000000 */
[----:B------:R-:W2:Y:S04]  /*7cd0*/  LDL R13, [R1+0x1ef0] ;  /* 0x001ef000010d7983 */ /* 0x000ea80000100800 */
        /* <DEDUP_REMOVED lines=15> */
[----:B------:R-:W5:Y:S03]  /*7dd0*/  LDL R14, [R1+0x1ee8] ;  /* 0x001ee800010e7983 */ /* 0x000f660000100800 */
[----:B------:R-:W-:Y:S01]  /*7de0*/  IMAD.HI.U32 R4, R28, R3, RZ ;  /* 0x000000031c047227 */ /* 0x000fe200078e00ff */
[----:B0-----:R-:W-:-:S03]  /*7df0*/  IABS R0, R19 ;  /* 0x0000001300007213 */ /* 0x001fc60000000000 */
[----:B------:R-:W-:Y:S02]  /*7e00*/  IMAD.MOV R4, RZ, RZ, -R4 ;  /* 0x000000ffff047224 */ /* 0x000fe400078e0a04 */
[----:B------:R-:W-:-:S04]  /*7e10*/  IMAD.HI.U32 R2, R28, R0, RZ ;  /* 0x000000001c027227 */ /* 0x000fc800078e00ff */
[----:B------:R-:W-:Y:S02]  /*7e20*/  IMAD.MOV R2, RZ, RZ, -R2 ;  /* 0x000000ffff027224 */ /* 0x000fe400078e0a02 */
[C---:B------:R-:W-:Y:S01]  /*7e30*/  IMAD R3, R29.reuse, R4, R3 ;  /* 0x000000041d037224 */ /* 0x040fe200078e0203 */
[----:B------:R0:W-:Y:S01]  /*7e40*/  STL [R1+0x98], R9 ;  /* 0x0000980901007387 */ /* 0x0001e20000100800 */
[----:B------:R-:W-:-:S03]  /*7e50*/  IMAD R0, R29, R2, R0 ;  /* 0x000000021d007224 */ /* 0x000fc600078e0200 */
[----:B------:R2:W-:Y:S04]  /*7e60*/  STL [R1+0x9c], R7 ;  /* 0x00009c0701007387 */ /* 0x0005e80000100800 */
[----:B------:R3:W-:Y:S01]  /*7e70*/  STL [R1+0xa0], R5 ;  /* 0x0000a00501007387 */ /* 0x0007e20000100800 */
[----:B0-----:R-:W-:-:S03]  /*7e80*/  IABS R9, R11 ;  /* 0x0000000b00097213 */ /* 0x001fc60000000000 */
[----:B------:R4:W-:Y:S04]  /*7e90*/  STL [R1+0xa4], R3 ;  /* 0x0000a40301007387 */ /* 0x0009e80000100800 */
[----:B------:R-:W5:Y:S04]  /*7ea0*/  LDL R18, [R1+0x1ee0] ;  /* 0x001ee00001127983 */ /* 0x000f680000100800 */
[----:B------:R5:W-:Y:S04]  /*7eb0*/  STL [R1+0x1f0], R0 ;  /* 0x0001f00001007387 */ /* 0x000be80000100800 */
[----:B------:R-:W5:Y:S01]  /*7ec0*/  LDL R11, [R1+0x1edc] ;  /* 0x001edc00010b7983 */ /* 0x000f620000100800 */
[----:B------:R-:W-:-:S03]  /*7ed0*/  IMAD.HI.U32 R10, R28, R9, RZ ;  /* 0x000000091c0a7227 */ /* 0x000fc600078e00ff */
[----:B------:R-:W5:Y:S01]  /*7ee0*/  LDL R19, [R1+0x1ed0] ;  /* 0x001ed00001137983 */ /* 0x000f620000100800 */
        /* <DEDUP_REMOVED lines=11> */
[----:B------:R-:W-:Y:S03]  /*7fa0*/  STL [R1+0x88], R9 ;  /* 0x0000880901007387 */ /* 0x000fe60000100800 */
[----:B------:R-:W-:Y:S01]  /*7fb0*/  IMAD R5, R29, R6, R5 ;  /* 0x000000061d057224 */ /* 0x000fe200078e0205 */
[----:B------:R0:W-:Y:S01]  /*7fc0*/  STL [R1+0x8c], R7 ;  /* 0x00008c0701007387 */ /* 0x0001e20000100800 */
[----:B----4-:R-:W-:-:S03]  /*7fd0*/  IABS R3, R12 ;  /* 0x0000000c00037213 */ /* 0x010fc60000000000 */
[----:B------:R-:W4:Y:S04]  /*7fe0*/  LDL R12, [R1+0x1ecc] ;  /* 0x001ecc00010c7983 */ /* 0x000f280000100800 */
[----:B------:R-:W-:Y:S01]  /*7ff0*/  STL [R1+0x90], R5 ;  /* 0x0000900501007387 */ /* 0x000fe20000100800 */
[----:B------:R-:W-:-:S04]  /*8000*/  IMAD.HI.U32 R4, R28, R3, RZ ;  /* 0x000000031c047227 */ /* 0x000fc800078e00ff */
[----:B------:R-:W-:-:S04]  /*8010*/  IMAD.MOV R4, RZ, RZ, -R4 ;  /* 0x000000ffff047224 */ /* 0x000fc800078e0a04 */
[----:B------:R-:W-:Y:S01]  /*8020*/  IMAD R3, R29, R4, R3 ;  /* 0x000000041d037224 */ /* 0x000fe200078e0203 */
[----:B-----5:R-:W-:Y:S02]  /*8030*/  IABS R0, R14 ;  /* 0x0000000e00007213 */ /* 0x020fe40000000000 */
[----:B------:R-:W5:Y:S03]  /*8040*/  LDL R14, [R1+0x1ec4] ;  /* 0x001ec400010e7983 */ /* 0x000f660000100800 */
[----:B------:R-:W-:-:S04]  /*8050*/  IMAD.HI.U32 R2, R28, R0, RZ ;  /* 0x000000001c027227 */ /* 0x000fc800078e00ff */
[----:B------:R-:W-:-:S04]  /*8060*/  IMAD.MOV R2, RZ, RZ, -R2 ;  /* 0x000000ffff027224 */ /* 0x000fc800078e0a02 */
[----:B------:R-:W-:Y:S01]  /*8070*/  IMAD R0, R29, R2, R0 ;  /* 0x000000021d007224 */ /* 0x000fe200078e0200 */
[----:B------:R-:W-:Y:S04]  /*8080*/  STL [R1+0x94], R3 ;  /* 0x0000940301007387 */ /* 0x000fe80000100800 */
[----:B------:R1:W-:Y:S01]  /*8090*/  STL [R1+0x1c8], R0 ;  /* 0x0001c80001007387 */ /* 0x0003e20000100800 */
[----:B0-----:R-:W-:-:S03]  /*80a0*/  IABS R7, R11 ;  /* 0x0000000b00077213 */ /* 0x001fc60000000000 */
[----:B------:R-:W4:Y:S01]  /*80b0*/  LDL R11, [R1+0x1ec8] ;  /* 0x001ec800010b7983 */ /* 0x000f220000100800 */
[----:B------:R-:W-:Y:S02]  /*80c0*/  IABS R9, R18 ;  /* 0x0000001200097213 */ /* 0x000fe40000000000 */
[----:B-1----:R-:W-:Y:S01]  /*80d0*/  IABS R0, R19 ;  /* 0x0000001300007213 */ /* 0x002fe20000000000 */
[----:B------:R-:W-:-:S04]  /*80e0*/  IMAD.HI.U32 R8, R28, R7, RZ ;  /* 0x000000071c087227 */ /* 0x000fc800078e00ff */
[----:B------:R-:W-:-:S04]  /*80f0*/  IMAD.HI.U32 R10, R28, R9, RZ ;  /* 0x000000091c0a7227 */ /* 0x000fc800078e00ff */
[----:B------:R-:W-:-:S04]  /*8100*/  IMAD.HI.U32 R2, R28, R0, RZ ;  /* 0x000000001c027227 */ /* 0x000fc800078e00ff */
[----:B------:R-:W-:Y:S02]  /*8110*/  IMAD.MOV R10, RZ, RZ, -R10 ;  /* 0x000000ffff0a7224 */ /* 0x000fe400078e0a0a */
[----:B------:R-:W-:Y:S02]  /*8120*/  IMAD.MOV R8, RZ, RZ, -R8 ;  /* 0x000000ffff087224 */ /* 0x000fe400078e0a08 */
[----:B------:R-:W-:Y:S02]  /*8130*/  IMAD.MOV R2, RZ, RZ, -R2 ;  /* 0x000000ffff027224 */ /* 0x000fe400078e0a02 */
[C---:B------:R-:W-:Y:S02]  /*8140*/  IMAD R9, R29.reuse, R10, R9 ;  /* 0x0000000a1d097224 */ /* 0x040fe400078e0209 */
[----:B------:R-:W-:Y:S01]  /*8150*/  IMAD R7, R29, R8, R7 ;  /* 0x000000081d077224 */ /* 0x000fe200078e0207 */
[----:B--2---:R-:W-:Y:S02]  /*8160*/  IABS R5, R13 ;  /* 0x0000000d00057213 */ /* 0x004fe40000000000 */
[----:B------:R-:W2:Y:S03]  /*8170*/  LDL R13, [R1+0x1ec0] ;  /* 0x001ec000010d7983 */ /* 0x000ea60000100800 */
[----:B------:R-:W-:-:S04]  /*8180*/  IMAD.HI.U32 R6, R28, R5, RZ ;  /* 0x000000051c067227 */ /* 0x000fc800078e00ff */
[----:B------:R-:W-:Y:S02]  /*8190*/  IMAD.MOV R6, RZ, RZ, -R6 ;  /* 0x000000ffff067224 */ /* 0x000fe400078e0a06 */
[C---:B------:R-:W-:Y:S02]  /*81a0*/  IMAD R0, R29.reuse, R2, R0 ;  /* 0x000000021d007224 */ /* 0x040fe400078e0200 */
[----:B------:R-:W-:Y:S01]  /*81b0*/  IMAD R5, R29, R6, R5 ;  /* 0x000000061d057224 */ /* 0x000fe200078e0205 */
[----:B---3--:R-:W-:Y:S02]  /*81c0*/  IABS R3, R15 ;  /* 0x0000000f00037213 */ /* 0x008fe40000000000 */
[----:B------:R-:W3:Y:S03]  /*81d0*/  LDL R15, [R1+0x1ebc] ;  /* 0x001ebc00010f7983 */ /* 0x000ee60000100800 */
[----:B------:R-:W-:-:S04]  /*81e0*/  IMAD.HI.U32 R4, R28, R3, RZ ;  /* 0x000000031c047227 */ /* 0x000fc800078e00ff */
[----:B------:R-:W-:Y:S01]  /*81f0*/  IMAD.MOV R4, RZ, RZ, -R4 ;  /* 0x000000ffff047224 */ /* 0x000fe200078e0a04 */
[----:B------:R-:W-:Y:S03]  /*8200*/  STL [R1+0x7c], R9 ;  /* 0x00007c0901007387 */ /* 0x000fe60000100800 */
[----:B------:R-:W-:Y:S01]  /*8210*/  IMAD R3, R29, R4, R3 ;  /* 0x000000041d037224 */ /* 0x000fe200078e0203 */
[----:B------:R5:W-:Y:S04]  /*8220*/  STL [R1+0x80], R7 ;  /* 0x0000800701007387 */ /* 0x000be80000100800 */
[----:B------:R4:W-:Y:S04]  /*8230*/  STL [R1+0x84], R5 ;  /* 0x0000840501007387 */ /* 0x0009e80000100800 */
[----:B------:R2:W-:Y:S04]  /*8240*/  STL [R1+0x194], R3 ;  /* 0x0001940301007387 */ /* 0x0005e80000100800 */
[----:B------:R3:W-:Y:S04]  /*8250*/  STL [R1+0x198], R0 ;  /* 0x0001980001007387 */ /* 0x0007e80000100800 */
[----:B------:R-:W3:Y:S04]  /*8260*/  LDL R17, [R1+0x1eb4] ;  /* 0x001eb40001117983 */ /* 0x000ee80000100800 */
[----:B------:R-:W3:Y:S04]  /*8270*/  LDL R18, [R1+0x1eb8] ;  /* 0x001eb80001127983 */ /* 0x000ee80000100800 */
[----:B------:R-:W3:Y:S01]  /*8280*/  LDL R19, [R1+0x1ea4] ;  /* 0x001ea40001137983 */ /* 0x000ee20000100800 */
[----:B-----5:R-:W-:-:S03]  /*8290*/  IABS R7, R14 ;  /* 0x0000000e00077213 */ /* 0x020fc60000000000 */
[----:B------:R-:W5:Y:S01]  /*82a0*/  LDL R14, [R1+0x1eac] ;  /* 0x001eac00010e7983 */ /* 0x000f620000100800 */
[----:B----4-:R-:W-:-:S03]  /*82b0*/  IABS R5, R11 ;  /* 0x0000000b00057213 */ /* 0x010fc60000000000 */
[----:B------:R-:W4:Y:S01]  /*82c0*/  LDL R11, [R1+0x1eb0] ;  /* 0x001eb000010b7983 */ /* 0x000f220000100800 */
[----:B------:R-:W-:Y:S01]  /*82d0*/  IABS R9, R12 ;  /* 0x0000000c00097213 */ /* 0x000fe20000000000 */
        /* <DEDUP_REMOVED lines=9> */
[----:B--2---:R-:W-:-:S05]  /*8370*/  IABS R3, R13 ;  /* 0x0000000d00037213 */ /* 0x004fca0000000000 */
[----:B------:R-:W-:-:S04]  /*8380*/  IMAD.HI.U32 R4, R28, R3, RZ ;  /* 0x000000031c047227 */ /* 0x000fc800078e00ff */
[----:B------:R-:W-:Y:S01]  /*8390*/  IMAD.MOV R4, RZ, RZ, -R4 ;  /* 0x000000ffff047224 */ /* 0x000fe200078e0a04 */
[----:B------:R-:W-:Y:S03]  /*83a0*/  STL [R1+0x78], R9 ;  /* 0x0000780901007387 */ /* 0x000fe60000100800 */
[----:B------:R-:W-:Y:S01]  /*83b0*/  IMAD R3, R29, R4, R3 ;  /* 0x000000041d037224 */ /* 0x000fe200078e0203 */
[----:B------:R-:W-:Y:S04]  /*83c0*/  STL [R1+0x15c], R7 ;  /* 0x00015c0701007387 */ /* 0x000fe80000100800 */
[----:B------:R-:W2:Y:S04]  /*83d0*/  LDL R12, [R1+0x1ea8] ;  /* 0x001ea800010c7983 */ /* 0x000ea80000100800 */
[----:B------:R5:W-:Y:S04]  /*83e0*/  STL [R1+0x160], R5 ;  /* 0x0001600501007387 */ /* 0x000be80000100800 */
[----:B------:R-:W2:Y:S04]  /*83f0*/  LDL R13, [R1+0x1e9c] ;  /* 0x001e9c00010d7983 */ /* 0x000ea80000100800 */
[----:B------:R4:W-:Y:S01]  /*8400*/  STL [R1+0x164], R3 ;  /* 0x0001640301007387 */ /* 0x0009e20000100800 */
[----:B---3--:R-:W-:-:S03]  /*8410*/  IABS R0, R15 ;  /* 0x0000000f00007213 */ /* 0x008fc60000000000 */
[----:B------:R-:W3:Y:S02]  /*8420*/  LDL R15, [R1+0x1ea0] ;  /* 0x001ea000010f7983 */ /* 0x000ee40000100800 */
[----:B------:R-:W-:-:S04]  /*8430*/  IMAD.HI.U32 R2, R28, R0, RZ ;  /* 0x000000001c027227 */ /* 0x000fc800078e00ff */
[----:B------:R-:W-:-:S04]  /*8440*/  IMAD.MOV R2, RZ, RZ, -R2 ;  /* 0x000000ffff027224 */ /* 0x000fc800078e0a02 */
[----:B------:R-:W-:-:S05]  /*8450*/  IMAD R0, R29, R2, R0 ;  /* 0x000000021d007224 */ /* 0x000fca00078e0200 */
[----:B------:R0:W-:Y:S01]  /*8460*/  STL [R1+0x16c], R0 ;  /* 0x00016c0001007387 */ /* 0x0001e20000100800 */
[----:B-----5:R-:W-:-:S03]  /*8470*/  IABS R5, R14 ;  /* 0x0000000e00057213 */ /* 0x020fc60000000000 */
[----:B------:R-:W5:Y:S01]  /*8480*/  LDL R14, [R1+0x1e94] ;  /* 0x001e9400010e7983 */ /* 0x000f620000100800 */
[----:B----4-:R-:W-:-:S03]  /*8490*/  IABS R3, R11 ;  /* 0x0000000b00037213 */ /* 0x010fc60000000000 */
[----:B------:R-:W4:Y:S01]  /*84a0*/  LDL R11, [R1+0x1e98] ;  /* 0x001e9800010b7983 */ /* 0x000f220000100800 */
[----:B------:R-:W-:Y:S02]  /*84b0*/  IABS R9, R17 ;  /* 0x0000001100097213 */ /* 0x000fe40000000000 */
[----:B------:R-:W-:Y:S02]  /*84c0*/  IABS R7, R18 ;  /* 0x0000001200077213 */ /* 0x000fe40000000000 */
[----:B0-----:R-:W-:Y:S01]  /*84d0*/  IABS R0, R19 ;  /* 0x0000001300007213 */ /* 0x001fe20000000000 */
[----:B------:R-:W-:-:S04]  /*84e0*/  IMAD.HI.U32 R10, R28, R9, RZ ;  /* 0x000000091c0a7227 */ /* 0x000fc800078e00ff */
        /* <DEDUP_REMOVED lines=13> */
[----:B------:R2:W-:Y:S01]  /*85c0*/  STL [R1+0x120], R9 ;  /* 0x0001200901007387 */ /* 0x0005e20000100800 */
[----:B------:R-:W-:-:S03]  /*85d0*/  IMAD R0, R29, R2, R0 ;  /* 0x000000021d007224 */ /* 0x000fc600078e0200 */
[----:B------:R0:W-:Y:S04]  /*85e0*/  STL [R1+0x124], R7 ;  /* 0x0001240701007387 */ /* 0x0001e80000100800 */
[----:B------:R3:W-:Y:S01]  /*85f0*/  STL [R1+0x128], R5 ;  /* 0x0001280501007387 */ /* 0x0007e20000100800 */
[----:B--2---:R-:W-:-:S03]  /*8600*/  IABS R9, R12 ;  /* 0x0000000c00097213 */ /* 0x004fc60000000000 */
[----:B------:R5:W-:Y:S04]  /*8610*/  STL [R1+0x12c], R3 ;  /* 0x00012c0301007387 */ /* 0x000be80000100800 */
[----:B------:R4:W-:Y:S01]  /*8620*/  STL [R1+0x130], R0 ;  /* 0x0001300001007387 */ /* 0x0009e20000100800 */
[----:B0-----:R-:W-:-:S03]  /*8630*/  IABS R7, R13 ;  /* 0x0000000d00077213 */ /* 0x001fc60000000000 */
[----:B------:R-:W2:Y:S01]  /*8640*/  LDL R16, [R1+0x1e8c] ;  /* 0x001e8c0001107983 */ /* 0x000ea20000100800 */
[----:B------:R-:W-:-:S03]  /*8650*/  IMAD.HI.U32 R10, R28, R9, RZ ;  /* 0x000000091c0a7227 */ /* 0x000fc600078e00ff */
[----:B------:R-:W2:Y:S01]  /*8660*/  LDL R17, [R1+0x1e90] ;  /* 0x001e900001117983 */ /* 0x000ea20000100800 */
[----:B------:R-:W-:-:S03]  /*8670*/  IMAD.HI.U32 R8, R28, R7, RZ ;  /* 0x000000071c087227 */ /* 0x000fc600078e00ff */
[----:B------:R-:W2:Y:S01]  /*8680*/  LDL R18, [R1+0x1e84] ;  /* 0x001e840001127983 */ /* 0x000ea20000100800 */
[----:B------:R-:W-:-:S03]  /*8690*/  IMAD.MOV R10, RZ, RZ, -R10 ;  /* 0x000000ffff0a7224 */ /* 0x000fc600078e0a0a */
[----:B------:R-:W2:Y:S01]  /*86a0*/  LDL R19, [R1+0x1e7c] ;  /* 0x001e7c0001137983 */ /* 0x000ea20000100800 */
[----:B------:R-:W-:Y:S02]  /*86b0*/  IMAD.MOV R8, RZ, RZ, -R8 ;  /* 0x000000ffff087224 */ /* 0x000fe400078e0a08 */
[C---:B------:R-:W-:Y:S02]  /*86c0*/  IMAD R9, R29.reuse, R10, R9 ;  /* 0x0000000a1d097224 */ /* 0x040fe400078e0209 */
        /* <DEDUP_REMOVED lines=8> */
[----:B------:R-:W3:Y:S04]  /*8750*/  LDL R12, [R1+0x1e80] ;  /* 0x001e8000010c7983 */ /* 0x000ee80000100800 */
[----:B------:R1:W-:Y:S04]  /*8760*/  STL [R1+0xec], R5 ;  /* 0x0000ec0501007387 */ /* 0x0003e80000100800 */
[----:B------:R-:W3:Y:S01]  /*8770*/  LDL R13, [R1+0x1e74] ;  /* 0x001e7400010d7983 */ /* 0x000ee20000100800 */
[----:B-----5:R-:W-:-:S05]  /*8780*/  IABS R3, R14 ;  /* 0x0000000e00037213 */ /* 0x020fca0000000000 */
[----:B------:R-:W-:-:S04]  /*8790*/  IMAD.HI.U32 R4, R28, R3, RZ ;  /* 0x000000031c047227 */ /* 0x000fc800078e00ff */
[----:B------:R-:W-:-:S04]  /*87a0*/  IMAD.MOV R4, RZ, RZ, -R4 ;  /* 0x000000ffff047224 */ /* 0x000fc800078e0a04 */
[----:B------:R-:W-:-:S05]  /*87b0*/  IMAD R3, R29, R4, R3 ;  /* 0x000000041d037224 */ /* 0x000fca00078e0203 */
[----:B------:R-:W-:Y:S04]  /*87c0*/  STL [R1+0xf0], R3 ;  /* 0x0000f00301007387 */ /* 0x000fe80000100800 */
[----:B------:R-:W5:Y:S01]  /*87d0*/  LDL R14, [R1+0x1e6c] ;  /* 0x001e6c00010e7983 */ /* 0x000f620000100800 */
[----:B----4-:R-:W-:-:S03]  /*87e0*/  IABS R0, R11 ;  /* 0x0000000b00007213 */ /* 0x010fc60000000000 */
[----:B------:R-:W4:Y:S02]  /*87f0*/  LDL R11, [R1+0x1e78] ;  /* 0x001e7800010b7983 */ /* 0x000f240000100800 */
[----:B------:R-:W-:-:S04]  /*8800*/  IMAD.HI.U32 R2, R28, R0, RZ ;  /* 0x000000001c027227 */ /* 0x000fc800078e00ff */
[----:B------:R-:W-:-:S04]  /*8810*/  IMAD.MOV R2, RZ, RZ, -R2 ;  /* 0x000000ffff027224 */ /* 0x000fc800078e0a02 */
[----:B------:R-:W-:-:S05]  /*8820*/  IMAD R0, R29, R2, R0 ;  /* 0x000000021d007224 */ /* 0x000fca00078e0200 */
[----:B------:R0:W-:Y:S01]  /*8830*/  STL [R1+0xf8], R0 ;  /* 0x0000f80001007387 */ /* 0x0001e20000100800 */
[----:B--2---:R-:W-:Y:S02]  /*8840*/  IABS R9, R16 ;  /* 0x0000001000097213 */ /* 0x004fe40000000000 */
[----:B0-----:R-:W-:-:S03]  /*8850*/  IABS R7, R17 ;  /* 0x0000001100077213 */ /* 0x001fc60000000000 */
[----:B------:R-:W-:Y:S01]  /*8860*/  IMAD.HI.U32 R10, R28, R9, RZ ;  /* 0x000000091c0a7227 */ /* 0x000fe200078e00ff */
[----:B-1----:R-:W-:-:S03]  /*8870*/  IABS R5, R18 ;  /* 0x0000001200057213 */ /* 0x002fc60000000000 */
[----:B------:R-:W-:Y:S01]  /*8880*/  IMAD.HI.U32 R8, R28, R7, RZ ;  /* 0x000000071c087227 */ /* 0x000fe200078e00ff */
[----:B------:R-:W-:-:S03]  /*8890*/  IABS R0, R19 ;  /* 0x0000001300007213 */ /* 0x000fc60000000000 */
        /* <DEDUP_REMOVED lines=8> */
[C---:B------:R-:W-:Y:S02]  /*8920*/  IMAD R5, R29.reuse, R6, R5 ;  /* 0x000000061d057224 */ /* 0x040fe400078e0205 */
[----:B------:R-:W-:Y:S01]  /*8930*/  IMAD R0, R29, R2, R0 ;  /* 0x000000021d007224 */ /* 0x000fe200078e0200 */
[----:B---3--:R-:W-:Y:S02]  /*8940*/  IABS R3, R15 ;  /* 0x0000000f00037213 */ /* 0x008fe40000000000 */
[----:B------:R-:W2:Y:S03]  /*8950*/  LDL R15, [R1+0x1e70] ;  /* 0x001e7000010f7983 */ /* 0x000ea60000100800 */
[----:B------:R-:W-:-:S04]  /*8960*/  IMAD.HI.U32 R4, R28, R3, RZ ;  /* 0x000000031c047227 */ /* 0x000fc800078e00ff */
[----:B------:R-:W-:Y:S01]  /*8970*/  IMAD.MOV R4, RZ, RZ, -R4 ;  /* 0x000000ffff047224 */ /* 0x000fe200078e0a04 */
[----:B------:R-:W-:Y:S03]  /*8980*/  STL [R1+0x38], R9 ;  /* 0x0000380901007387 */ /* 0x000fe60000100800 */
[----:B------:R-:W-:Y:S01]  /*8990*/  IMAD R3, R29, R4, R3 ;  /* 0x000000041d037224 */ /* 0x000fe200078e0203 */
[----:B------:R0:W-:Y:S04]  /*89a0*/  STL [R1+0x34], R7 ;  /* 0x0000340701007387 */ /* 0x0001e80000100800 */
[----:B------:R1:W-:Y:S04]  /*89b0*/  STL [R1+0x30], R5 ;  /* 0x0000300501007387 */ /* 0x0003e80000100800 */
[----:B------:R4:W-:Y:S04]  /*89c0*/  STL [R1+0x2c], R3 ;  /* 0x00002c0301007387 */ /* 0x0009e80000100800 */
[----:B------:R2:W-:Y:S01]  /*89d0*/  STL [R1+0x28], R0 ;  /* 0x0000280001007387 */ /* 0x0005e20000100800 */
[----:B0-----:R-:W-:-:S02]  /*89e0*/  IABS R7, R12 ;  /* 0x0000000c00077213 */ /* 0x001fc40000000000 */
[----:B-1----:R-:W-:Y:S01]  /*89f0*/  IABS R5, R13 ;  /* 0x0000000d00057213 */ /* 0x002fe20000000000 */
[----:B------:R-:W3:Y:S04]  /*8a00*/  LDL R16, [R1+0x1e68] ;  /* 0x001e680001107983 */ /* 0x000ee80000100800 */
[----:B------:R-:W3:Y:S01]  /*8a10*/  LDL R17, [R1+0x1e5c] ;  /* 0x001e5c0001117983 */ /* 0x000ee20000100800 */
[----:B----4-:R-:W-:-:S03]  /*8a20*/  IABS R3, R11 ;  /* 0x0000000b00037213 */ /* 0x010fc60000000000 */
[----:B------:R-:W4:Y:S04]  /*8a30*/  LDL R18, [R1+0x1e60] ;  /* 0x001e600001127983 */ /* 0x000f280000100800 */
[----:B------:R-:W3:Y:S01]  /*8a40*/  LDL R11, [R1+0x1e64] ;  /* 0x001e6400010b7983 */ /* 0x000ee20000100800 */
[----:B-----5:R-:W-:Y:S01]  /*8a50*/  IABS R2, R14 ;  /* 0x0000000e00027213 */ /* 0x020fe20000000000 */
[C---:B------:R-:W-:Y:S02]  /*8a60*/  IMAD.HI.U32 R8, R28.reuse, R7, RZ ;  /* 0x000000071c087227 */ /* 0x040fe400078e00ff */
[----:B------:R-:W5:Y:S02]  /*8a70*/  LDL R19, [R1+0x1e54] ;  /* 0x001e540001137983 */ /* 0x000f640000100800 */
[----:B------:R-:W-:-:S04]  /*8a80*/  IMAD.HI.U32 R6, R28, R5, RZ ;  /* 0x000000051c067227 */ /* 0x000fc800078e00ff */
[----:B------:R-:W-:-:S04]  /*8a90*/  IMAD.HI.U32 R4, R28, R3, RZ ;  /* 0x000000031c047227 */ /* 0x000fc800078e00ff */
[----:B------:R-:W-:Y:S02]  /*8aa0*/  IMAD.MOV R8, RZ, RZ, -R8 ;  /* 0x000000ffff087224 */ /* 0x000fe400078e0a08 */
[----:B------:R-:W-:-:S04]  /*8ab0*/  IMAD.HI.U32 R9, R28, R2, RZ ;  /* 0x000000021c097227 */ /* 0x000fc800078e00ff */
[----:B------:R-:W-:Y:S02]  /*8ac0*/  IMAD.MOV R6, RZ, RZ, -R6 ;  /* 0x000000ffff067224 */ /* 0x000fe400078e0a06 */
[----:B------:R-:W-:Y:S02]  /*8ad0*/  IMAD.MOV R4, RZ, RZ, -R4 ;  /* 0x000000ffff047224 */ /* 0x000fe400078e0a04 */
[C---:B------:R-:W-:Y:S02]  /*8ae0*/  IMAD R7, R29.reuse, R8, R7 ;  /* 0x000000081d077224 */ /* 0x040fe400078e0207 */
[----:B------:R-:W-:Y:S02]  /*8af0*/  IMAD.MOV R9, RZ, RZ, -R9 ;  /* 0x000000ffff097224 */ /* 0x000fe400078e0a09 */
[C---:B------:R-:W-:Y:S02]  /*8b00*/  IMAD R5, R29.reuse, R6, R5 ;  /* 0x000000061d057224 */ /* 0x040fe400078e0205 */
[C---:B------:R-:W-:Y:S01]  /*8b10*/  IMAD R3, R29.reuse, R4, R3 ;  /* 0x000000041d037224 */ /* 0x040fe200078e0203 */
[----:B------:R-:W-:Y:S01]  /*8b20*/  STL [R1+0x24], R7 ;  /* 0x0000240701007387 */ /* 0x000fe20000100800 */
[----:B------:R-:W-:-:S03]  /*8b30*/  IMAD R2, R29, R9, R2 ;  /* 0x000000091d027224 */ /* 0x000fc600078e0202 */
[----:B------:R-:W-:Y:S04]  /*8b40*/  STL [R1+0x20], R5 ;  /* 0x0000200501007387 */ /* 0x000fe80000100800 */
[----:B------:R-:W5:Y:S04]  /*8b50*/  LDL R12, [R1+0x1e58] ;  /* 0x001e5800010c7983 */ /* 0x000f680000100800 */
[----:B------:R3:W-:Y:S04]  /*8b60*/  STL [R1+0x1c], R3 ;  /* 0x00001c0301007387 */ /* 0x0007e80000100800 */
[----:B------:R-:W5:Y:S04]  /*8b70*/  LDL R13, [R1+0x1e4c] ;  /* 0x001e4c00010d7983 */ /* 0x000f680000100800 */
[----:B------:R0:W-:Y:S04]  /*8b80*/  STL [R1+0x18], R2 ;  /* 0x0000180201007387 */ /* 0x0001e80000100800 */
[----:B------:R-:W5:Y:S01]  /*8b90*/  LDL R14, [R1+0x1e50] ;  /* 0x001e5000010e7983 */ /* 0x000f620000100800 */
[----:B--2---:R-:W-:-:S03]  /*8ba0*/  IABS R0, R15 ;  /* 0x0000000f00007213 */ /* 0x004fc60000000000 */
[----:B------:R-:W2:Y:S01]  /*8bb0*/  LDL R15, [R1+0x1e44] ;  /* 0x001e4400010f7983 */ /* 0x000ea20000100800 */
[----:B---3--:R-:W-:-:S03]  /*8bc0*/  IABS R3, R11 ;  /* 0x0000000b00037213 */ /* 0x008fc60000000000 */
[----:B------:R-:W3:Y:S01]  /*8bd0*/  LDL R11, [R1+0x1e48] ;  /* 0x001e4800010b7983 */ /* 0x000ee20000100800 */
[----:B------:R-:W-:-:S04]  /*8be0*/  IMAD.HI.U32 R10, R28, R0, RZ ;  /* 0x000000001c0a7227 */ /* 0x000fc800078e00ff */
[----:B------:R-:W-:-:S04]  /*8bf0*/  IMAD.MOV R10, RZ, RZ, -R10 ;  /* 0x000000ffff0a7224 */ /* 0x000fc800078e0a0a */
[----:B------:R-:W-:Y:S01]  /*8c00*/  IMAD R0, R29, R10, R0 ;  /* 0x0000000a1d007224 */ /* 0x000fe200078e0200 */
[----:B0-----:R-:W-:Y:S02]  /*8c10*/  IABS R2, R16 ;  /* 0x0000001000027213 */ /* 0x001fe40000000000 */
[----:B----4-:R-:W-:Y:S02]  /*8c20*/  IABS R4, R18 ;  /* 0x0000001200047213 */ /* 0x010fe40000000000 */
[----:B------:R0:W-:Y:S01]  /*8c30*/  STL [R1+0x14], R0 ;  /* 0x0000140001007387 */ /* 0x0001e20000100800 */
[----:B-----5:R-:W-:Y:S01]  /*8c40*/  IABS R5, R19 ;  /* 0x0000001300057213 */ /* 0x020fe20000000000 */
[----:B------:R-:W-:-:S04]  /*8c50*/  IMAD.HI.U32 R6, R28, R3, RZ ;  /* 0x000000031c067227 */ /* 0x000fc800078e00ff */
[----:B------:R-:W-:Y:S01]  /*8c60*/  IMAD.HI.U32 R7, R28, R2, RZ ;  /* 0x000000021c077227 */ /* 0x000fe200078e00ff */
[----:B0-----:R-:W-:-:S03]  /*8c70*/  IABS R0, R17 ;  /* 0x0000001100007213 */ /* 0x001fc60000000000 */
        /* <DEDUP_REMOVED lines=14> */
[----:B------:R-:W-:Y:S01]  /*8d60*/  STL [R1+0xc], R6 ;  /* 0x00000c0601007387 */ /* 0x000fe20000100800 */
[----:B------:R-:W-:-:S03]  /*8d70*/  IABS R17, R13 ;  /* 0x0000000d00117213 */ /* 0x000fc60000000000 */
[----:B------:R-:W-:Y:S01]  /*8d80*/  STL [R1+0x8], R3 ;  /* 0x0000080301007387 */ /* 0x000fe20000100800 */
[----:B------:R-:W-:-:S03]  /*8d90*/  IABS R18, R12 ;  /* 0x0000000c00127213 */ /* 0x000fc60000000000 */
[----:B------:R-:W-:Y:S01]  /*8da0*/  STL [R1+0x4], R2 ;  /* 0x0000040201007387 */ /* 0x000fe20000100800 */
[----:B0-----:R-:W-:-:S03]  /*8db0*/  IABS R16, R14 ;  /* 0x0000000e00107213 */ /* 0x001fc60000000000 */
[----:B------:R0:W-:Y:S04]  /*8dc0*/  STL [R1], R0 ;  /* 0x0000000001007387 */ /* 0x0001e80000100800 */
[----:B------:R-:W4:Y:S04]  /*8dd0*/  LDL R13, [R1+0x1e3c] ;  /* 0x001e3c00010d7983 */ /* 0x000f280000100800 */
[----:B------:R-:W5:Y:S04]  /*8de0*/  LDL R12, [R1+0x1e40] ;  /* 0x001e4000010c7983 */ /* 0x000f680000100800 */
[----:B------:R-:W5:Y:S04]  /*8df0*/  LDL R19, [R1+0x1e2c] ;  /* 0x001e2c0001137983 */ /* 0x000f680000100800 */
[----:B------:R-:W5:Y:S01]  /*8e00*/  LDL R21, [R1+0x1e38] ;  /* 0x001e380001157983 */ /* 0x000f620000100800 */
[----:B0-----:R-:W-:-:S04]  /*8e10*/  IMAD.HI.U32 R0, R28, R18, RZ ;  /* 0x000000121c007227 */ /* 0x001fc800078e00ff */
        /* <DEDUP_REMOVED lines=10> */
[----:B------:R-:W-:-:S04]  /*8ec0*/  IMAD.MOV R4, RZ, RZ, -R4 ;  /* 0x000000ffff047224 */ /* 0x000fc800078e0a04 */
[----:B------:R-:W-:Y:S01]  /*8ed0*/  IMAD R15, R29, R4, R15 ;  /* 0x000000041d0f7224 */ /* 0x000fe200078e020f */
[----:B---3--:R-:W-:Y:S02]  /*8ee0*/  IABS R14, R11 ;  /* 0x0000000b000e7213 */ /* 0x008fe40000000000 */
[----:B------:R-:W2:Y:S03]  /*8ef0*/  LDL R11, [R1+0x1e34] ;  /* 0x001e3400010b7983 */ /* 0x000ea60000100800 */
[----:B------:R-:W-:-:S04]  /*8f00*/  IMAD.HI.U32 R5, R28, R14, RZ ;  /* 0x0000000e1c057227 */ /* 0x000fc800078e00ff */
[----:B------:R-:W-:Y:S01]  /*8f10*/  IMAD.MOV R5, RZ, RZ, -R5 ;  /* 0x000000ffff057224 */ /* 0x000fe200078e0a05 */
[----:B------:R0:W-:Y:S03]  /*8f20*/  STL [R1+0x23d8], R18 ;  /* 0x0023d81201007387 */ /* 0x0001e60000100800 */
[----:B------:R-:W-:Y:S01]  /*8f30*/  IMAD R14, R29, R5, R14 ;  /* 0x000000051d0e7224 */ /* 0x000fe200078e020e */
[----:B------:R-:W-:Y:S04]  /*8f40*/  STL [R1+0x23d4], R17 ;  /* 0x0023d41101007387 */ /* 0x000fe80000100800 */
[----:B------:R-:W-:Y:S04]  /*8f50*/  STL [R1+0x23dc], R16 ;  /* 0x0023dc1001007387 */ /* 0x000fe80000100800 */
[----:B------:R-:W-:Y:S04]  /*8f60*/  STL [R1+0x23e0], R15 ;  /* 0x0023e00f01007387 */ /* 0x000fe80000100800 */
[----:B------:R-:W-:Y:S04]  /*8f70*/  STL [R1+0x23e4], R14 ;  /* 0x0023e40e01007387 */ /* 0x000fe80000100800 */
[----:B------:R-:W3:Y:S04]  /*8f80*/  LDL R26, [R1+0x1e30] ;  /* 0x001e3000011a7983 */ /* 0x000ee80000100800 */
[----:B------:R-:W3:Y:S04]  /*8f90*/  LDL R27, [R1+0x1e24] ;  /* 0x001e2400011b7983 */ /* 0x000ee80000100800 */
[----:B------:R-:W3:Y:S01]  /*8fa0*/  LDL R20, [R1+0x1e28] ;  /* 0x001e280001147983 */ /* 0x000ee20000100800 */
[----:B----4-:R-:W-:-:S02]  /*8fb0*/  IABS R13, R13 ;  /* 0x0000000d000d7213 */ /* 0x010fc40000000000 */
[----:B-----5:R-:W-:-:S03]  /*8fc0*/  IABS R12, R12 ;  /* 0x0000000c000c7213 */ /* 0x020fc60000000000 */
[C---:B------:R-:W-:Y:S01]  /*8fd0*/  IMAD.HI.U32 R0, R28.reuse, R13, RZ ;  /* 0x0000000d1c007227 */ /* 0x040fe200078e00ff */
[----:B------:R-:W-:Y:S02]  /*8fe0*/  IABS R9, R19 ;  /* 0x0000001300097213 */ /* 0x000fe40000000000 */
[----:B------:R-:W4:Y:S01]  /*8ff0*/  LDL R19, [R1+0x1e20] ;  /* 0x001e200001137983 */ /* 0x000f220000100800 */
[----:B------:R-:W-:Y:S01]  /*9000*/  IABS R10, R21 ;  /* 0x00000015000a7213 */ /* 0x000fe20000000000 */
[C---:B------:R-:W-:Y:S02]  /*9010*/  IMAD.HI.U32 R4, R28.reuse, R12, RZ ;  /* 0x0000000c1c047227 */ /* 0x040fe400078e00ff */
[----:B------:R-:W5:Y:S02]  /*9020*/  LDL R21, [R1+0x1e1c] ;  /* 0x001e1c0001157983 */ /* 0x000f640000100800 */
        /* <DEDUP_REMOVED lines=11> */
[----:B------:R-:W-:Y:S01]  /*90e0*/  STL [R1+0x23ec], R12 ;  /* 0x0023ec0c01007387 */ /* 0x000fe20000100800 */
[----:B--2---:R-:W-:-:S05]  /*90f0*/  IABS R11, R11 ;  /* 0x0000000b000b7213 */ /* 0x004fca0000000000 */
[----:B------:R-:W-:-:S04]  /*9100*/  IMAD.HI.U32 R3, R28, R11, RZ ;  /* 0x0000000b1c037227 */ /* 0x000fc800078e00ff */
[----:B------:R-:W-:-:S04]  /*9110*/  IMAD.MOV R3, RZ, RZ, -R3 ;  /* 0x000000ffff037224 */ /* 0x000fc800078e0a03 */
[----:B------:R-:W-:-:S05]  /*9120*/  IMAD R11, R29, R3, R11 ;  /* 0x000000031d0b7224 */ /* 0x000fca00078e020b */
[----:B------:R-:W-:Y:S04]  /*9130*/  STL [R1+0x23f0], R11 ;  /* 0x0023f00b01007387 */ /* 0x000fe80000100800 */
[----:B------:R-:W-:Y:S04]  /*9140*/  STL [R1+0x23c0], R10 ;  /* 0x0023c00a01007387 */ /* 0x000fe80000100800 */
[----:B------:R1:W-:Y:S04]  /*9150*/  STL [R1+0x23bc], R9 ;  /* 0x0023bc0901007387 */ /* 0x0003e80000100800 */
[----:B------:R-:W2:Y:S04]  /*9160*/  LDL R25, [R1+0x1e18] ;  /* 0x001e180001197983 */ /* 0x000ea80000100800 */
[----:B0-----:R-:W2:Y:S01]  /*9170*/  LDL R18, [R1+0x1e14] ;  /* 0x001e140001127983 */ /* 0x001ea20000100800 */
[----:B---3--:R-:W-:-:S03]  /*9180*/  IABS R8, R26 ;  /* 0x0000001a00087213 */ /* 0x008fc60000000000 */
[----:B------:R-:W3:Y:S01]  /*9190*/  LDL R26, [R1+0x1e0c] ;  /* 0x001e0c00011a7983 */ /* 0x000ee20000100800 */
[----:B------:R-:W-:-:S03]  /*91a0*/  IABS R7, R27 ;  /* 0x0000001b00077213 */ /* 0x000fc60000000000 */
[----:B------:R-:W3:Y:S01]  /*91b0*/  LDL R27, [R1+0x1e10] ;  /* 0x001e1000011b7983 */ /* 0x000ee20000100800 */
[----:B------:R-:W-:Y:S01]  /*91c0*/  IABS R6, R20 ;  /* 0x0000001400067213 */ /* 0x000fe20000000000 */
[----:B------:R-:W-:-:S04]  /*91d0*/  IMAD.HI.U32 R0, R28, R8, RZ ;  /* 0x000000081c007227 */ /* 0x000fc800078e00ff */
[----:B------:R-:W-:-:S04]  /*91e0*/  IMAD.HI.U32 R2, R28, R6, RZ ;  /* 0x000000061c027227 */ /* 0x000fc800078e00ff */
[----:B------:R-:W-:Y:S02]  /*91f0*/  IMAD.MOV R0, RZ, RZ, -R0 ;  /* 0x000000ffff007224 */ /* 0x000fe400078e0a00 */
[----:B------:R-:W-:Y:S02]  /*9200*/  IMAD.MOV R2, RZ, RZ, -R2 ;  /* 0x000000ffff027224 */ /* 0x000fe400078e0a02 */
[C---:B------:R-:W-:Y:S02]  /*9210*/  IMAD R8, R29.reuse, R0, R8 ;  /* 0x000000001d087224 */ /* 0x040fe400078e0208 */
[----:B------:R-:W-:Y:S01]  /*9220*/  IMAD R6, R29, R2, R6 ;  /* 0x000000021d067224 */ /* 0x000fe200078e0206 */
[----:B----4-:R-:W-:Y:S01]  /*9230*/  IABS R4, R19 ;  /* 0x0000001300047213 */ /* 0x010fe20000000000 */
[----:B------:R-:W-:-:S04]  /*9240*/  IMAD.HI.U32 R19, R28, R7, RZ ;  /* 0x000000071c137227 */ /* 0x000fc800078e00ff */
[----:B------:R-:W-:Y:S01]  /*9250*/  IMAD.MOV R19, RZ, RZ, -R19 ;  /* 0x000000ffff137224 */ /* 0x000fe200078e0a13 */
[----:B-----5:R-:W-:Y:S02]  /*9260*/  IABS R5, R21 ;  /* 0x0000001500057213 */ /* 0x020fe40000000000 */
[----:B------:R-:W4:Y:S01]  /*9270*/  LDL R21, [R1+0x1e04] ;  /* 0x001e040001157983 */ /* 0x000f220000100800 */
[----:B------:R-:W-:-:S03]  /*9280*/  IMAD R7, R29, R19, R7 ;  /* 0x000000131d077224 */ /* 0x000fc600078e0207 */
[----:B-1----:R-:W5:Y:S01]  /*9290*/  LDL.LU R9, [R1+0x70] ;  /* 0x0000700001097983 */ /* 0x002f620000300800 */
[----:B------:R-:W-:-:S03]  /*92a0*/  IMAD.HI.U32 R3, R28, R5, RZ ;  /* 0x000000051c037227 */ /* 0x000fc600078e00ff */
[----:B------:R-:W4:Y:S01]  /*92b0*/  LDL.LU R10, [R1+0x6c] ;  /* 0x00006c00010a7983 */ /* 0x000f220000300800 */
[----:B------:R-:W-:-:S03]  /*92c0*/  IMAD.HI.U32 R20, R28, R4, RZ ;  /* 0x000000041c147227 */ /* 0x000fc600078e00ff */
[----:B------:R-:W4:Y:S04]  /*92d0*/  LDL.LU R14, [R1+0x68] ;  /* 0x00006800010e7983 */ /* 0x000f280000300800 */
[----:B------:R-:W-:Y:S01]  /*92e0*/  STL [R1+0x23c4], R8 ;  /* 0x0023c40801007387 */ /* 0x000fe20000100800 */
[----:B------:R-:W-:-:S03]  /*92f0*/  IMAD.MOV R0, RZ, RZ, -R3 ;  /* 0x000000ffff007224 */ /* 0x000fc600078e0a03 */
[----:B------:R-:W-:Y:S01]  /*9300*/  STL [R1+0x23c8], R7 ;  /* 0x0023c80701007387 */ /* 0x000fe20000100800 */
[----:B------:R-:W-:-:S03]  /*9310*/  IMAD.MOV R19, RZ, RZ, -R20 ;  /* 0x000000ffff137224 */ /* 0x000fc600078e0a14 */
[----:B------:R-:W-:Y:S04]  /*9320*/  STL [R1+0x23cc], R6 ;  /* 0x0023cc0601007387 */ /* 0x000fe80000100800 */
[----:B------:R-:W5:Y:S01]  /*9330*/  LDL.LU R15, [R1+0x64] ;  /* 0x00006400010f7983 */ /* 0x000f620000300800 */
[C---:B------:R-:W-:Y:S02]  /*9340*/  IMAD R5, R29.reuse, R0, R5 ;  /* 0x000000001d057224 */ /* 0x040fe400078e0205 */
[----:B------:R-:W-:-:S03]  /*9350*/  IMAD R4, R29, R19, R4 ;  /* 0x000000131d047224 */ /* 0x000fc600078e0204 */
[----:B------:R-:W-:Y:S04]  /*9360*/  STL [R1+0x23d0], R5 ;  /* 0x0023d00501007387 */ /* 0x000fe80000100800 */
[----:B------:R0:W-:Y:S01]  /*9370*/  STL [R1+0x23f4], R4 ;  /* 0x0023f40401007387 */ /* 0x0001e20000100800 */
[----:B--2---:R-:W-:-:S03]  /*9380*/  IABS R2, R25 ;  /* 0x0000001900027213 */ /* 0x004fc60000000000 */
[----:B------:R-:W2:Y:S01]  /*9390*/  LDL R25, [R1+0x1e08] ;  /* 0x001e080001197983 */ /* 0x000ea20000100800 */
[----:B------:R-:W-:Y:S01]  /*93a0*/  IABS R3, R18 ;  /* 0x0000001200037213 */ /* 0x000fe20000000000 */
[C---:B------:R-:W-:Y:S02]  /*93b0*/  IMAD.HI.U32 R19, R28.reuse, R2, RZ ;  /* 0x000000021c137227 */ /* 0x040fe400078e00ff */
[----:B------:R-:W2:Y:S02]  /*93c0*/  LDL.LU R16, [R1+0x60] ;  /* 0x0000600001107983 */ /* 0x000ea40000300800 */
[----:B------:R-:W-:Y:S01]  /*93d0*/  IMAD.HI.U32 R20, R28, R3, RZ ;  /* 0x000000031c147227 */ /* 0x000fe200078e00ff */
[----:B---3--:R-:W-:Y:S01]  /*93e0*/  IABS R0, R26 ;  /* 0x0000001a00007213 */ /* 0x008fe20000000000 */
[----:B------:R-:W3:Y:S02]  /*93f0*/  LDL.LU R11, [R1+0x58] ;  /* 0x00005800010b7983 */ /* 0x000ee40000300800 */
[----:B------:R-:W-:-:S02]  /*9400*/  IMAD.MOV R19, RZ, RZ, -R19 ;  /* 0x000000ffff137224 */ /* 0x000fc400078e0a13 */
[----:B------:R-:W-:Y:S01]  /*9410*/  IMAD.MOV R20, RZ, RZ, -R20 ;  /* 0x000000ffff147224 */ /* 0x000fe200078e0a14 */
[----:B------:R-:W3:Y:S01]  /*9420*/  LDL.LU R12, [R1+0x54] ;  /* 0x00005400010c7983 */ /* 0x000ee20000300800 */
[----:B------:R-:W-:Y:S01]  /*9430*/  IABS R27, R27 ;  /* 0x0000001b001b7213 */ /* 0x000fe20000000000 */
[C---:B------:R-:W-:Y:S02]  /*9440*/  IMAD R2, R29.reuse, R19, R2 ;  /* 0x000000131d027224 */ /* 0x040fe400078e0202 */
[----:B------:R-:W3:Y:S01]  /*9450*/  LDL.LU R13, [R1+0x50] ;  /* 0x00005000010d7983 */ /* 0x000ee20000300800 */
[----:B------:R-:W-:Y:S02]  /*9460*/  IMAD R3, R29, R20, R3 ;  /* 0x000000141d037224 */ /* 0x000fe400078e0203 */
[C---:B------:R-:W-:Y:S01]  /*9470*/  IMAD.HI.U32 R19, R28.reuse, R0, RZ ;  /* 0x000000001c137227 */ /* 0x040fe200078e00ff */
[----:B------:R-:W3:Y:S04]  /*9480*/  LDL.LU R17, [R1+0x4c] ;  /* 0x00004c0001117983 */ /* 0x000ee80000300800 */
[----:B0-----:R-:W3:Y:S01]  /*9490*/  LDL.LU R4, [R1+0x40] ;  /* 0x0000400001047983 */ /* 0x001ee20000300800 */
[----:B------:R-:W-:-:S03]  /*94a0*/  IMAD.HI.U32 R20, R28, R27, RZ ;  /* 0x0000001b1c147227 */ /* 0x000fc600078e00ff */
[----:B------:R-:W3:Y:S01]  /*94b0*/  LDL.LU R5, [R1+0x3c] ;  /* 0x00003c0001057983 */ /* 0x000ee20000300800 */
[----:B------:R-:W-:-:S03]  /*94c0*/  IMAD.MOV R19, RZ, RZ, -R19 ;  /* 0x000000ffff137224 */ /* 0x000fc600078e0a13 */
[----:B------:R-:W3:Y:S04]  /*94d0*/  LDL.LU R6, [R1+0x398] ;  /* 0x0003980001067983 */ /* 0x000ee80000300800 */
[----:B------:R-:W3:Y:S04]  /*94e0*/  LDL.LU R7, [R1+0x384] ;  /* 0x0003840001077983 */ /* 0x000ee80000300800 */
[----:B------:R-:W3:Y:S01]  /*94f0*/  LDL.LU R18, [R1+0x388] ;  /* 0x0003880001127983 */ /* 0x000ee20000300800 */
[----:B------:R-:W-:-:S03]  /*9500*/  IMAD.MOV R20, RZ, RZ, -R20 ;  /* 0x000000ffff147224 */ /* 0x000fc600078e0a14 */
[----:B------:R0:W-:Y:S01]  /*9510*/  STL [R1+0x23f8], R3 ;  /* 0x0023f80301007387 */ /* 0x0001e20000100800 */
[C---:B------:R-:W-:Y:S02]  /*9520*/  IMAD R0, R29.reuse, R19, R0 ;  /* 0x000000131d007224 */ /* 0x040fe400078e0200 */
[----:B------:R-:W-:Y:S01]  /*9530*/  IMAD R27, R29, R20, R27 ;  /* 0x000000141d1b7224 */ /* 0x000fe200078e021b */
[----:B0-----:R-:W3:Y:S04]  /*9540*/  LDL.LU R3, [R1+0x5c] ;  /* 0x00005c0001037983 */ /* 0x001ee80000300800 */
[----:B------:R0:W-:Y:S04]  /*9550*/  STL [R1+0x23fc], R2 ;  /* 0x0023fc0201007387 */ /* 0x0001e80000100800 */
[----:B0-----:R-:W3:Y:S04]  /*9560*/  LDL.LU R2, [R1+0x44] ;  /* 0x0000440001027983 */ /* 0x001ee80000300800 */
[----:B------:R-:W-:Y:S04]  /*9570*/  STL [R1+0x2400], R0 ;  /* 0x0024000001007387 */ /* 0x000fe80000100800 */
[----:B------:R-:W3:Y:S01]  /*9580*/  LDL.LU R20, [R1+0x48] ;  /* 0x0000480001147983 */ /* 0x000ee20000300800 */
[----:B----4-:R-:W-:-:S02]  /*9590*/  ISETP.GT.U32.AND P1, PT, R22, R10, PT ;  /* 0x0000000a1600720c */ /* 0x010fc40003f24070 */
[C---:B-----5:R-:W-:Y:S02]  /*95a0*/  ISETP.GT.U32.AND P4, PT, R29.reuse, R15, PT ;  /* 0x0000000f1d00720c */ /* 0x060fe40003f84070 */
[----:B------:R-:W-:Y:S02]  /*95b0*/  ISETP.GT.U32.AND P2, PT, R29, R14, PT ;  /* 0x0000000e1d00720c */ /* 0x000fe40003f44070 */
[----:B------:R-:W-:-:S07]  /*95c0*/  ISETP.GT.U32.AND P0, PT, R22, R9, PT ;  /* 0x000000091600720c */ /* 0x000fce0003f04070 */
[----:B------:R-:W-:Y:S02]  /*95d0*/  @!P1 IMAD.IADD R10, R10, 0x1, -R22 ;  /* 0x000000010a0a9824 */ /* 0x000fe400078e0a16 */
[--C-:B------:R-:W-:Y:S02]  /*95e0*/  @!P4 IMAD.IADD R15, R15, 0x1, -R29.reuse ;  /* 0x000000010f0fc824 */ /* 0x100fe400078e0a1d */
[----:B------:R-:W-:-:S03]  /*95f0*/  @!P2 IMAD.IADD R14, R14, 0x1, -R29 ;  /* 0x000000010e0ea824 */ /* 0x000fc600078e0a1d */
[----:B------:R-:W-:Y:S02]  /*9600*/  ISETP.GT.U32.AND P6, PT, R29, R15, PT ;  /* 0x0000000f1d00720c */ /* 0x000fe40003fc4070 */
[----:B------:R-:W-:Y:S01]  /*9610*/  ISETP.GT.U32.AND P3, PT, R22, R10, PT ;  /* 0x0000000a1600720c */ /* 0x000fe20003f64070 */
[----:B------:R-:W-:Y:S01]  /*9620*/  @!P0 IMAD.IADD R9, R9, 0x1, -R22 ;  /* 0x0000000109098824 */ /* 0x000fe200078e0a16 */
[----:B------:R-:W-:-:S04]  /*9630*/  IABS R26, R21 ;  /* 0x00000015001a7213 */ /* 0x000fc80000000000 */
[----:B------:R-:W-:-:S05]  /*9640*/  ISETP.GT.U32.AND P1, PT, R22, R9, PT ;  /* 0x000000091600720c */ /* 0x000fca0003f24070 */
[----:B------:R-:W-:Y:S02]  /*9650*/  @!P6 IMAD.IADD R15, R15, 0x1, -R29 ;  /* 0x000000010f0fe824 */ /* 0x000fe400078e0a1d */
[----:B------:R-:W-:Y:S01]  /*9660*/  @!P3 IMAD.IADD R10, R10, 0x1, -R22 ;  /* 0x000000010a0ab824 */ /* 0x000fe200078e0a16 */
[----:B------:R-:W-:Y:S01]  /*9670*/  ISETP.GT.U32.AND P0, PT, R29, R14, PT ;  /* 0x0000000e1d00720c */ /* 0x000fe20003f04070 */
[----:B------:R-:W-:-:S04]  /*9680*/  IMAD.HI.U32 R21, R28, R26, RZ ;  /* 0x0000001a1c157227 */ /* 0x000fc800078e00ff */
[----:B------:R-:W-:Y:S02]  /*9690*/  IMAD.MOV R21, RZ, RZ, -R21 ;  /* 0x000000ffff157224 */ /* 0x000fe400078e0a15 */
[----:B------:R-:W-:Y:S02]  /*96a0*/  @!P1 IMAD.IADD R9, R9, 0x1, -R22 ;  /* 0x0000000109099824 */ /* 0x000fe400078e0a16 */
[C---:B------:R-:W-:Y:S01]  /*96b0*/  IMAD R26, R29.reuse, R21, R26 ;  /* 0x000000151d1a7224 */ /* 0x040fe200078e021a */
[----:B------:R-:W-:Y:S03]  /*96c0*/  STL [R1+0x2404], R27 ;  /* 0x0024041b01007387 */ /* 0x000fe60000100800 */
[----:B------:R-:W-:Y:S01]  /*96d0*/  @!P0 IMAD.IADD R14, R14, 0x1, -R29 ;  /* 0x000000010e0e8824 */ /* 0x000fe200078e0a1d */
[----:B------:R-:W-:Y:S04]  /*96e0*/  STL [R1+0x2408], R26 ;  /* 0x0024081a01007387 */ /* 0x000fe80000100800 */
[----:B------:R-:W-:Y:S04]  /*96f0*/  STL [R1+0x70], R9 ;  /* 0x0000700901007387 */ /* 0x000fe80000100800 */
[----:B------:R-:W-:Y:S04]  /*9700*/  STL [R1+0x6c], R10 ;  /* 0x00006c0a01007387 */ /* 0x000fe80000100800 */
[----:B------:R-:W4:Y:S04]  /*9710*/  LDL.LU R8, [R1+0x38c] ;  /* 0x00038c0001087983 */ /* 0x000f280000300800 */
[----:B------:R0:W-:Y:S04]  /*9720*/  STL [R1+0x68], R14 ;  /* 0x0000680e01007387 */ /* 0x0001e80000100800 */
[----:B0-----:R-:W5:Y:S04]  /*9730*/  LDL.LU R14, [R1+0x390] ;  /* 0x00039000010e7983 */ /* 0x001f680000300800 */
[----:B------:R-:W4:Y:S04]  /*9740*/  LDL.LU R9, [R1+0x394] ;  /* 0x0003940001097983 */ /* 0x000f280000300800 */
[----:B------:R0:W-:Y:S04]  /*9750*/  STL [R1+0x64], R15 ;  /* 0x0000640f01007387 */ /* 0x0001e80000100800 */
[----:B------:R-:W4:Y:S04]  /*9760*/  LDL.LU R10, [R1+0x370] ;  /* 0x00037000010a7983 */ /* 0x000f280000300800 */
[----:B0-----:R-:W4:Y:S01]  /*9770*/  LDL.LU R15, [R1+0x374] ;  /* 0x00037400010f7983 */ /* 0x001f220000300800 */
[----:B--2---:R-:W-:-:S02]  /*9780*/  ISETP.GT.U32.AND P2, PT, R29, R16, PT ;  /* 0x000000101d00720c */ /* 0x004fc40003f44070 */
[C---:B---3--:R-:W-:Y:S02]  /*9790*/  ISETP.GT.U32.AND P4, PT, R29.reuse, R11, PT ;  /* 0x0000000b1d00720c */ /* 0x048fe40003f84070 */
[----:B------:R-:W-:-:S09]  /*97a0*/  ISETP.GT.U32.AND P3, PT, R29, R12, PT ;  /* 0x0000000c1d00720c */ /* 0x000fd20003f64070 */
[--C-:B------:R-:W-:Y:S02]  /*97b0*/  @!P2 IMAD.IADD R16, R16, 0x1, -R29.reuse ;  /* 0x000000011010a824 */ /* 0x100fe400078e0a1d */
[--C-:B------:R-:W-:Y:S01]  /*97c0*/  @!P4 IMAD.IADD R11, R11, 0x1, -R29.reuse ;  /* 0x000000010b0bc824 */ /* 0x100fe200078e0a1d */
[C---:B------:R-:W-:Y:S01]  /*97d0*/  ISETP.GT.U32.AND P4, PT, R29.reuse, R5, PT ;  /* 0x000000051d00720c */ /* 0x040fe20003f84070 */
[----:B------:R-:W-:Y:S01]  /*97e0*/  @!P3 IMAD.IADD R12, R12, 0x1, -R29 ;  /* 0x000000010c0cb824 */ /* 0x000fe200078e0a1d */
[C---:B------:R-:W-:Y:S02]  /*97f0*/  ISETP.GT.U32.AND P5, PT, R29.reuse, R3, PT ;  /* 0x000000031d00720c */ /* 0x040fe40003fa4070 */
[----:B------:R-:W-:-:S11]  /*9800*/  ISETP.GT.U32.AND P2, PT, R29, R2, PT ;  /* 0x000000021d00720c */ /* 0x000fd60003f44070 */
[--C-:B------:R-:W-:Y:S01]  /*9810*/  @!P5 IMAD.IADD R3, R3, 0x1, -R29.reuse ;  /* 0x000000010303d824 */ /* 0x100fe200078e0a1d */
[C---:B------:R-:W-:Y:S02]  /*9820*/  ISETP.GT.U32.AND P5, PT, R29.reuse, R4, PT ;  /* 0x000000041d00720c */ /* 0x040fe40003fa4070 */
[C---:B------:R-:W-:Y:S01]  /*9830*/  ISETP.GT.U32.AND P6, PT, R29.reuse, R20, PT ;  /* 0x000000141d00720c */ /* 0x040fe20003fc4070 */
[----:B------:R-:W-:Y:S01]  /*9840*/  @!P2 IMAD.IADD R2, R2, 0x1, -R29 ;  /* 0x000000010202a824 */ /* 0x000fe200078e0a1d */
[----:B------:R-:W-:-:S09]  /*9850*/  ISETP.GT.U32.AND P2, PT, R29, R3, PT ;  /* 0x000000031d00720c */ /* 0x000fd20003f44070 */
[--C-:B------:R-:W-:Y:S02]  /*9860*/  @!P5 IMAD.IADD R4, R4, 0x1, -R29.reuse ;  /* 0x000000010404d824 */ /* 0x100fe400078e0a1d */
[--C-:B------:R-:W-:Y:S01]  /*9870*/  @!P6 IMAD.IADD R20, R20, 0x1, -R29.reuse ;  /* 0x000000011414e824 */ /* 0x100fe200078e0a1d */
[----:B------:R-:W-:Y:S01]  /*9880*/  ISETP.GT.U32.AND P6, PT, R29, R16, PT ;  /* 0x000000101d00720c */ /* 0x000fe20003fc4070 */
[--C-:B------:R-:W-:Y:S01]  /*9890*/  @!P4 IMAD.IADD R5, R5, 0x1, -R29.reuse ;  /* 0x000000010505c824 */ /* 0x100fe200078e0a1d */
[C---:B------:R-:W-:Y:S02]  /*98a0*/  ISETP.GT.U32.AND P5, PT, R29.reuse, R11, PT ;  /* 0x0000000b1d00720c */ /* 0x040fe40003fa4070 */
[C---:B------:R-:W-:Y:S02]  /*98b0*/  ISETP.GT.U32.AND P4, PT, R29.reuse, R12, PT ;  /* 0x0000000c1d00720c */ /* 0x040fe40003f84070 */
[C---:B------:R-:W-:Y:S02]  /*98c0*/  ISETP.GT.U32.AND P1, PT, R29.reuse, R13, PT ;  /* 0x0000000d1d00720c */ /* 0x040fe40003f24070 */
[----:B------:R-:W-:Y:S01]  /*98d0*/  ISETP.GT.U32.AND P3, PT, R29, R6, PT ;  /* 0x000000061d00720c */ /* 0x000fe20003f64070 */
[----:B------:R-:W-:-:S04]  /*98e0*/  @!P2 IMAD.IADD R3, R3, 0x1, -R29 ;  /* 0x000000010303a824 */ /* 0x000fc800078e0a1d */
[--C-:B------:R-:W-:Y:S02]  /*98f0*/  @!P6 IMAD.IADD R16, R16, 0x1, -R29.reuse ;  /* 0x000000011010e824 */ /* 0x100fe400078e0a1d */
[----:B------:R-:W-:-:S03]  /*9900*/  @!P5 IMAD.IADD R11, R11, 0x1, -R29 ;  /* 0x000000010b0bd824 */ /* 0x000fc600078e0a1d */
[----:B------:R0:W-:Y:S01]  /*9910*/  STL [R1+0x60], R16 ;  /* 0x0000601001007387 */ /* 0x0001e20000100800 */
[--C-:B------:R-:W-:Y:S02]  /*9920*/  @!P4 IMAD.IADD R12, R12, 0x1, -R29.reuse ;  /* 0x000000010c0cc824 */ /* 0x100fe400078e0a1d */
[--C-:B------:R-:W-:Y:S01]  /*9930*/  @!P1 IMAD.IADD R13, R13, 0x1, -R29.reuse ;  /* 0x000000010d0d9824 */ /* 0x100fe200078e0a1d */
[----:B0-----:R-:W2:Y:S04]  /*9940*/  LDL.LU R16, [R1+0x378] ;  /* 0x0003780001107983 */ /* 0x001ea80000300800 */
[----:B------:R-:W3:Y:S04]  /*9950*/  LDL.LU R0, [R1+0x37c] ;  /* 0x00037c0001007983 */ /* 0x000ee80000300800 */
[----:B------:R0:W-:Y:S01]  /*9960*/  STL [R1+0x5c], R3 ;  /* 0x00005c0301007387 */ /* 0x0001e20000100800 */
[----:B------:R-:W-:Y:S01]  /*9970*/  @!P3 IMAD.IADD R6, R6, 0x1, -R29 ;  /* 0x000000010606b824 */ /* 0x000fe200078e0a1d */
[----:B------:R-:W-:-:S02]  /*9980*/  ISETP.GT.U32.AND P3, PT, R29, R13, PT ;  /* 0x0000000d1d00720c */ /* 0x000fc40003f64070 */
[----:B0-----:R-:W2:Y:S04]  /*9990*/  LDL.LU R3, [R1+0x380] ;  /* 0x0003800001037983 */ /* 0x001ea80000300800 */
[----:B------:R0:W-:Y:S04]  /*99a0*/  STL [R1+0x58], R11 ;  /* 0x0000580b01007387 */ /* 0x0001e80000100800 */
[----:B0-----:R-:W2:Y:S04]  /*99b0*/  LDL.LU R11, [R1+0x35c] ;  /* 0x00035c00010b7983 */ /* 0x001ea80000300800 */
[----:B------:R0:W-:Y:S04]  /*99c0*/  STL [R1+0x54], R12 ;  /* 0x0000540c01007387 */ /* 0x0001e80000100800 */
[----:B0-----:R-:W2:Y:S01]  /*99d0*/  LDL.LU R12, [R1+0x360] ;  /* 0x00036000010c7983 */ /* 0x001ea20000300800 */
[----:B------:R-:W-:-:S05]  /*99e0*/  @!P3 IMAD.IADD R13, R13, 0x1, -R29 ;  /* 0x000000010d0db824 */ /* 0x000fca00078e0a1d */
[----:B------:R0:W-:Y:S04]  /*99f0*/  STL [R1+0x50], R13 ;  /* 0x0000500d01007387 */ /* 0x0001e80000100800 */
[----:B0-----:R-:W2:Y:S01]  /*9a00*/  LDL.LU R13, [R1+0x364] ;  /* 0x00036400010d7983 */ /* 0x001ea20000300800 */
[C---:B------:R-:W-:Y:S02]  /*9a10*/  ISETP.GT.U32.AND P0, PT, R29.reuse, R17, PT ;  /* 0x000000111d00720c */ /* 0x040fe40003f04070 */
[----:B------:R-:W-:-:S11]  /*9a20*/  ISETP.GT.U32.AND P1, PT, R29, R7, PT ;  /* 0x000000071d00720c */ /* 0x000fd60003f24070 */
[--C-:B------:R-:W-:Y:S01]  /*9a30*/  @!P0 IMAD.IADD R17, R17, 0x1, -R29.reuse ;  /* 0x0000000111118824 */ /* 0x100fe200078e0a1d */
[----:B------:R-:W-:Y:S01]  /*9a40*/  ISETP.GT.U32.AND P0, PT, R29, R18, PT ;  /* 0x000000121d00720c */ /* 0x000fe20003f04070 */
[----:B------:R-:W-:Y:S01]  /*9a50*/  @!P1 IMAD.IADD R7, R7, 0x1, -R29 ;  /* 0x0000000107079824 */ /* 0x000fe200078e0a1d */
[C---:B------:R-:W-:Y:S02]  /*9a60*/  ISETP.GT.U32.AND P2, PT, R29.reuse, R2, PT ;  /* 0x000000021d00720c */ /* 0x040fe40003f44070 */
[C---:B------:R-:W-:Y:S02]  /*9a70*/  ISETP.GT.U32.AND P1, PT, R29.reuse, R17, PT ;  /* 0x000000111d00720c */ /* 0x040fe40003f24070 */
[----:B------:R-:W-:-:S07]  /*9a80*/  ISETP.GT.U32.AND P5, PT, R29, R4, PT ;  /* 0x000000041d00720c */ /* 0x000fce0003fa4070 */
[--C-:B------:R-:W-:Y:S01]  /*9a90*/  @!P0 IMAD.IADD R18, R18, 0x1, -R29.reuse ;  /* 0x0000000112128824 */ /* 0x100fe200078e0a1d */
[C---:B------:R-:W-:Y:S01]  /*9aa0*/  ISETP.GT.U32.AND P0, PT, R29.reuse, R20, PT ;  /* 0x000000141d00720c */ /* 0x040fe20003f04070 */
[--C-:B------:R-:W-:Y:S01]  /*9ab0*/  @!P2 IMAD.IADD R2, R2, 0x1, -R29.reuse ;  /* 0x000000010202a824 */ /* 0x100fe200078e0a1d */
[C---:B------:R-:W-:Y:S02]  /*9ac0*/  ISETP.GT.U32.AND P4, PT, R29.reuse, R5, PT ;  /* 0x000000051d00720c */ /* 0x040fe40003f84070 */
[----:B------:R-:W-:Y:S01]  /*9ad0*/  ISETP.GT.U32.AND P6, PT, R29, R18, PT ;  /* 0x000000121d00720c */ /* 0x000fe20003fc4070 */
[--C-:B------:R-:W-:Y:S01]  /*9ae0*/  @!P1 IMAD.IADD R17, R17, 0x1, -R29.reuse ;  /* 0x0000000111119824 */ /* 0x100fe200078e0a1d */
[----:B-----5:R-:W-:Y:S01]  /*9af0*/  ISETP.GT.U32.AND P2, PT, R29, R14, PT ;  /* 0x0000000e1d00720c */ /* 0x020fe20003f44070 */
[----:B------:R-:W-:-:S06]  /*9b00*/  @!P5 IMAD.IADD R4, R4, 0x1, -R29 ;  /* 0x000000010404d824 */ /* 0x000fcc00078e0a1d */
[--C-:B------:R-:W-:Y:S01]  /*9b10*/  @!P0 IMAD.IADD R20, R20, 0x1, -R29.reuse ;  /* 0x0000000114148824 */ /* 0x100fe200078e0a1d */
[C---:B----4-:R-:W-:Y:S02]  /*9b20*/  ISETP.GT.U32.AND P0, PT, R29.reuse, R8, PT ;  /* 0x000000081d00720c */ /* 0x050fe40003f04070 */
[----:B------:R-:W-:Y:S01]  /*9b30*/  ISETP.GT.U32.AND P5, PT, R29, R9, PT ;  /* 0x000000091d00720c */ /* 0x000fe20003fa4070 */
[----:B------:R0:W-:Y:S01]  /*9b40*/  STL [R1+0x4c], R17 ;  /* 0x00004c1101007387 */ /* 0x0001e20000100800 */
[--C-:B------:R-:W-:Y:S02]  /*9b50*/  @!P6 IMAD.IADD R18, R18, 0x1, -R29.reuse ;  /* 0x000000011212e824 */ /* 0x100fe400078e0a1d */
[--C-:B------:R-:W-:Y:S01]  /*9b60*/  @!P4 IMAD.IADD R5, R5, 0x1, -R29.reuse ;  /* 0x000000010505c824 */ /* 0x100fe200078e0a1d */
[C---:B------:R-:W-:Y:S01]  /*9b70*/  ISETP.GT.U32.AND P4, PT, R29.reuse, R10, PT ;  /* 0x0000000a1d00720c */ /* 0x040fe20003f84070 */
[----:B0-----:R-:W4:Y:S05]  /*9b80*/  LDL.LU R17, [R1+0x36c] ;  /* 0x00036c0001117983 */ /* 0x001f2a0000300800 */
[--C-:B------:R-:W-:Y:S01]  /*9b90*/  @!P0 IMAD.IADD R8, R8, 0x1, -R29.reuse ;  /* 0x0000000108088824 */ /* 0x100fe200078e0a1d */
[C---:B------:R-:W-:Y:S01]  /*9ba0*/  ISETP.GT.U32.AND P3, PT, R29.reuse, R6, PT ;  /* 0x000000061d00720c */ /* 0x040fe20003f64070 */
[--C-:B------:R-:W-:Y:S01]  /*9bb0*/  @!P2 IMAD.IADD R14, R14, 0x1, -R29.reuse ;  /* 0x000000010e0ea824 */ /* 0x100fe200078e0a1d */
[----:B------:R-:W-:Y:S01]  /*9bc0*/  ISETP.GT.U32.AND P1, PT, R29, R7, PT ;  /* 0x000000071d00720c */ /* 0x000fe20003f24070 */
[----:B------:R-:W-:-:S03]  /*9bd0*/  @!P5 IMAD.IADD R9, R9, 0x1, -R29 ;  /* 0x000000010909d824 */ /* 0x000fc600078e0a1d */
[--C-:B------:R-:W-:Y:S01]  /*9be0*/  @!P4 IMAD.IADD R10, R10, 0x1, -R29.reuse ;  /* 0x000000010a0ac824 */ /* 0x100fe200078e0a1d */
[----:B------:R-:W-:Y:S04]  /*9bf0*/  STL [R1+0x48], R20 ;  /* 0x0000481401007387 */ /* 0x000fe80000100800 */
[----:B------:R-:W-:Y:S02]  /*9c00*/  STL [R1+0x44], R2 ;  /* 0x0000440201007387 */ /* 0x000fe40000100800 */
[--C-:B------:R-:W-:Y:S02]  /*9c10*/  @!P3 IMAD.IADD R6, R6, 0x1, -R29.reuse ;  /* 0x000000010606b824 */ /* 0x100fe400078e0a1d */
[----:B------:R-:W-:Y:S01]  /*9c20*/  STL [R1+0x40], R4 ;  /* 0x0000400401007387 */ /* 0x000fe20000100800 */
[----:B------:R-:W-:Y:S01]  /*9c30*/  @!P1 IMAD.IADD R7, R7, 0x1, -R29 ;  /* 0x0000000107079824 */ /* 0x000fe200078e0a1d */
[----:B------:R-:W-:-:S02]  /*9c40*/  ISETP.GT.U32.AND P3, PT, R29, R15, PT ;  /* 0x0000000f1d00720c */ /* 0x000fc40003f64070 */
[----:B------:R-:W-:Y:S04]  /*9c50*/  STL [R1+0x3c], R5 ;  /* 0x00003c0501007387 */ /* 0x000fe80000100800 */
[----:B------:R-:W-:Y:S04]  /*9c60*/  STL [R1+0x398], R6 ;  /* 0x0003980601007387 */ /* 0x000fe80000100800 */
[----:B------:R0:W-:Y:S04]  /*9c70*/  STL [R1+0x388], R18 ;  /* 0x0003881201007387 */ /* 0x0001e80000100800 */
[----:B------:R1:W-:Y:S04]  /*9c80*/  STL [R1+0x384], R7 ;  /* 0x0003840701007387 */ /* 0x0003e80000100800 */
[----:B0-----:R-:W5:Y:S04]  /*9c90*/  LDL.LU R18, [R1+0x348] ;  /* 0x0003480001127983 */ /* 0x001f680000300800 */
[----:B------:R-:W5:Y:S04]  /*9ca0*/  LDL.LU R4, [R1+0x34c] ;  /* 0x00034c0001047983 */ /* 0x000f680000300800 */
[----:B------:R-:W5:Y:S04]  /*9cb0*/  LDL.LU R5, [R1+0x350] ;  /* 0x0003500001057983 */ /* 0x000f680000300800 */
[----:B------:R-:W5:Y:S04]  /*9cc0*/  LDL.LU R6, [R1+0x354] ;  /* 0x0003540001067983 */ /* 0x000f680000300800 */
[----:B-1----:R-:W5:Y:S01]  /*9cd0*/  LDL.LU R7, [R1+0x358] ;  /* 0x0003580001077983 */ /* 0x002f620000300800 */
[----:B------:R-:W-:Y:S01]  /*9ce0*/  @!P3 IMAD.IADD R15, R15, 0x1, -R29 ;  /* 0x000000010f0fb824 */ /* 0x000fe200078e0a1d */
[----:B---3--:R-:W-:-:S02]  /*9cf0*/  ISETP.GT.U32.AND P6, PT, R29, R0, PT ;  /* 0x000000001d00720c */ /* 0x008fc40003fc4070 */
[----:B--2---:R-:W-:-:S11]  /*9d00*/  ISETP.GT.U32.AND P0, PT, R29, R3, PT ;  /* 0x000000031d00720c */ /* 0x004fd60003f04070 */
[--C-:B------:R-:W-:Y:S01]  /*9d10*/  @!P6 IMAD.IADD R0, R0, 0x1, -R29.reuse ;  /* 0x000000010000e824 */ /* 0x100fe200078e0a1d */
[C---:B------:R-:W-:Y:S02]  /*9d20*/  ISETP.GT.U32.AND P6, PT, R29.reuse, R8, PT ;  /* 0x000000081d00720c */ /* 0x040fe40003fc4070 */
[----:B------:R-:W-:Y:S01]  /*9d30*/  ISETP.GT.U32.AND P2, PT, R29, R11, PT ;  /* 0x0000000b1d00720c */ /* 0x000fe20003f44070 */
[----:B------:R-:W-:Y:S01]  /*9d40*/  @!P0 IMAD.IADD R3, R3, 0x1, -R29 ;  /* 0x0000000103038824 */ /* 0x000fe200078e0a1d */
[C---:B------:R-:W-:Y:S02]  /*9d50*/  ISETP.GT.U32.AND P0, PT, R29.reuse, R14, PT ;  /* 0x0000000e1d00720c */ /* 0x040fe40003f04070 */
[----:B------:R-:W-:-:S09]  /*9d60*/  ISETP.GT.U32.AND P5, PT, R29, R12, PT ;  /* 0x0000000c1d00720c */ /* 0x000fd20003fa4070 */
[--C-:B------:R-:W-:Y:S01]  /*9d70*/  @!P2 IMAD.IADD R11, R11, 0x1, -R29.reuse ;  /* 0x000000010b0ba824 */ /* 0x100fe200078e0a1d */
[C---:B------:R-:W-:Y:S01]  /*9d80*/  ISETP.GT.U32.AND P2, PT, R29.reuse, R9, PT ;  /* 0x000000091d00720c */ /* 0x040fe20003f44070 */
[--C-:B------:R-:W-:Y:S02]  /*9d90*/  @!P6 IMAD.IADD R8, R8, 0x1, -R29.reuse ;  /* 0x000000010808e824 */ /* 0x100fe400078e0a1d */
[--C-:B------:R-:W-:Y:S01]  /*9da0*/  @!P5 IMAD.IADD R12, R12, 0x1, -R29.reuse ;  /* 0x000000010c0cd824 */ /* 0x100fe200078e0a1d */
[C---:B------:R-:W-:Y:S02]  /*9db0*/  ISETP.GT.U32.AND P5, PT, R29.reuse, R10, PT ;  /* 0x0000000a1d00720c */ /* 0x040fe40003fa4070 */
[----:B------:R-:W-:Y:S01]  /*9dc0*/  ISETP.GT.U32.AND P4, PT, R29, R13, PT ;  /* 0x0000000d1d00720c */ /* 0x000fe20003f84070 */
[--C-:B------:R-:W-:Y:S01]  /*9dd0*/  @!P0 IMAD.IADD R14, R14, 0x1, -R29.reuse ;  /* 0x000000010e0e8824 */ /* 0x100fe200078e0a1d */
[----:B------:R-:W-:Y:S05]  /*9de0*/  STL [R1+0x38c], R8 ;  /* 0x00038c0801007387 */ /* 0x000fea0000100800 */
[--C-:B------:R-:W-:Y:S01]  /*9df0*/  @!P2 IMAD.IADD R9, R9, 0x1, -R29.reuse ;  /* 0x000000010909a824 */ /* 0x100fe200078e0a1d */
[----:B------:R0:W-:Y:S03]  /*9e00*/  STL [R1+0x390], R14 ;  /* 0x0003900e01007387 */ /* 0x0001e60000100800 */
[--C-:B------:R-:W-:Y:S01]  /*9e10*/  @!P5 IMAD.IADD R10, R10, 0x1, -R29.reuse ;  /* 0x000000010a0ad824 */ /* 0x100fe200078e0a1d */
[----:B0-----:R-:W2:Y:S04]  /*9e20*/  LDL.LU R14, [R1+0x334] ;  /* 0x00033400010e7983 */ /* 0x001ea80000300800 */
[----:B------:R-:W3:Y:S01]  /*9e30*/  LDL.LU R20, [R1+0x338] ;  /* 0x0003380001147983 */ /* 0x000ee20000300800 */
[----:B------:R-:W-:-:S03]  /*9e40*/  @!P4 IMAD.IADD R13, R13, 0x1, -R29 ;  /* 0x000000010d0dc824 */ /* 0x000fc600078e0a1d */
[----:B------:R0:W-:Y:S01]  /*9e50*/  STL [R1+0x394], R9 ;  /* 0x0003940901007387 */ /* 0x0001e20000100800 */
[----:B------:R-:W-:-:S03]  /*9e60*/  ISETP.GT.U32.AND P4, PT, R29, R15, PT ;  /* 0x0000000f1d00720c */ /* 0x000fc60003f84070 */
[----:B------:R-:W2:Y:S04]  /*9e70*/  LDL.LU R2, [R1+0x33c] ;  /* 0x00033c0001027983 */ /* 0x000ea80000300800 */
[----:B------:R1:W-:Y:S04]  /*9e80*/  STL [R1+0x370], R10 ;  /* 0x0003700a01007387 */ /* 0x0003e80000100800 */
[----:B------:R-:W2:Y:S04]  /*9e90*/  LDL.LU R8, [R1+0x340] ;  /* 0x0003400001087983 */ /* 0x000ea80000300800 */
[----:B0-----:R-:W2:Y:S01]  /*9ea0*/  LDL.LU R9, [R1+0x344] ;  /* 0x0003440001097983 */ /* 0x001ea20000300800 */
[----:B------:R-:W-:-:S05]  /*9eb0*/  @!P4 IMAD.IADD R15, R15, 0x1, -R29 ;  /* 0x000000010f0fc824 */ /* 0x000fca00078e0a1d */
[----:B------:R0:W-:Y:S04]  /*9ec0*/  STL [R1+0x374], R15 ;  /* 0x0003740f01007387 */ /* 0x0001e80000100800 */
[----:B-1----:R-:W2:Y:S01]  /*9ed0*/  LDL.LU R10, [R1+0x320] ;  /* 0x00032000010a7983 */ /* 0x002ea20000300800 */
[C---:B------:R-:W-:Y:S02]  /*9ee0*/  ISETP.GT.U32.AND P1, PT, R29.reuse, R16, PT ;  /* 0x000000101d00720c */ /* 0x040fe40003f24070 */
[C---:B------:R-:W-:Y:S02]  /*9ef0*/  ISETP.GT.U32.AND P3, PT, R29.reuse, R24, PT ;  /* 0x000000181d00720c */ /* 0x040fe40003f64070 */
[C---:B------:R-:W-:Y:S01]  /*9f00*/  ISETP.GT.U32.AND P0, PT, R29.reuse, R3, PT ;  /* 0x000000031d00720c */ /* 0x040fe20003f04070 */
[----:B0-----:R-:W2:Y:S08]  /*9f10*/  LDL.LU R15, [R1+0x324] ;  /* 0x00032400010f7983 */ /* 0x001eb00000300800 */
[--C-:B------:R-:W-:Y:S01]  /*9f20*/  @!P1 IMAD.IADD R16, R16, 0x1, -R29.reuse ;  /* 0x0000000110109824 */ /* 0x100fe200078e0a1d */
[----:B----4-:R-:W-:Y:S01]  /*9f30*/  ISETP.GT.U32.AND P1, PT, R29, R17, PT ;  /* 0x000000111d00720c */ /* 0x010fe20003f24070 */
[----:B------:R-:W-:-:S03]  /*9f40*/  @!P3 IMAD.IADD R24, R24, 0x1, -R29 ;  /* 0x000000011818b824 */ /* 0x000fc600078e0a1d */
[C---:B------:R-:W-:Y:S02]  /*9f50*/  ISETP.GT.U32.AND P3, PT, R29.reuse, R16, PT ;  /* 0x000000101d00720c */ /* 0x040fe40003f64070 */
[----:B------:R-:W-:-:S07]  /*9f60*/  ISETP.GT.U32.AND P2, PT, R29, R11, PT ;  /* 0x0000000b1d00720c */ /* 0x000fce0003f44070 */
[--C-:B------:R-:W-:Y:S01]  /*9f70*/  @!P1 IMAD.IADD R17, R17, 0x1, -R29.reuse ;  /* 0x0000000111119824 */ /* 0x100fe200078e0a1d */
[----:B------:R-:W-:Y:S01]  /*9f80*/  ISETP.GT.U32.AND P1, PT, R29, R0, PT ;  /* 0x000000001d00720c */ /* 0x000fe20003f24070 */
[----:B------:R-:W-:-:S03]  /*9f90*/  @!P0 IMAD.IADD R3, R3, 0x1, -R29 ;  /* 0x0000000103038824 */ /* 0x000fc600078e0a1d */
[C---:B------:R-:W-:Y:S01]  /*9fa0*/  ISETP.GT.U32.AND P6, PT, R29.reuse, R17, PT ;  /* 0x000000111d00720c */ /* 0x040fe20003fc4070 */
[--C-:B------:R-:W-:Y:S01]  /*9fb0*/  @!P3 IMAD.IADD R16, R16, 0x1, -R29.reuse ;  /* 0x000000011010b824 */ /* 0x100fe200078e0a1d */
[----:B------:R-:W-:Y:S01]  /*9fc0*/  ISETP.GT.U32.AND P5, PT, R29, R12, PT ;  /* 0x0000000c1d00720c */ /* 0x000fe20003fa4070 */
[----:B------:R-:W-:-:S06]  /*9fd0*/  @!P2 IMAD.IADD R11, R11, 0x1, -R29 ;  /* 0x000000010b0ba824 */ /* 0x000fcc00078e0a1d */
[--C-:B------:R-:W-:Y:S01]  /*9fe0*/  @!P1 IMAD.IADD R0, R0, 0x1, -R29.reuse ;  /* 0x0000000100009824 */ /* 0x100fe200078e0a1d */
[C---:B-----5:R-:W-:Y:S02]  /*9ff0*/  ISETP.GT.U32.AND P1, PT, R29.reuse, R18, PT ;  /* 0x000000121d00720c */ /* 0x060fe40003f24070 */
[C---:B------:R-:W-:Y:S01]  /*a000*/  ISETP.GT.U32.AND P0, PT, R29.reuse, R4, PT ;  /* 0x000000041d00720c */ /* 0x040fe20003f04070 */
[----:B------:R0:W-:Y:S01]  /*a010*/  STL [R1+0x378], R16 ;  /* 0x0003781001007387 */ /* 0x0001e20000100800 */
[----:B------:R-:W-:Y:S02]  /*a020*/  IABS R25, R25 ;  /* 0x0000001900197213 */ /* 0x000fe40000000000 */
[----:B------:R-:W-:Y:S01]  /*a030*/  ISETP.GT.U32.AND P2, PT, R29, R5, PT ;  /* 0x000000051d00720c */ /* 0x000fe20003f44070 */
[----:B------:R-:W-:Y:S01]  /*a040*/  @!P6 IMAD.IADD R17, R17, 0x1, -R29 ;  /* 0x000000011111e824 */ /* 0x000fe200078e0a1d */
[----:B0-----:R-:W4:Y:S01]  /*a050*/  LDL.LU R16, [R1+0x328] ;  /* 0x0003280001107983 */ /* 0x001f220000300800 */
[----:B------:R-:W-:Y:S01]  /*a060*/  IMAD.HI.U32 R19, R28, R25, RZ ;  /* 0x000000191c137227 */ /* 0x000fe200078e00ff */
[----:B------:R-:W-:-:S02]  /*a070*/  ISETP.GT.U32.AND P3, PT, R29, R24, PT ;  /* 0x000000181d00720c */ /* 0x000fc40003f64070 */
[C---:B------:R-:W-:Y:S01]  /*a080*/  ISETP.GT.U32.AND P4, PT, R29.reuse, R13, PT ;  /* 0x0000000d1d00720c */ /* 0x040fe20003f84070 */
[--C-:B------:R-:W-:Y:S02]  /*a090*/  @!P1 IMAD.IADD R18, R18, 0x1, -R29.reuse ;  /* 0x0000000112129824 */ /* 0x100fe400078e0a1d */
[--C-:B------:R-:W-:Y:S01]  /*a0a0*/  @!P5 IMAD.IADD R12, R12, 0x1, -R29.reuse ;  /* 0x000000010c0cd824 */ /* 0x100fe200078e0a1d */
[----:B------:R-:W-:Y:S01]  /*a0b0*/  ISETP.GT.U32.AND P5, PT, R29, R6, PT ;  /* 0x000000061d00720c */ /* 0x000fe20003fa4070 */
[----:B------:R-:W-:Y:S02]  /*a0c0*/  @!P0 IMAD.IADD R4, R4, 0x1, -R29 ;  /* 0x0000000104048824 */ /* 0x000fe400078e0a1d */
[----:B------:R-:W-:Y:S02]  /*a0d0*/  IMAD.MOV R19, RZ, RZ, -R19 ;  /* 0x000000ffff137224 */ /* 0x000fe400078e0a13 */
[----:B------:R-:W-:Y:S02]  /*a0e0*/  @!P2 IMAD.IADD R5, R5, 0x1, -R29 ;  /* 0x000000010505a824 */ /* 0x000fe400078e0a1d */
[----:B------:R-:W-:-:S02]  /*a0f0*/  IMAD R25, R29, R19, R25 ;  /* 0x000000131d197224 */ /* 0x000fc400078e0219 */
[--C-:B------:R-:W-:Y:S02]  /*a100*/  @!P3 IMAD.IADD R24, R24, 0x1, -R29.reuse ;  /* 0x000000011818b824 */ /* 0x100fe400078e0a1d */
[--C-:B------:R-:W-:Y:S01]  /*a110*/  @!P4 IMAD.IADD R13, R13, 0x1, -R29.reuse ;  /* 0x000000010d0dc824 */ /* 0x100fe200078e0a1d */
[----:B------:R-:W-:Y:S01]  /*a120*/  STL [R1+0x240c], R25 ;  /* 0x00240c1901007387 */ /* 0x000fe20000100800 */
[----:B------:R-:W-:-:S03]  /*a130*/  @!P5 IMAD.IADD R6, R6, 0x1, -R29 ;  /* 0x000000010606d824 */ /* 0x000fc600078e0a1d */
[----:B------:R-:W-:Y:S04]  /*a140*/  STL [R1+0x37c], R0 ;  /* 0x00037c0001007387 */ /* 0x000fe80000100800 */
[----:B------:R-:W-:Y:S01]  /*a150*/  STL [R1+0x380], R3 ;  /* 0x0003800301007387 */ /* 0x000fe20000100800 */
[----:B------:R-:W-:-:S03]  /*a160*/  ISETP.GT.U32.AND P4, PT, R29, R7, PT ;  /* 0x000000071d00720c */ /* 0x000fc60003f84070 */
[----:B------:R-:W-:Y:S04]  /*a170*/  STL [R1+0x35c], R11 ;  /* 0x00035c0b01007387 */ /* 0x000fe80000100800 */
[----:B------:R-:W-:Y:S04]  /*a180*/  STL [R1+0x360], R12 ;  /* 0x0003600c01007387 */ /* 0x000fe80000100800 */
[----:B------:R0:W-:Y:S04]  /*a190*/  STL [R1+0x368], R24 ;  /* 0x0003681801007387 */ /* 0x0001e80000100800 */
[----:B------:R-:W-:Y:S04]  /*a1a0*/  STL [R1+0x364], R13 ;  /* 0x0003640d01007387 */ /* 0x000fe80000100800 */
[----:B0-----:R-:W5:Y:S04]  /*a1b0*/  LDL R24, [R1+0x1e00] ;  /* 0x001e000001187983 */ /* 0x001f680000100800 */
[----:B------:R0:W-:Y:S04]  /*a1c0*/  STL [R1+0x36c], R17 ;  /* 0x00036c1101007387 */ /* 0x0001e80000100800 */
[----:B0-----:R-:W5:Y:S04]  /*a1d0*/  LDL.LU R17, [R1+0x32c] ;  /* 0x00032c0001117983 */ /* 0x001f680000300800 */
[----:B------:R-:W5:Y:S04]  /*a1e0*/  LDL.LU R3, [R1+0x330] ;  /* 0x0003300001037983 */ /* 0x000f680000300800 */
[----:B------:R-:W5:Y:S01]  /*a1f0*/  LDL.LU R11, [R1+0x30c] ;  /* 0x00030c00010b7983 */ /* 0x000f620000300800 */
[----:B------:R-:W-:-:S03]  /*a200*/  @!P4 IMAD.IADD R7, R7, 0x1, -R29 ;  /* 0x000000010707c824 */ /* 0x000fc600078e0a1d */
[----:B------:R-:W5:Y:S04]  /*a210*/  LDL.LU R12, [R1+0x310] ;  /* 0x00031000010c7983 */ /* 0x000f680000300800 */
[----:B------:R-:W5:Y:S01]  /*a220*/  LDL.LU R13, [R1+0x314] ;  /* 0x00031400010d7983 */ /* 0x000f620000300800 */
[C---:B---3--:R-:W-:Y:S02]  /*a230*/  ISETP.GT.U32.AND P6, PT, R29.reuse, R20, PT ;  /* 0x000000141d00720c */ /* 0x048fe40003fc4070 */
[C---:B--2---:R-:W-:Y:S02]  /*a240*/  ISETP.GT.U32.AND P1, PT, R29.reuse, R2, PT ;  /* 0x000000021d00720c */ /* 0x044fe40003f24070 */
[C---:B------:R-:W-:Y:S02]  /*a250*/  ISETP.GT.U32.AND P0, PT, R29.reuse, R8, PT ;  /* 0x000000081d00720c */ /* 0x040fe40003f04070 */
[----:B------:R-:W-:-:S07]  /*a260*/  ISETP.GT.U32.AND P2, PT, R29, R9, PT ;  /* 0x000000091d00720c */ /* 0x000fce0003f44070 */
[--C-:B------:R-:W-:Y:S01]  /*a270*/  @!P6 IMAD.IADD R20, R20, 0x1, -R29.reuse ;  /* 0x000000011414e824 */ /* 0x100fe200078e0a1d */
[C---:B------:R-:W-:Y:S01]  /*a280*/  ISETP.GT.U32.AND P6, PT, R29.reuse, R18, PT ;  /* 0x000000121d00720c */ /* 0x040fe20003fc4070 */
[--C-:B------:R-:W-:Y:S01]  /*a290*/  @!P1 IMAD.IADD R2, R2, 0x1, -R29.reuse ;  /* 0x0000000102029824 */ /* 0x100fe200078e0a1d */
[C---:B------:R-:W-:Y:S01]  /*a2a0*/  ISETP.GT.U32.AND P1, PT, R29.reuse, R4, PT ;  /* 0x000000041d00720c */ /* 0x040fe20003f24070 */
[--C-:B------:R-:W-:Y:S01]  /*a2b0*/  @!P0 IMAD.IADD R8, R8, 0x1, -R29.reuse ;  /* 0x0000000108088824 */ /* 0x100fe200078e0a1d */
[----:B------:R-:W-:Y:S01]  /*a2c0*/  ISETP.GT.U32.AND P0, PT, R29, R5, PT ;  /* 0x000000051d00720c */ /* 0x000fe20003f04070 */
[----:B------:R-:W-:Y:S01]  /*a2d0*/  @!P2 IMAD.IADD R9, R9, 0x1, -R29 ;  /* 0x000000010909a824 */ /* 0x000fe200078e0a1d */
[C---:B------:R-:W-:Y:S02]  /*a2e0*/  ISETP.GT.U32.AND P2, PT, R29.reuse, R6, PT ;  /* 0x000000061d00720c */ /* 0x040fe40003f44070 */
[----:B------:R-:W-:-:S05]  /*a2f0*/  ISETP.GT.U32.AND P5, PT, R29, R10, PT ;  /* 0x0000000a1d00720c */ /* 0x000fca0003fa4070 */
[--C-:B------:R-:W-:Y:S02]  /*a300*/  @!P6 IMAD.IADD R18, R18, 0x1, -R29.reuse ;  /* 0x000000011212e824 */ /* 0x100fe400078e0a1d */
[----:B------:R-:W-:-:S03]  /*a310*/  @!P1 IMAD.IADD R4, R4, 0x1, -R29 ;  /* 0x0000000104049824 */ /* 0x000fc600078e0a1d */
[----:B------:R0:W-:Y:S01]  /*a320*/  STL [R1+0x348], R18 ;  /* 0x0003481201007387 */ /* 0x0001e20000100800 */
[--C-:B------:R-:W-:Y:S02]  /*a330*/  @!P0 IMAD.IADD R5, R5, 0x1, -R29.reuse ;  /* 0x0000000105058824 */ /* 0x100fe400078e0a1d */
[--C-:B------:R-:W-:Y:S01]  /*a340*/  @!P2 IMAD.IADD R6, R6, 0x1, -R29.reuse ;  /* 0x000000010606a824 */ /* 0x100fe200078e0a1d */
[----:B0-----:R-:W2:Y:S01]  /*a350*/  LDL.LU R18, [R1+0x318] ;  /* 0x0003180001127983 */ /* 0x001ea20000300800 */
[----:B------:R-:W-:-:S03]  /*a360*/  @!P5 IMAD.IADD R10, R10, 0x1, -R29 ;  /* 0x000000010a0ad824 */ /* 0x000fc600078e0a1d */
[----:B------:R-:W3:Y:S01]  /*a370*/  LDL.LU R0, [R1+0x31c] ;  /* 0x00031c0001007983 */ /* 0x000ee20000300800 */
[----:B------:R-:W-:-:S03]  /*a380*/  ISETP.GT.U32.AND P5, PT, R29, R7, PT ;  /* 0x000000071d00720c */ /* 0x000fc60003fa4070 */
[----:B------:R0:W-:Y:S04]  /*a390*/  STL [R1+0x34c], R4 ;  /* 0x00034c0401007387 */ /* 0x0001e80000100800 */
[----:B------:R1:W-:Y:S04]  /*a3a0*/  STL [R1+0x350], R5 ;  /* 0x0003500501007387 */ /* 0x0003e80000100800 */
[----:B0-----:R-:W2:Y:S04]  /*a3b0*/  LDL.LU R4, [R1+0x2f8] ;  /* 0x0002f80001047983 */ /* 0x001ea80000300800 */
[----:B-1----:R-:W2:Y:S04]  /*a3c0*/  LDL.LU R5, [R1+0x2fc] ;  /* 0x0002fc0001057983 */ /* 0x002ea80000300800 */
        /* <DEDUP_REMOVED lines=8> */
[----:B----4-:R-:W-:Y:S01]  /*a450*/  ISETP.GT.U32.AND P3, PT, R29, R16, PT ;  /* 0x000000101d00720c */ /* 0x010fe20003f64070 */
        /* <DEDUP_REMOVED lines=9> */
[--C-:B------:R-:W-:Y:S02]  /*a4f0*/  @!P4 IMAD.IADD R14, R14, 0x1, -R29.reuse ;  /* 0x000000010e0ec824 */ /* 0x100fe400078e0a1d */
[----:B------:R-:W-:-:S06]  /*a500*/  @!P0 IMAD.IADD R8, R8, 0x1, -R29 ;  /* 0x0000000108088824 */ /* 0x000fcc00078e0a1d */
[--C-:B------:R-:W-:Y:S01]  /*a510*/  @!P3 IMAD.IADD R20, R20, 0x1, -R29.reuse ;  /* 0x000000011414b824 */ /* 0x100fe200078e0a1d */
[C---:B-----5:R-:W-:Y:S02]  /*a520*/  ISETP.GT.U32.AND P3, PT, R29.reuse, R17, PT ;  /* 0x000000111d00720c */ /* 0x060fe40003f64070 */
[C---:B------:R-:W-:Y:S02]  /*a530*/  ISETP.GT.U32.AND P1, PT, R29.reuse, R3, PT ;  /* 0x000000031d00720c */ /* 0x040fe40003f24070 */
[----:B------:R-:W-:Y:S01]  /*a540*/  ISETP.GT.U32.AND P0, PT, R29, R11, PT ;  /* 0x0000000b1d00720c */ /* 0x000fe20003f04070 */
[----:B------:R0:W-:Y:S01]  /*a550*/  STL [R1+0x334], R14 ;  /* 0x0003340e01007387 */ /* 0x0001e20000100800 */
[--C-:B------:R-:W-:Y:S02]  /*a560*/  @!P6 IMAD.IADD R16, R16, 0x1, -R29.reuse ;  /* 0x000000011010e824 */ /* 0x100fe400078e0a1d */
[----:B------:R-:W-:Y:S01]  /*a570*/  @!P2 IMAD.IADD R9, R9, 0x1, -R29 ;  /* 0x000000010909a824 */ /* 0x000fe200078e0a1d */
[----:B------:R-:W-:-:S04]  /*a580*/  ISETP.GT.U32.AND P2, PT, R29, R12, PT ;  /* 0x0000000c1d00720c */ /* 0x000fc80003f44070 */
[--C-:B------:R-:W-:Y:S01]  /*a590*/  @!P3 IMAD.IADD R17, R17, 0x1, -R29.reuse ;  /* 0x000000011111b824 */ /* 0x100fe200078e0a1d */
[----:B0-----:R-:W4:Y:S01]  /*a5a0*/  LDL.LU R14, [R1+0x308] ;  /* 0x00030800010e7983 */ /* 0x001f220000300800 */
[----:B------:R-:W-:Y:S01]  /*a5b0*/  ISETP.GT.U32.AND P5, PT, R29, R10, PT ;  /* 0x0000000a1d00720c */ /* 0x000fe20003fa4070 */
[--C-:B------:R-:W-:Y:S01]  /*a5c0*/  @!P1 IMAD.IADD R3, R3, 0x1, -R29.reuse ;  /* 0x0000000103039824 */ /* 0x100fe200078e0a1d */
[----:B------:R-:W-:Y:S01]  /*a5d0*/  ISETP.GT.U32.AND P4, PT, R29, R15, PT ;  /* 0x0000000f1d00720c */ /* 0x000fe20003f84070 */
[--C-:B------:R-:W-:Y:S01]  /*a5e0*/  @!P0 IMAD.IADD R11, R11, 0x1, -R29.reuse ;  /* 0x000000010b0b8824 */ /* 0x100fe200078e0a1d */
[----:B------:R-:W-:Y:S03]  /*a5f0*/  STL [R1+0x338], R20 ;  /* 0x0003381401007387 */ /* 0x000fe60000100800 */
[--C-:B------:R-:W-:Y:S01]  /*a600*/  @!P2 IMAD.IADD R12, R12, 0x1, -R29.reuse ;  /* 0x000000010c0ca824 */ /* 0x100fe200078e0a1d */
[----:B------:R-:W-:Y:S05]  /*a610*/  STL [R1+0x33c], R2 ;  /* 0x00033c0201007387 */ /* 0x000fea0000100800 */
[--C-:B------:R-:W-:Y:S01]  /*a620*/  @!P5 IMAD.IADD R10, R10, 0x1, -R29.reuse ;  /* 0x000000010a0ad824 */ /* 0x100fe200078e0a1d */
[----:B------:R-:W-:Y:S01]  /*a630*/  ISETP.GT.U32.AND P5, PT, R29, R13, PT ;  /* 0x0000000d1d00720c */ /* 0x000fe20003fa4070 */
[--C-:B------:R-:W-:Y:S01]  /*a640*/  @!P4 IMAD.IADD R15, R15, 0x1, -R29.reuse ;  /* 0x000000010f0fc824 */ /* 0x100fe200078e0a1d */
[----:B------:R-:W-:Y:S04]  /*a650*/  STL [R1+0x340], R8 ;  /* 0x0003400801007387 */ /* 0x000fe80000100800 */
[----:B------:R-:W-:Y:S04]  /*a660*/  STL [R1+0x344], R9 ;  /* 0x0003440901007387 */ /* 0x000fe80000100800 */
[----:B------:R-:W-:Y:S04]  /*a670*/  STL [R1+0x320], R10 ;  /* 0x0003200a01007387 */ /* 0x000fe80000100800 */
[----:B------:R0:W-:Y:S01]  /*a680*/  STL [R1+0x324], R15 ;  /* 0x0003240f01007387 */ /* 0x0001e20000100800 */
[----:B------:R-:W-:-:S03]  /*a690*/  @!P5 IMAD.IADD R13, R13, 0x1, -R29 ;  /* 0x000000010d0dd824 */ /* 0x000fc600078e0a1d */
[----:B0-----:R-:W5:Y:S04]  /*a6a0*/  LDL.LU R15, [R1+0x2e8] ;  /* 0x0002e800010f7983 */ /* 0x001f680000300800 */
[----:B------:R-:W5:Y:S04]  /*a6b0*/  LDL.LU R8, [R1+0x2ec] ;  /* 0x0002ec0001087983 */ /* 0x000f680000300800 */
[----:B------:R-:W5:Y:S04]  /*a6c0*/  LDL.LU R9, [R1+0x2f0] ;  /* 0x0002f00001097983 */ /* 0x000f680000300800 */
[----:B------:R0:W-:Y:S04]  /*a6d0*/  STL [R1+0x328], R16 ;  /* 0x0003281001007387 */ /* 0x0001e80000100800 */
[----:B------:R-:W5:Y:S04]  /*a6e0*/  LDL.LU R10, [R1+0x2f4] ;  /* 0x0002f400010a7983 */ /* 0x000f680000300800 */
[----:B0-----:R-:W5:Y:S01]  /*a6f0*/  LDL.LU R16, [R1+0x2d0] ;  /* 0x0002d00001107983 */ /* 0x001f620000300800 */
[----:B---3--:R-:W-:-:S02]  /*a700*/  ISETP.GT.U32.AND P6, PT, R29, R0, PT ;  /* 0x000000001d00720c */ /* 0x008fc40003fc4070 */
[C---:B--2---:R-:W-:Y:S02]  /*a710*/  ISETP.GT.U32.AND P3, PT, R29.reuse, R4, PT ;  /* 0x000000041d00720c */ /* 0x044fe40003f64070 */
[----:B------:R-:W-:-:S09]  /*a720*/  ISETP.GT.U32.AND P1, PT, R29, R5, PT ;  /* 0x000000051d00720c */ /* 0x000fd20003f24070 */
[--C-:B------:R-:W-:Y:S01]  /*a730*/  @!P6 IMAD.IADD R0, R0, 0x1, -R29.reuse ;  /* 0x000000010000e824 */ /* 0x100fe200078e0a1d */
[C---:B------:R-:W-:Y:S02]  /*a740*/  ISETP.GT.U32.AND P6, PT, R29.reuse, R17, PT ;  /* 0x000000111d00720c */ /* 0x040fe40003fc4070 */
[C---:B------:R-:W-:Y:S01]  /*a750*/  ISETP.GT.U32.AND P0, PT, R29.reuse, R6, PT ;  /* 0x000000061d00720c */ /* 0x040fe20003f04070 */
[--C-:B------:R-:W-:Y:S01]  /*a760*/  @!P3 IMAD.IADD R4, R4, 0x1, -R29.reuse ;  /* 0x000000010404b824 */ /* 0x100fe200078e0a1d */
[----:B------:R-:W-:Y:S01]  /*a770*/  ISETP.GT.U32.AND P3, PT, R29, R3, PT ;  /* 0x000000031d00720c */ /* 0x000fe20003f64070 */
[----:B------:R-:W-:Y:S01]  /*a780*/  @!P1 IMAD.IADD R5, R5, 0x1, -R29 ;  /* 0x0000000105059824 */ /* 0x000fe200078e0a1d */
[----:B------:R-:W-:-:S07]  /*a790*/  ISETP.GT.U32.AND P1, PT, R29, R11, PT ;  /* 0x0000000b1d00720c */ /* 0x000fce0003f24070 */
[--C-:B------:R-:W-:Y:S02]  /*a7a0*/  @!P6 IMAD.IADD R17, R17, 0x1, -R29.reuse ;  /* 0x000000011111e824 */ /* 0x100fe400078e0a1d */
[--C-:B------:R-:W-:Y:S01]  /*a7b0*/  @!P0 IMAD.IADD R6, R6, 0x1, -R29.reuse ;  /* 0x0000000106068824 */ /* 0x100fe200078e0a1d */
[C---:B------:R-:W-:Y:S02]  /*a7c0*/  ISETP.GT.U32.AND P0, PT, R29.reuse, R12, PT ;  /* 0x0000000c1d00720c */ /* 0x040fe40003f04070 */
[----:B------:R-:W-:Y:S01]  /*a7d0*/  ISETP.GT.U32.AND P2, PT, R29, R7, PT ;  /* 0x000000071d00720c */ /* 0x000fe20003f44070 */
[--C-:B------:R-:W-:Y:S01]  /*a7e0*/  @!P3 IMAD.IADD R3, R3, 0x1, -R29.reuse ;  /* 0x000000010303b824 */ /* 0x100fe200078e0a1d */
[----:B------:R0:W-:Y:S01]  /*a7f0*/  STL [R1+0x32c], R17 ;  /* 0x00032c1101007387 */ /* 0x0001e20000100800 */
[----:B------:R-:W-:-:S08]  /*a800*/  @!P1 IMAD.IADD R11, R11, 0x1, -R29 ;  /* 0x000000010b0b9824 */ /* 0x000fd000078e0a1d */
[--C-:B------:R-:W-:Y:S01]  /*a810*/  @!P0 IMAD.IADD R12, R12, 0x1, -R29.reuse ;  /* 0x000000010c0c8824 */ /* 0x100fe200078e0a1d */
[----:B0-----:R-:W2:Y:S01]  /*a820*/  LDL.LU R17, [R1+0x2d4] ;  /* 0x0002d40001117983 */ /* 0x001ea20000300800 */
[--C-:B------:R-:W-:Y:S01]  /*a830*/  @!P2 IMAD.IADD R7, R7, 0x1, -R29.reuse ;  /* 0x000000010707a824 */ /* 0x100fe200078e0a1d */
[----:B------:R-:W-:Y:S02]  /*a840*/  ISETP.GT.U32.AND P2, PT, R29, R13, PT ;  /* 0x0000000d1d00720c */ /* 0x000fe40003f44070 */
[----:B------:R0:W-:Y:S04]  /*a850*/  STL [R1+0x330], R3 ;  /* 0x0003300301007387 */ /* 0x0001e80000100800 */
[----:B------:R-:W3:Y:S04]  /*a860*/  LDL.LU R27, [R1+0x2d8] ;  /* 0x0002d800011b7983 */ /* 0x000ee80000300800 */
[----:B------:R1:W-:Y:S04]  /*a870*/  STL [R1+0x30c], R11 ;  /* 0x00030c0b01007387 */ /* 0x0003e80000100800 */
[----:B------:R-:W2:Y:S04]  /*a880*/  LDL.LU R2, [R1+0x2dc] ;  /* 0x0002dc0001027983 */ /* 0x000ea80000300800 */
[----:B------:R1:W-:Y:S04]  /*a890*/  STL [R1+0x310], R12 ;  /* 0x0003100c01007387 */ /* 0x0003e80000100800 */
[----:B0-----:R-:W2:Y:S04]  /*a8a0*/  LDL.LU R3, [R1+0x2e0] ;  /* 0x0002e00001037983 */ /* 0x001ea80000300800 */
[----:B-1----:R-:W2:Y:S01]  /*a8b0*/  LDL.LU R11, [R1+0x2bc] ;  /* 0x0002bc00010b7983 */ /* 0x002ea20000300800 */
[----:B------:R-:W-:-:S05]  /*a8c0*/  @!P2 IMAD.IADD R13, R13, 0x1, -R29 ;  /* 0x000000010d0da824 */ /* 0x000fca00078e0a1d */
[----:B------:R0:W-:Y:S04]  /*a8d0*/  STL [R1+0x314], R13 ;  /* 0x0003140d01007387 */ /* 0x0001e80000100800 */
[----:B------:R-:W2:Y:S01]  /*a8e0*/  LDL.LU R12, [R1+0x2c0] ;  /* 0x0002c000010c7983 */ /* 0x000ea20000300800 */
[C---:B------:R-:W-:Y:S02]  /*a8f0*/  ISETP.GT.U32.AND P4, PT, R29.reuse, R18, PT ;  /* 0x000000121d00720c */ /* 0x040fe40003f84070 */
[C---:B------:R-:W-:Y:S02]  /*a900*/  ISETP.GT.U32.AND P3, PT, R29.reuse, R4, PT ;  /* 0x000000041d00720c */ /* 0x040fe40003f64070 */
[----:B----4-:R-:W-:-:S09]  /*a910*/  ISETP.GT.U32.AND P5, PT, R29, R14, PT ;  /* 0x0000000e1d00720c */ /* 0x010fd20003fa4070 */
[--C-:B------:R-:W-:Y:S01]  /*a920*/  @!P4 IMAD.IADD R18, R18, 0x1, -R29.reuse ;  /* 0x000000011212c824 */ /* 0x100fe200078e0a1d */
[C---:B------:R-:W-:Y:S01]  /*a930*/  ISETP.GT.U32.AND P4, PT, R29.reuse, R23, PT ;  /* 0x000000171d00720c */ /* 0x040fe20003f84070 */
[----:B0-----:R-:W4:Y:S01]  /*a940*/  LDL.LU R13, [R1+0x2c4] ;  /* 0x0002c400010d7983 */ /* 0x001f220000300800 */
[----:B------:R-:W-:Y:S01]  /*a950*/  ISETP.GT.U32.AND P1, PT, R29, R5, PT ;  /* 0x000000051d00720c */ /* 0x000fe20003f24070 */
[----:B------:R-:W-:-:S10]  /*a960*/  @!P5 IMAD.IADD R14, R14, 0x1, -R29 ;  /* 0x000000010e0ed824 */ /* 0x000fd400078e0a1d */
[--C-:B------:R-:W-:Y:S01]  /*a970*/  @!P4 IMAD.IADD R23, R23, 0x1, -R29.reuse ;  /* 0x000000011717c824 */ /* 0x100fe200078e0a1d */
[C---:B------:R-:W-:Y:S02]  /*a980*/  ISETP.GT.U32.AND P4, PT, R29.reuse, R0, PT ;  /* 0x000000001d00720c */ /* 0x040fe40003f84070 */
[C---:B------:R-:W-:Y:S02]  /*a990*/  ISETP.GT.U32.AND P5, PT, R29.reuse, R18, PT ;  /* 0x000000121d00720c */ /* 0x040fe40003fa4070 */
[C---:B------:R-:W-:Y:S01]  /*a9a0*/  ISETP.GT.U32.AND P6, PT, R29.reuse, R23, PT ;  /* 0x000000171d00720c */ /* 0x040fe20003fc4070 */
[--C-:B------:R-:W-:Y:S01]  /*a9b0*/  @!P3 IMAD.IADD R4, R4, 0x1, -R29.reuse ;  /* 0x000000010404b824 */ /* 0x100fe200078e0a1d */
[----:B------:R-:W-:Y:S01]  /*a9c0*/  ISETP.GT.U32.AND P0, PT, R29, R6, PT ;  /* 0x000000061d00720c */ /* 0x000fe20003f04070 */
[----:B------:R-:W-:-:S06]  /*a9d0*/  @!P1 IMAD.IADD R5, R5, 0x1, -R29 ;  /* 0x0000000105059824 */ /* 0x000fcc00078e0a1d */
[--C-:B------:R-:W-:Y:S02]  /*a9e0*/  @!P4 IMAD.IADD R0, R0, 0x1, -R29.reuse ;  /* 0x000000010000c824 */ /* 0x100fe400078e0a1d */
[--C-:B------:R-:W-:Y:S01]  /*a9f0*/  @!P5 IMAD.IADD R18, R18, 0x1, -R29.reuse ;  /* 0x000000011212d824 */ /* 0x100fe200078e0a1d */
[C---:B-----5:R-:W-:Y:S02]  /*aa00*/  ISETP.GT.U32.AND P4, PT, R29.reuse, R15, PT ;  /* 0x0000000f1d00720c */ /* 0x060fe40003f84070 */
[C---:B------:R-:W-:Y:S02]  /*aa10*/  ISETP.GT.U32.AND P3, PT, R29.reuse, R8, PT ;  /* 0x000000081d00720c */ /* 0x040fe40003f64070 */
[----:B------:R0:W-:Y:S01]  /*aa20*/  STL [R1+0x318], R18 ;  /* 0x0003181201007387 */ /* 0x0001e20000100800 */
[----:B------:R-:W-:Y:S01]  /*aa30*/  ISETP.GT.U32.AND P1, PT, R29, R9, PT ;  /* 0x000000091d00720c */ /* 0x000fe20003f24070 */
[----:B------:R-:W-:Y:S02]  /*aa40*/  @!P6 IMAD.IADD R23, R23, 0x1, -R29 ;  /* 0x000000011717e824 */ /* 0x000fe400078e0a1d */
[----:B0-----:R-:W5:Y:S01]  /*aa50*/  LDL.LU R18, [R1+0x2c8] ;  /* 0x0002c80001127983 */ /* 0x001f620000300800 */
[----:B------:R-:W-:-:S04]  /*aa60*/  ISETP.GT.U32.AND P2, PT, R29, R7, PT ;  /* 0x000000071d00720c */ /* 0x000fc80003f44070 */
[--C-:B------:R-:W-:Y:S01]  /*aa70*/  @!P4 IMAD.IADD R15, R15, 0x1, -R29.reuse ;  /* 0x000000010f0fc824 */ /* 0x100fe200078e0a1d */
[C---:B------:R-:W-:Y:S01]  /*aa80*/  ISETP.GT.U32.AND P5, PT, R29.reuse, R14, PT ;  /* 0x0000000e1d00720c */ /* 0x040fe20003fa4070 */
[--C-:B------:R-:W-:Y:S01]  /*aa90*/  @!P0 IMAD.IADD R6, R6, 0x1, -R29.reuse ;  /* 0x0000000106068824 */ /* 0x100fe200078e0a1d */
[----:B------:R-:W-:Y:S01]  /*aaa0*/  ISETP.GT.U32.AND P0, PT, R29, R10, PT ;  /* 0x0000000a1d00720c */ /* 0x000fe20003f04070 */
[--C-:B------:R-:W-:Y:S02]  /*aab0*/  @!P3 IMAD.IADD R8, R8, 0x1, -R29.reuse ;  /* 0x000000010808b824 */ /* 0x100fe400078e0a1d */
[--C-:B------:R-:W-:Y:S01]  /*aac0*/  @!P1 IMAD.IADD R9, R9, 0x1, -R29.reuse ;  /* 0x0000000109099824 */ /* 0x100fe200078e0a1d */
[----:B------:R-:W-:Y:S02]  /*aad0*/  STL [R1+0x31c], R0 ;  /* 0x00031c0001007387 */ /* 0x000fe40000100800 */
[----:B------:R-:W-:Y:S02]  /*aae0*/  @!P2 IMAD.IADD R7, R7, 0x1, -R29 ;  /* 0x000000010707a824 */ /* 0x000fe400078e0a1d */
[----:B------:R-:W-:Y:S01]  /*aaf0*/  STL [R1+0x2f8], R4 ;  /* 0x0002f80401007387 */ /* 0x000fe20000100800 */
[----:B------:R-:W-:-:S02]  /*ab00*/  ISETP.GT.U32.AND P2, PT, R29, R16, PT ;  /* 0x000000101d00720c */ /* 0x000fc40003f44070 */
[--C-:B------:R-:W-:Y:S02]  /*ab10*/  @!P5 IMAD.IADD R14, R14, 0x1, -R29.reuse ;  /* 0x000000010e0ed824 */ /* 0x100fe400078e0a1d */
[--C-:B------:R-:W-:Y:S01]  /*ab20*/  @!P0 IMAD.IADD R10, R10, 0x1, -R29.reuse ;  /* 0x000000010a0a8824 */ /* 0x100fe200078e0a1d */
[----:B------:R-:W-:Y:S04]  /*ab30*/  STL [R1+0x2fc], R5 ;  /* 0x0002fc0501007387 */ /* 0x000fe80000100800 */
[----:B------:R-:W-:Y:S04]  /*ab40*/  STL [R1+0x300], R6 ;  /* 0x0003000601007387 */ /* 0x000fe80000100800 */
[----:B------:R-:W-:Y:S04]  /*ab50*/  STL [R1+0x304], R7 ;  /* 0x0003040701007387 */ /* 0x000fe80000100800 */
[----:B------:R0:W-:Y:S04]  /*ab60*/  STL [R1+0x2e4], R23 ;  /* 0x0002e41701007387 */ /* 0x0001e80000100800 */
[----:B------:R1:W-:Y:S04]  /*ab70*/  STL [R1+0x308], R14 ;  /* 0x0003080e01007387 */ /* 0x0003e80000100800 */
[----:B0-----:R-:W5:Y:S04]  /*ab80*/  LDL R23, [R1+0x1df8] ;  /* 0x001df80001177983 */ /* 0x001f680000100800 */
[----:B-1----:R-:W5:Y:S01]  /*ab90*/  LDL.LU R14, [R1+0x2cc] ;  /* 0x0002cc00010e7983 */ /* 0x002f620000300800 */
[----:B------:R-:W-:-:S03]  /*aba0*/  @!P2 IMAD.IADD R16, R16, 0x1, -R29 ;  /* 0x000000011010a824 */ /* 0x000fc600078e0a1d */
[----:B------:R-:W5:Y:S04]  /*abb0*/  LDL.LU R4, [R1+0x2a8] ;  /* 0x0002a80001047983 */ /* 0x000f680000300800 */
[----:B------:R-:W5:Y:S04]  /*abc0*/  LDL.LU R5, [R1+0x2ac] ;  /* 0x0002ac0001057983 */ /* 0x000f680000300800 */
[----:B------:R-:W5:Y:S04]  /*abd0*/  LDL.LU R6, [R1+0x2b0] ;  /* 0x0002b00001067983 */ /* 0x000f680000300800 */
[----:B------:R-:W5:Y:S01]  /*abe0*/  LDL.LU R7, [R1+0x2b4] ;  /* 0x0002b40001077983 */ /* 0x000f620000300800 */
[----:B---3--:R-:W-:-:S02]  /*abf0*/  ISETP.GT.U32.AND P6, PT, R29, R27, PT ;  /* 0x0000001b1d00720c */ /* 0x008fc40003fc4070 */
[C---:B--2---:R-:W-:Y:S02]  /*ac00*/  ISETP.GT.U32.AND P4, PT, R29.reuse, R2, PT ;  /* 0x000000021d00720c */ /* 0x044fe40003f84070 */
[C---:B------:R-:W-:Y:S02]  /*ac10*/  ISETP.GT.U32.AND P3, PT, R29.reuse, R3, PT ;  /* 0x000000031d00720c */ /* 0x040fe40003f64070 */
[----:B------:R-:W-:-:S07]  /*ac20*/  ISETP.GT.U32.AND P1, PT, R29, R11, PT ;  /* 0x0000000b1d00720c */ /* 0x000fce0003f24070 */
[--C-:B------:R-:W-:Y:S01]  /*ac30*/  @!P6 IMAD.IADD R27, R27, 0x1, -R29.reuse ;  /* 0x000000011b1be824 */ /* 0x100fe200078e0a1d */
[C---:B------:R-:W-:Y:S01]  /*ac40*/  ISETP.GT.U32.AND P6, PT, R29.reuse, R15, PT ;  /* 0x0000000f1d00720c */ /* 0x040fe20003fc4070 */
[--C-:B------:R-:W-:Y:S01]  /*ac50*/  @!P4 IMAD.IADD R2, R2, 0x1, -R29.reuse ;  /* 0x000000010202c824 */ /* 0x100fe200078e0a1d */
[----:B------:R-:W-:Y:S01]  /*ac60*/  ISETP.GT.U32.AND P4, PT, R29, R8, PT ;  /* 0x000000081d00720c */ /* 0x000fe20003f84070 */
[--C-:B------:R-:W-:Y:S01]  /*ac70*/  @!P3 IMAD.IADD R3, R3, 0x1, -R29.reuse ;  /* 0x000000010303b824 */ /* 0x100fe200078e0a1d */
[C---:B------:R-:W-:Y:S02]  /*ac80*/  ISETP.GT.U32.AND P3, PT, R29.reuse, R9, PT ;  /* 0x000000091d00720c */ /* 0x040fe40003f64070 */
[----:B------:R-:W-:Y:S01]  /*ac90*/  ISETP.GT.U32.AND P0, PT, R29, R12, PT ;  /* 0x0000000c1d00720c */ /* 0x000fe20003f04070 */
[----:B------:R-:W-:Y:S01]  /*aca0*/  @!P1 IMAD.IADD R11, R11, 0x1, -R29 ;  /* 0x000000010b0b9824 */ /* 0x000fe200078e0a1d */
[----:B------:R-:W-:-:S05]  /*acb0*/  ISETP.GT.U32.AND P1, PT, R29, R10, PT ;  /* 0x0000000a1d00720c */ /* 0x000fca0003f24070 */
[--C-:B------:R-:W-:Y:S02]  /*acc0*/  @!P6 IMAD.IADD R15, R15, 0x1, -R29.reuse ;  /* 0x000000010f0fe824 */ /* 0x100fe400078e0a1d */
[----:B------:R-:W-:-:S03]  /*acd0*/  @!P4 IMAD.IADD R8, R8, 0x1, -R29 ;  /* 0x000000010808c824 */ /* 0x000fc600078e0a1d */
[----:B------:R0:W-:Y:S01]  /*ace0*/  STL [R1+0x2e8], R15 ;  /* 0x0002e80f01007387 */ /* 0x0001e20000100800 */
[--C-:B------:R-:W-:Y:S02]  /*acf0*/  @!P3 IMAD.IADD R9, R9, 0x1, -R29.reuse ;  /* 0x000000010909b824 */ /* 0x100fe400078e0a1d */
[--C-:B------:R-:W-:Y:S01]  /*ad00*/  @!P0 IMAD.IADD R12, R12, 0x1, -R29.reuse ;  /* 0x000000010c0c8824 */ /* 0x100fe200078e0a1d */
[----:B------:R-:W-:Y:S01]  /*ad10*/  ISETP.GT.U32.AND P0, PT, R29, R16, PT ;  /* 0x000000101d00720c */ /* 0x000fe20003f04070 */
[--C-:B------:R-:W-:Y:S01]  /*ad20*/  @!P1 IMAD.IADD R10, R10, 0x1, -R29.reuse ;  /* 0x000000010a0a9824 */ /* 0x100fe200078e0a1d */
[----:B0-----:R-:W2:Y:S04]  /*ad30*/  LDL.LU R15, [R1+0x2b8] ;  /* 0x0002b800010f7983 */ /* 0x001ea80000300800 */
        /* <DEDUP_REMOVED lines=9> */
[----:B----4-:R-:W4:Y:S04]  /*add0*/  LDL.LU R10, [R1+0x2a4] ;  /* 0x0002a400010a7983 */ /* 0x010f280000300800 */
[----:B0-----:R-:W4:Y:S01]  /*ade0*/  LDL.LU R16, [R1+0x280] ;  /* 0x0002800001107983 */ /* 0x001f220000300800 */
[C---:B------:R-:W-:Y:S02]  /*adf0*/  ISETP.GT.U32.AND P5, PT, R29.reuse, R17, PT ;  /* 0x000000111d00720c */ /* 0x040fe40003fa4070 */
[----:B------:R-:W-:-:S11]  /*ae00*/  ISETP.GT.U32.AND P2, PT, R29, R13, PT ;  /* 0x0000000d1d00720c */ /* 0x000fd60003f44070 */
[--C-:B------:R-:W-:Y:S01]  /*ae10*/  @!P5 IMAD.IADD R17, R17, 0x1, -R29.reuse ;  /* 0x000000011111d824 */ /* 0x100fe200078e0a1d */
[----:B-----5:R-:W-:Y:S01]  /*ae20*/  ISETP.GT.U32.AND P5, PT, R29, R18, PT ;  /* 0x000000121d00720c */ /* 0x020fe20003fa4070 */
[----:B------:R-:W-:Y:S01]  /*ae30*/  @!P2 IMAD.IADD R13, R13, 0x1, -R29 ;  /* 0x000000010d0da824 */ /* 0x000fe200078e0a1d */
[C---:B------:R-:W-:Y:S02]  /*ae40*/  ISETP.GT.U32.AND P4, PT, R29.reuse, R2, PT ;  /* 0x000000021d00720c */ /* 0x040fe40003f84070 */
[C---:B------:R-:W-:Y:S02]  /*ae50*/  ISETP.GT.U32.AND P2, PT, R29.reuse, R17, PT ;  /* 0x000000111d00720c */ /* 0x040fe40003f44070 */
[----:B------:R-:W-:-:S07]  /*ae60*/  ISETP.GT.U32.AND P3, PT, R29, R3, PT ;  /* 0x000000031d00720c */ /* 0x000fce0003f64070 */
[----:B------:R-:W-:Y:S01]  /*ae70*/  @!P5 IMAD.IADD R18, R18, 0x1, -R29 ;  /* 0x000000011212d824 */ /* 0x000fe200078e0a1d */
[----:B------:R-:W-:-:S04]  /*ae80*/  ISETP.GT.U32.AND P5, PT, R29, R27, PT ;  /* 0x0000001b1d00720c */ /* 0x000fc80003fa4070 */
[----:B------:R-:W-:Y:S01]  /*ae90*/  ISETP.GT.U32.AND P6, PT, R29, R18, PT ;  /* 0x000000121d00720c */ /* 0x000fe20003fc4070 */
[--C-:B------:R-:W-:Y:S01]  /*aea0*/  @!P2 IMAD.IADD R17, R17, 0x1, -R29.reuse ;  /* 0x000000011111a824 */ /* 0x100fe200078e0a1d */
[----:B------:R-:W-:Y:S01]  /*aeb0*/  ISETP.GT.U32.AND P1, PT, R29, R11, PT ;  /* 0x0000000b1d00720c */ /* 0x000fe20003f24070 */
[----:B------:R-:W-:-:S06]  /*aec0*/  @!P4 IMAD.IADD R2, R2, 0x1, -R29 ;  /* 0x000000010202c824 */ /* 0x000fcc00078e0a1d */
[--C-:B------:R-:W-:Y:S02]  /*aed0*/  @!P5 IMAD.IADD R27, R27, 0x1, -R29.reuse ;  /* 0x000000011b1bd824 */ /* 0x100fe400078e0a1d */
[----:B------:R-:W-:Y:S01]  /*aee0*/  @!P3 IMAD.IADD R3, R3, 0x1, -R29 ;  /* 0x000000010303b824 */ /* 0x000fe200078e0a1d */
[----:B------:R0:W-:Y:S01]  /*aef0*/  STL [R1+0x2d4], R17 ;  /* 0x0002d41101007387 */ /* 0x0001e20000100800 */
[----:B------:R-:W-:-:S03]  /*af00*/  ISETP.GT.U32.AND P5, PT, R29, R14, PT ;  /* 0x0000000e1d00720c */ /* 0x000fc60003fa4070 */
[----:B0-----:R-:W5:Y:S01]  /*af10*/  LDL.LU R17, [R1+0x284] ;  /* 0x0002840001117983 */ /* 0x001f620000300800 */
[C---:B------:R-:W-:Y:S02]  /*af20*/  ISETP.GT.U32.AND P4, PT, R29.reuse, R4, PT ;  /* 0x000000041d00720c */ /* 0x040fe40003f84070 */
[C---:B------:R-:W-:Y:S01]  /*af30*/  ISETP.GT.U32.AND P3, PT, R29.reuse, R5, PT ;  /* 0x000000051d00720c */ /* 0x040fe20003f64070 */
[--C-:B------:R-:W-:Y:S01]  /*af40*/  @!P6 IMAD.IADD R18, R18, 0x1, -R29.reuse ;  /* 0x000000011212e824 */ /* 0x100fe200078e0a1d */
[----:B------:R-:W-:Y:S01]  /*af50*/  ISETP.GT.U32.AND P0, PT, R29, R12, PT ;  /* 0x0000000c1d00720c */ /* 0x000fe20003f04070 */
[----:B------:R-:W-:-:S04]  /*af60*/  @!P1 IMAD.IADD R11, R11, 0x1, -R29 ;  /* 0x000000010b0b9824 */ /* 0x000fc800078e0a1d */
[--C-:B------:R-:W-:Y:S01]  /*af70*/  @!P5 IMAD.IADD R14, R14, 0x1, -R29.reuse ;  /* 0x000000010e0ed824 */ /* 0x100fe200078e0a1d */
[C---:B------:R-:W-:Y:S02]  /*af80*/  ISETP.GT.U32.AND P1, PT, R29.reuse, R6, PT ;  /* 0x000000061d00720c */ /* 0x040fe40003f24070 */
[----:B------:R-:W-:Y:S01]  /*af90*/  ISETP.GT.U32.AND P2, PT, R29, R13, PT ;  /* 0x0000000d1d00720c */ /* 0x000fe20003f44070 */
[--C-:B------:R-:W-:Y:S02]  /*afa0*/  @!P4 IMAD.IADD R4, R4, 0x1, -R29.reuse ;  /* 0x000000010404c824 */ /* 0x100fe400078e0a1d */
[--C-:B------:R-:W-:Y:S02]  /*afb0*/  @!P3 IMAD.IADD R5, R5, 0x1, -R29.reuse ;  /* 0x000000010505b824 */ /* 0x100fe400078e0a1d */
[--C-:B------:R-:W-:Y:S01]  /*afc0*/  @!P0 IMAD.IADD R12, R12, 0x1, -R29.reuse ;  /* 0x000000010c0c8824 */ /* 0x100fe200078e0a1d */
[----:B------:R-:W-:Y:S01]  /*afd0*/  ISETP.GT.U32.AND P0, PT, R29, R7, PT ;  /* 0x000000071d00720c */ /* 0x000fe20003f04070 */
[----:B------:R-:W-:Y:S04]  /*afe0*/  STL [R1+0x2d8], R27 ;  /* 0x0002d81b01007387 */ /* 0x000fe80000100800 */
[--C-:B------:R-:W-:Y:S01]  /*aff0*/  @!P1 IMAD.IADD R6, R6, 0x1, -R29.reuse ;  /* 0x0000000106069824 */ /* 0x100fe200078e0a1d */
[----:B------:R-:W-:Y:S01]  /*b000*/  STL [R1+0x2dc], R2 ;  /* 0x0002dc0201007387 */ /* 0x000fe20000100800 */
[----:B------:R-:W-:-:S03]  /*b010*/  @!P2 IMAD.IADD R13, R13, 0x1, -R29 ;  /* 0x000000010d0da824 */ /* 0x000fc600078e0a1d */
[----:B------:R-:W-:Y:S04]  /*b020*/  STL [R1+0x2e0], R3 ;  /* 0x0002e00301007387 */ /* 0x000fe80000100800 */
[----:B------:R-:W-:Y:S04]  /*b030*/  STL [R1+0x2bc], R11 ;  /* 0x0002bc0b01007387 */ /* 0x000fe80000100800 */
[----:B------:R-:W-:Y:S04]  /*b040*/  STL [R1+0x2c0], R12 ;  /* 0x0002c00c01007387 */ /* 0x000fe80000100800 */
[----:B------:R0:W-:Y:S04]  /*b050*/  STL [R1+0x2c8], R18 ;  /* 0x0002c81201007387 */ /* 0x0001e80000100800 */
[----:B------:R1:W-:Y:S01]  /*b060*/  STL [R1+0x2c4], R13 ;  /* 0x0002c40d01007387 */ /* 0x0003e20000100800 */
[----:B------:R-:W-:-:S03]  /*b070*/  @!P0 IMAD.IADD R7, R7, 0x1, -R29 ;  /* 0x0000000107078824 */ /* 0x000fc600078e0a1d */
[----:B0-----:R-:W5:Y:S04]  /*b080*/  LDL.LU R18, [R1+0x288] ;  /* 0x0002880001127983 */ /* 0x001f680000300800 */
[----:B------:R-:W5:Y:S04]  /*b090*/  LDL.LU R2, [R1+0x28c] ;  /* 0x00028c0001027983 */ /* 0x000f680000300800 */
[----:B------:R-:W5:Y:S04]  /*b0a0*/  LDL.LU R11, [R1+0x290] ;  /* 0x00029000010b7983 */ /* 0x000f680000300800 */
[----:B------:R-:W5:Y:S04]  /*b0b0*/  LDL.LU R12, [R1+0x26c] ;  /* 0x00026c00010c7983 */ /* 0x000f680000300800 */
[----:B-1----:R-:W5:Y:S01]  /*b0c0*/  LDL.LU R13, [R1+0x270] ;  /* 0x00027000010d7983 */ /* 0x002f620000300800 */
[----:B---3--:R-:W-:-:S02]  /*b0d0*/  ISETP.GT.U32.AND P6, PT, R29, R20, PT ;  /* 0x000000141d00720c */ /* 0x008fc40003fc4070 */
        /* <DEDUP_REMOVED lines=8> */
[C---:B----4-:R-:W-:Y:S02]  /*b160*/  ISETP.GT.U32.AND P1, PT, R29.reuse, R10, PT ;  /* 0x0000000a1d00720c */ /* 0x050fe40003f24070 */
[----:B------:R-:W-:Y:S01]  /*b170*/  ISETP.GT.U32.AND P4, PT, R29, R5, PT ;  /* 0x000000051d00720c */ /* 0x000fe20003f84070 */
[----:B------:R-:W-:Y:S01]  /*b180*/  @!P3 IMAD.IADD R9, R9, 0x1, -R29 ;  /* 0x000000010909b824 */ /* 0x000fe200078e0a1d */
[C---:B------:R-:W-:Y:S02]  /*b190*/  ISETP.GT.U32.AND P3, PT, R29.reuse, R6, PT ;  /* 0x000000061d00720c */ /* 0x040fe40003f64070 */
[----:B------:R-:W-:-:S03]  /*b1a0*/  ISETP.GT.U32.AND P2, PT, R29, R15, PT ;  /* 0x0000000f1d00720c */ /* 0x000fc60003f44070 */
[--C-:B------:R-:W-:Y:S01]  /*b1b0*/  @!P6 IMAD.IADD R14, R14, 0x1, -R29.reuse ;  /* 0x000000010e0ee824 */ /* 0x100fe200078e0a1d */
[----:B------:R-:W-:Y:S01]  /*b1c0*/  ISETP.GT.U32.AND P0, PT, R29, R16, PT ;  /* 0x000000101d00720c */ /* 0x000fe20003f04070 */
[----:B------:R-:W-:-:S03]  /*b1d0*/  @!P5 IMAD.IADD R4, R4, 0x1, -R29 ;  /* 0x000000010404d824 */ /* 0x000fc600078e0a1d */
[----:B------:R0:W-:Y:S01]  /*b1e0*/  STL [R1+0x2cc], R14 ;  /* 0x0002cc0e01007387 */ /* 0x0001e20000100800 */
[--C-:B------:R-:W-:Y:S01]  /*b1f0*/  @!P1 IMAD.IADD R10, R10, 0x1, -R29.reuse ;  /* 0x000000010a0a9824 */ /* 0x100fe200078e0a1d */
[----:B------:R-:W-:Y:S01]  /*b200*/  ISETP.GT.U32.AND P1, PT, R29, R7, PT ;  /* 0x000000071d00720c */ /* 0x000fe20003f24070 */
[--C-:B------:R-:W-:Y:S02]  /*b210*/  @!P4 IMAD.IADD R5, R5, 0x1, -R29.reuse ;  /* 0x000000010505c824 */ /* 0x100fe400078e0a1d */
[--C-:B------:R-:W-:Y:S01]  /*b220*/  @!P3 IMAD.IADD R6, R6, 0x1, -R29.reuse ;  /* 0x000000010606b824 */ /* 0x100fe200078e0a1d */
[----:B0-----:R-:W2:Y:S04]  /*b230*/  LDL.LU R14, [R1+0x274] ;  /* 0x00027400010e7983 */ /* 0x001ea80000300800 */
[----:B------:R0:W-:Y:S01]  /*b240*/  STL [R1+0x2a8], R4 ;  /* 0x0002a80401007387 */ /* 0x0001e20000100800 */
[----:B------:R-:W-:-:S03]  /*b250*/  @!P2 IMAD.IADD R15, R15, 0x1, -R29 ;  /* 0x000000010f0fa824 */ /* 0x000fc600078e0a1d */
[----:B------:R-:W3:Y:S04]  /*b260*/  LDL.LU R27, [R1+0x278] ;  /* 0x00027800011b7983 */ /* 0x000ee80000300800 */
[----:B------:R1:W-:Y:S04]  /*b270*/  STL [R1+0x2ac], R5 ;  /* 0x0002ac0501007387 */ /* 0x0003e80000100800 */
[----:B------:R-:W4:Y:S01]  /*b280*/  LDL.LU R3, [R1+0x27c] ;  /* 0x00027c0001037983 */ /* 0x000f220000300800 */
[----:B------:R-:W-:-:S03]  /*b290*/  @!P0 IMAD.IADD R16, R16, 0x1, -R29 ;  /* 0x0000000110108824 */ /* 0x000fc600078e0a1d */
[----:B------:R-:W-:Y:S01]  /*b2a0*/  STL [R1+0x2b0], R6 ;  /* 0x0002b00601007387 */ /* 0x000fe20000100800 */
[----:B------:R-:W-:-:S03]  /*b2b0*/  ISETP.GT.U32.AND P0, PT, R29, R15, PT ;  /* 0x0000000f1d00720c */ /* 0x000fc60003f04070 */
[----:B0-----:R-:W2:Y:S01]  /*b2c0*/  LDL.LU R4, [R1+0x258] ;  /* 0x0002580001047983 */ /* 0x001ea20000300800 */
[----:B------:R-:W-:-:S03]  /*b2d0*/  @!P1 IMAD.IADD R7, R7, 0x1, -R29 ;  /* 0x0000000107079824 */ /* 0x000fc600078e0a1d */
[----:B-1----:R-:W2:Y:S04]  /*b2e0*/  LDL.LU R5, [R1+0x25c] ;  /* 0x00025c0001057983 */ /* 0x002ea80000300800 */
[----:B------:R0:W-:Y:S02]  /*b2f0*/  STL [R1+0x2b4], R7 ;  /* 0x0002b40701007387 */ /* 0x0001e40000100800 */
[----:B------:R-:W-:Y:S02]  /*b300*/  @!P0 IMAD.IADD R15, R15, 0x1, -R29 ;  /* 0x000000010f0f8824 */ /* 0x000fe400078e0a1d */
[----:B0-----:R-:W2:Y:S04]  /*b310*/  LDL.LU R7, [R1+0x260] ;  /* 0x0002600001077983 */ /* 0x001ea80000300800 */
[----:B------:R-:W2:Y:S04]  /*b320*/  LDL.LU R6, [R1+0x264] ;  /* 0x0002640001067983 */ /* 0x000ea80000300800 */
[----:B------:R0:W-:Y:S04]  /*b330*/  STL [R1+0x2b8], R15 ;  /* 0x0002b80f01007387 */ /* 0x0001e80000100800 */
[----:B0-----:R-:W2:Y:S01]  /*b340*/  LDL.LU R15, [R1+0x268] ;  /* 0x00026800010f7983 */ /* 0x001ea20000300800 */
[----:B-----5:R-:W-:-:S02]  /*b350*/  ISETP.GT.U32.AND P2, PT, R29, R17, PT ;  /* 0x000000111d00720c */ /* 0x020fc40003f44070 */
[----:B------:R-:W-:-:S11]  /*b360*/  ISETP.GT.U32.AND P5, PT, R29, R0, PT ;  /* 0x000000001d00720c */ /* 0x000fd60003fa4070 */
[--C-:B------:R-:W-:Y:S01]  /*b370*/  @!P2 IMAD.IADD R17, R17, 0x1, -R29.reuse ;  /* 0x000000011111a824 */ /* 0x100fe200078e0a1d */
[C---:B------:R-:W-:Y:S02]  /*b380*/  ISETP.GT.U32.AND P2, PT, R29.reuse, R20, PT ;  /* 0x000000141d00720c */ /* 0x040fe40003f44070 */
[C---:B------:R-:W-:Y:S02]  /*b390*/  ISETP.GT.U32.AND P4, PT, R29.reuse, R8, PT ;  /* 0x000000081d00720c */ /* 0x040fe40003f84070 */
[C---:B------:R-:W-:Y:S02]  /*b3a0*/  ISETP.GT.U32.AND P6, PT, R29.reuse, R17, PT ;  /* 0x000000111d00720c */ /* 0x040fe40003fc4070 */
[----:B------:R-:W-:Y:S01]  /*b3b0*/  ISETP.GT.U32.AND P3, PT, R29, R9, PT ;  /* 0x000000091d00720c */ /* 0x000fe20003f64070 */
[----:B------:R-:W-:-:S06]  /*b3c0*/  @!P5 IMAD.IADD R0, R0, 0x1, -R29 ;  /* 0x000000010000d824 */ /* 0x000fcc00078e0a1d */
[--C-:B------:R-:W-:Y:S01]  /*b3d0*/  @!P2 IMAD.IADD R20, R20, 0x1, -R29.reuse ;  /* 0x000000011414a824 */ /* 0x100fe200078e0a1d */
[C---:B------:R-:W-:Y:S02]  /*b3e0*/  ISETP.GT.U32.AND P2, PT, R29.reuse, R18, PT ;  /* 0x000000121d00720c */ /* 0x040fe40003f44070 */
[C---:B------:R-:W-:Y:S02]  /*b3f0*/  ISETP.GT.U32.AND P5, PT, R29.reuse, R2, PT ;  /* 0x000000021d00720c */ /* 0x040fe40003fa4070 */
[----:B------:R-:W-:Y:S01]  /*b400*/  ISETP.GT.U32.AND P1, PT, R29, R10, PT ;  /* 0x0000000a1d00720c */ /* 0x000fe20003f24070 */
[--C-:B------:R-:W-:Y:S01]  /*b410*/  @!P6 IMAD.IADD R17, R17, 0x1, -R29.reuse ;  /* 0x000000011111e824 */ /* 0x100fe200078e0a1d */
[C---:B------:R-:W-:Y:S01]  /*b420*/  ISETP.GT.U32.AND P0, PT, R29.reuse, R16, PT ;  /* 0x000000101d00720c */ /* 0x040fe20003f04070 */
[--C-:B------:R-:W-:Y:S01]  /*b430*/  @!P4 IMAD.IADD R8, R8, 0x1, -R29.reuse ;  /* 0x000000010808c824 */ /* 0x100fe200078e0a1d */
[----:B------:R-:W-:Y:S01]  /*b440*/  ISETP.GT.U32.AND P4, PT, R29, R11, PT ;  /* 0x0000000b1d00720c */ /* 0x000fe20003f84070 */
[----:B------:R-:W-:Y:S01]  /*b450*/  @!P3 IMAD.IADD R9, R9, 0x1, -R29 ;  /* 0x000000010909b824 */ /* 0x000fe200078e0a1d */
[----:B------:R-:W-:-:S03]  /*b460*/  ISETP.GT.U32.AND P3, PT, R29, R12, PT ;  /* 0x0000000c1d00720c */ /* 0x000fc60003f64070 */
[--C-:B------:R-:W-:Y:S02]  /*b470*/  @!P2 IMAD.IADD R18, R18, 0x1, -R29.reuse ;  /* 0x000000011212a824 */ /* 0x100fe400078e0a1d */
[--C-:B------:R-:W-:Y:S02]  /*b480*/  @!P5 IMAD.IADD R2, R2, 0x1, -R29.reuse ;  /* 0x000000010202d824 */ /* 0x100fe400078e0a1d */
[--C-:B------:R-:W-:Y:S01]  /*b490*/  @!P1 IMAD.IADD R10, R10, 0x1, -R29.reuse ;  /* 0x000000010a0a9824 */ /* 0x100fe200078e0a1d */
[----:B------:R-:W-:Y:S01]  /*b4a0*/  ISETP.GT.U32.AND P1, PT, R29, R13, PT ;  /* 0x0000000d1d00720c */ /* 0x000fe20003f24070 */
[--C-:B------:R-:W-:Y:S01]  /*b4b0*/  @!P0 IMAD.IADD R16, R16, 0x1, -R29.reuse ;  /* 0x0000000110108824 */ /* 0x100fe200078e0a1d */
[----:B------:R-:W-:Y:S01]  /*b4c0*/  STL [R1+0x294], R20 ;  /* 0x0002941401007387 */ /* 0x000fe20000100800 */
[--C-:B------:R-:W-:Y:S02]  /*b4d0*/  @!P4 IMAD.IADD R11, R11, 0x1, -R29.reuse ;  /* 0x000000010b0bc824 */ /* 0x100fe400078e0a1d */
[--C-:B------:R-:W-:Y:S01]  /*b4e0*/  @!P3 IMAD.IADD R12, R12, 0x1, -R29.reuse ;  /* 0x000000010c0cb824 */ /* 0x100fe200078e0a1d */
[----:B------:R-:W-:Y:S04]  /*b4f0*/  STL [R1+0x298], R0 ;  /* 0x0002980001007387 */ /* 0x000fe80000100800 */
[----:B------:R-:W-:Y:S04]  /*b500*/  STL [R1+0x29c], R8 ;  /* 0x00029c0801007387 */ /* 0x000fe80000100800 */
[----:B------:R-:W-:Y:S04]  /*b510*/  STL [R1+0x2a0], R9 ;  /* 0x0002a00901007387 */ /* 0x000fe80000100800 */
[----:B------:R-:W-:Y:S04]  /*b520*/  STL [R1+0x2a4], R10 ;  /* 0x0002a40a01007387 */ /* 0x000fe80000100800 */
[----:B------:R0:W-:Y:S01]  /*b530*/  STL [R1+0x284], R17 ;  /* 0x0002841101007387 */ /* 0x0001e20000100800 */
[----:B------:R-:W-:-:S03]  /*b540*/  @!P1 IMAD.IADD R13, R13, 0x1, -R29 ;  /* 0x000000010d0d9824 */ /* 0x000fc600078e0a1d */
[----:B------:R1:W-:Y:S04]  /*b550*/  STL [R1+0x280], R16 ;  /* 0x0002801001007387 */ /* 0x0003e80000100800 */
[----:B0-----:R-:W5:Y:S04]  /*b560*/  LDL.LU R17, [R1+0x244] ;  /* 0x0002440001117983 */ /* 0x001f680000300800 */
[----:B------:R-:W5:Y:S04]  /*b570*/  LDL.LU R8, [R1+0x248] ;  /* 0x0002480001087983 */ /* 0x000f680000300800 */
[----:B------:R-:W5:Y:S04]  /*b580*/  LDL.LU R9, [R1+0x24c] ;  /* 0x00024c0001097983 */ /* 0x000f680000300800 */
[----:B------:R-:W5:Y:S04]  /*b590*/  LDL.LU R10, [R1+0x250] ;  /* 0x00025000010a7983 */ /* 0x000f680000300800 */
[----:B-1----:R-:W5:Y:S01]  /*b5a0*/  LDL.LU R16, [R1+0x254] ;  /* 0x0002540001107983 */ /* 0x002f620000300800 */
[----:B---3--:R-:W-:-:S02]  /*b5b0*/  ISETP.GT.U32.AND P6, PT, R29, R27, PT ;  /* 0x0000001b1d00720c */ /* 0x008fc40003fc4070 */
[C---:B----4-:R-:W-:Y:S02]  /*b5c0*/  ISETP.GT.U32.AND P2, PT, R29.reuse, R3, PT ;  /* 0x000000031d00720c */ /* 0x050fe40003f44070 */
[----:B--2---:R-:W-:-:S09]  /*b5d0*/  ISETP.GT.U32.AND P5, PT, R29, R4, PT ;  /* 0x000000041d00720c */ /* 0x004fd20003fa4070 */
[--C-:B------:R-:W-:Y:S01]  /*b5e0*/  @!P6 IMAD.IADD R27, R27, 0x1, -R29.reuse ;  /* 0x000000011b1be824 */ /* 0x100fe200078e0a1d */
[C---:B------:R-:W-:Y:S02]  /*b5f0*/  ISETP.GT.U32.AND P0, PT, R29.reuse, R14, PT ;  /* 0x0000000e1d00720c */ /* 0x040fe40003f04070 */
[----:B------:R-:W-:Y:S01]  /*b600*/  ISETP.GT.U32.AND P6, PT, R29, R18, PT ;  /* 0x000000121d00720c */ /* 0x000fe20003fc4070 */
[--C-:B------:R-:W-:Y:S01]  /*b610*/  @!P2 IMAD.IADD R3, R3, 0x1, -R29.reuse ;  /* 0x000000010303a824 */ /* 0x100fe200078e0a1d */
[C---:B------:R-:W-:Y:S02]  /*b620*/  ISETP.GT.U32.AND P4, PT, R29.reuse, R5, PT ;  /* 0x000000051d00720c */ /* 0x040fe40003f84070 */
[C---:B------:R-:W-:Y:S01]  /*b630*/  ISETP.GT.U32.AND P2, PT, R29.reuse, R2, PT ;  /* 0x000000021d00720c */ /* 0x040fe20003f44070 */
[----:B------:R-:W-:Y:S01]  /*b640*/  @!P5 IMAD.IADD R4, R4, 0x1, -R29 ;  /* 0x000000010404d824 */ /* 0x000fe200078e0a1d */
[C---:B------:R-:W-:Y:S02]  /*b650*/  ISETP.GT.U32.AND P5, PT, R29.reuse, R11, PT ;  /* 0x0000000b1d00720c */ /* 0x040fe40003fa4070 */
[----:B------:R-:W-:-:S03]  /*b660*/  ISETP.GT.U32.AND P3, PT, R29, R7, PT ;  /* 0x000000071d00720c */ /* 0x000fc60003f64070 */
[--C-:B------:R-:W-:Y:S01]  /*b670*/  @!P0 IMAD.IADD R14, R14, 0x1, -R29.reuse ;  /* 0x000000010e0e8824 */ /* 0x100fe200078e0a1d */
[----:B------:R-:W-:Y:S01]  /*b680*/  ISETP.GT.U32.AND P1, PT, R29, R6, PT ;  /* 0x000000061d00720c */ /* 0x000fe20003f24070 */
[--C-:B------:R-:W-:Y:S02]  /*b690*/  @!P6 IMAD.IADD R18, R18, 0x1, -R29.reuse ;  /* 0x000000011212e824 */ /* 0x100fe400078e0a1d */
[--C-:B------:R-:W-:Y:S01]  /*b6a0*/  @!P4 IMAD.IADD R5, R5, 0x1, -R29.reuse ;  /* 0x000000010505c824 */ /* 0x100fe200078e0a1d */
[----:B------:R-:W-:Y:S01]  /*b6b0*/  ISETP.GT.U32.AND P4, PT, R29, R12, PT ;  /* 0x0000000c1d00720c */ /* 0x000fe20003f84070 */
[--C-:B------:R-:W-:Y:S01]  /*b6c0*/  @!P2 IMAD.IADD R2, R2, 0x1, -R29.reuse ;  /* 0x000000010202a824 */ /* 0x100fe200078e0a1d */
[----:B------:R0:W-:Y:S03]  /*b6d0*/  STL [R1+0x288], R18 ;  /* 0x0002881201007387 */ /* 0x0001e60000100800 */
[----:B------:R-:W-:Y:S01]  /*b6e0*/  @!P3 IMAD.IADD R7, R7, 0x1, -R29 ;  /* 0x000000010707b824 */ /* 0x000fe200078e0a1d */
[----:B------:R-:W-:-:S02]  /*b6f0*/  ISETP.GT.U32.AND P3, PT, R29, R13, PT ;  /* 0x0000000d1d00720c */ /* 0x000fc40003f64070 */
[----:B------:R-:W-:Y:S01]  /*b700*/  ISETP.GT.U32.AND P0, PT, R29, R15, PT ;  /* 0x0000000f1d00720c */ /* 0x000fe20003f04070 */
[--C-:B------:R-:W-:Y:S01]  /*b710*/  @!P5 IMAD.IADD R11, R11, 0x1, -R29.reuse ;  /* 0x000000010b0bd824 */ /* 0x100fe200078e0a1d */
[----:B0-----:R-:W2:Y:S04]  /*b720*/  LDL.LU R18, [R1+0x230] ;  /* 0x0002300001127983 */ /* 0x001ea80000300800 */
[----:B------:R-:W3:Y:S01]  /*b730*/  LDL.LU R20, [R1+0x234] ;  /* 0x0002340001147983 */ /* 0x000ee20000300800 */
[----:B------:R-:W-:-:S03]  /*b740*/  @!P1 IMAD.IADD R6, R6, 0x1, -R29 ;  /* 0x0000000106069824 */ /* 0x000fc600078e0a1d */
[----:B------:R0:W-:Y:S01]  /*b750*/  STL [R1+0x28c], R2 ;  /* 0x00028c0201007387 */ /* 0x0001e20000100800 */
[----:B------:R-:W-:-:S03]  /*b760*/  ISETP.GT.U32.AND P1, PT, R29, R14, PT ;  /* 0x0000000e1d00720c */ /* 0x000fc60003f24070 */
[----:B------:R-:W4:Y:S01]  /*b770*/  LDL.LU R0, [R1+0x238] ;  /* 0x0002380001007983 */ /* 0x000f220000300800 */
[----:B------:R-:W-:-:S03]  /*b780*/  @!P0 IMAD.IADD R15, R15, 0x1, -R29 ;  /* 0x000000010f0f8824 */ /* 0x000fc600078e0a1d */
[----:B------:R1:W-:Y:S01]  /*b790*/  STL [R1+0x290], R11 ;  /* 0x0002900b01007387 */ /* 0x0003e20000100800 */
[----:B------:R-:W-:-:S03]  /*b7a0*/  ISETP.GT.U32.AND P0, PT, R29, R27, PT ;  /* 0x0000001b1d00720c */ /* 0x000fc60003f04070 */
[----:B0-----:R-:W2:Y:S01]  /*b7b0*/  LDL.LU R2, [R1+0x23c] ;  /* 0x00023c0001027983 */ /* 0x001ea20000300800 */
[----:B------:R-:W-:Y:S01]  /*b7c0*/  ISETP.GT.U32.AND P2, PT, R29, R3, PT ;  /* 0x000000031d00720c */ /* 0x000fe20003f44070 */
[--C-:B------:R-:W-:Y:S01]  /*b7d0*/  @!P3 IMAD.IADD R13, R13, 0x1, -R29.reuse ;  /* 0x000000010d0db824 */ /* 0x100fe200078e0a1d */
[C---:B------:R-:W-:Y:S01]  /*b7e0*/  ISETP.GT.U32.AND P5, PT, R29.reuse, R4, PT ;  /* 0x000000041d00720c */ /* 0x040fe20003fa4070 */
[----:B-1----:R-:W2:Y:S01]  /*b7f0*/  LDL.LU R11, [R1+0x240] ;  /* 0x00024000010b7983 */ /* 0x002ea20000300800 */
[--C-:B------:R-:W-:Y:S01]  /*b800*/  @!P4 IMAD.IADD R12, R12, 0x1, -R29.reuse ;  /* 0x000000010c0cc824 */ /* 0x100fe200078e0a1d */
[C---:B------:R-:W-:Y:S02]  /*b810*/  ISETP.GT.U32.AND P3, PT, R29.reuse, R7, PT ;  /* 0x000000071d00720c */ /* 0x040fe40003f64070 */
[----:B------:R-:W-:Y:S01]  /*b820*/  ISETP.GT.U32.AND P4, PT, R29, R5, PT ;  /* 0x000000051d00720c */ /* 0x000fe20003f84070 */
[--C-:B------:R-:W-:Y:S01]  /*b830*/  @!P1 IMAD.IADD R14, R14, 0x1, -R29.reuse ;  /* 0x000000010e0e9824 */ /* 0x100fe200078e0a1d */
[----:B------:R0:W-:Y:S01]  /*b840*/  STL [R1+0x26c], R12 ;  /* 0x00026c0c01007387 */ /* 0x0001e20000100800 */
[----:B------:R-:W-:-:S03]  /*b850*/  @!P0 IMAD.IADD R27, R27, 0x1, -R29 ;  /* 0x000000011b1b8824 */ /* 0x000fc600078e0a1d */
[--C-:B------:R-:W-:Y:S02]  /*b860*/  @!P2 IMAD.IADD R3, R3, 0x1, -R29.reuse ;  /* 0x000000010303a824 */ /* 0x100fe400078e0a1d */
[--C-:B------:R-:W-:Y:S01]  /*b870*/  @!P5 IMAD.IADD R4, R4, 0x1, -R29.reuse ;  /* 0x000000010404d824 */ /* 0x100fe200078e0a1d */
[----:B0-----:R-:W2:Y:S02]  /*b880*/  LDL.LU R12, [R1+0x21c] ;  /* 0x00021c00010c7983 */ /* 0x001ea40000300800 */
[--C-:B------:R-:W-:Y:S02]  /*b890*/  @!P3 IMAD.IADD R7, R7, 0x1, -R29.reuse ;  /* 0x000000010707b824 */ /* 0x100fe400078e0a1d */
[----:B------:R0:W-:Y:S01]  /*b8a0*/  STL [R1+0x270], R13 ;  /* 0x0002700d01007387 */ /* 0x0001e20000100800 */
[----:B------:R-:W-:-:S03]  /*b8b0*/  @!P4 IMAD.IADD R5, R5, 0x1, -R29 ;  /* 0x000000010505c824 */ /* 0x000fc600078e0a1d */
[----:B0-----:R-:W2:Y:S04]  /*b8c0*/  LDL.LU R13, [R1+0x220] ;  /* 0x00022000010d7983 */ /* 0x001ea80000300800 */
[----:B------:R0:W-:Y:S04]  /*b8d0*/  STL [R1+0x274], R14 ;  /* 0x0002740e01007387 */ /* 0x0001e80000100800 */
[----:B0-----:R-:W2:Y:S04]  /*b8e0*/  LDL.LU R14, [R1+0x224] ;  /* 0x00022400010e7983 */ /* 0x001ea80000300800 */
[----:B------:R-:W-:Y:S04]  /*b8f0*/  STL [R1+0x278], R27 ;  /* 0x0002781b01007387 */ /* 0x000fe80000100800 */
[----:B------:R-:W-:Y:S04]  /*b900*/  STL [R1+0x27c], R3 ;  /* 0x00027c0301007387 */ /* 0x000fe80000100800 */
[----:B------:R-:W-:Y:S04]  /*b910*/  STL [R1+0x258], R4 ;  /* 0x0002580401007387 */ /* 0x000fe80000100800 */
[----:B------:R0:W-:Y:S04]  /*b920*/  STL [R1+0x260], R7 ;  /* 0x0002600701007387 */ /* 0x0001e80000100800 */
[----:B------:R-:W-:Y:S04]  /*b930*/  STL [R1+0x25c], R5 ;  /* 0x00025c0501007387 */ /* 0x000fe80000100800 */
[----:B0-----:R-:W2:Y:S01]  /*b940*/  LDL R7, [R1+0x1dfc] ;  /* 0x001dfc0001077983 */ /* 0x001ea20000100800 */
[----:B------:R-:W-:-:S02]  /*b950*/  ISETP.GT.U32.AND P6, PT, R29, R15, PT ;  /* 0x0000000f1d00720c */ /* 0x000fc40003fc4070 */
[C---:B-----5:R-:W-:Y:S02]  /*b960*/  ISETP.GT.U32.AND P0, PT, R29.reuse, R17, PT ;  /* 0x000000111d00720c */ /* 0x060fe40003f04070 */
[C---:B------:R-:W-:Y:S02]  /*b970*/  ISETP.GT.U32.AND P2, PT, R29.reuse, R8, PT ;  /* 0x000000081d00720c */ /* 0x040fe40003f44070 */
[C---:B------:R-:W-:Y:S02]  /*b980*/  ISETP.GT.U32.AND P5, PT, R29.reuse, R9, PT ;  /* 0x000000091d00720c */ /* 0x040fe40003fa4070 */
[----:B------:R-:W-:-:S05]  /*b990*/  ISETP.GT.U32.AND P4, PT, R29, R10, PT ;  /* 0x0000000a1d00720c */ /* 0x000fca0003f84070 */
[--C-:B------:R-:W-:Y:S02]  /*b9a0*/  @!P6 IMAD.IADD R15, R15, 0x1, -R29.reuse ;  /* 0x000000010f0fe824 */ /* 0x100fe400078e0a1d */
[--C-:B------:R-:W-:Y:S01]  /*b9b0*/  @!P0 IMAD.IADD R17, R17, 0x1, -R29.reuse ;  /* 0x0000000111118824 */ /* 0x100fe200078e0a1d */
[----:B------:R-:W-:Y:S01]  /*b9c0*/  ISETP.GT.U32.AND P1, PT, R29, R6, PT ;  /* 0x000000061d00720c */ /* 0x000fe20003f24070 */
[--C-:B------:R-:W-:Y:S02]  /*b9d0*/  @!P2 IMAD.IADD R8, R8, 0x1, -R29.reuse ;  /* 0x000000010808a824 */ /* 0x100fe400078e0a1d */
[--C-:B------:R-:W-:Y:S02]  /*b9e0*/  @!P5 IMAD.IADD R9, R9, 0x1, -R29.reuse ;  /* 0x000000010909d824 */ /* 0x100fe400078e0a1d */
[--C-:B------:R-:W-:Y:S01]  /*b9f0*/  @!P4 IMAD.IADD R10, R10, 0x1, -R29.reuse ;  /* 0x000000010a0ac824 */ /* 0x100fe200078e0a1d */
[----:B------:R-:W-:Y:S01]  /*ba00*/  ISETP.GT.U32.AND P3, PT, R29, R16, PT ;  /* 0x000000101d00720c */ /* 0x000fe20003f64070 */
[----:B------:R0:W-:Y:S06]  /*ba10*/  STL [R1+0x268], R15 ;  /* 0x0002680f01007387 */ /* 0x0001ec0000100800 */
[----:B------:R-:W-:-:S05]  /*ba20*/  @!P1 IMAD.IADD R6, R6, 0x1, -R29 ;  /* 0x0000000106069824 */ /* 0x000fca00078e0a1d */
[----:B------:R1:W-:Y:S04]  /*ba30*/  STL [R1+0x264], R6 ;  /* 0x0002640601007387 */ /* 0x0003e80000100800 */
[----:B0-----:R-:W5:Y:S04]  /*ba40*/  LDL.LU R15, [R1+0x228] ;  /* 0x00022800010f7983 */ /* 0x001f680000300800 */
[----:B------:R-:W5:Y:S04]  /*ba50*/  LDL.LU R3, [R1+0x22c] ;  /* 0x00022c0001037983 */ /* 0x000f680000300800 */
[----:B------:R-:W5:Y:S01]  /*ba60*/  LDL.LU R5, [R1+0x208] ;  /* 0x0002080001057983 */ /* 0x000f620000300800 */
[----:B------:R-:W-:-:S03]  /*ba70*/  @!P3 IMAD.IADD R16, R16, 0x1, -R29 ;  /* 0x000000011010b824 */ /* 0x000fc600078e0a1d */
[----:B-1----:R-:W5:Y:S01]  /*ba80*/  LDL.LU R6, [R1+0x20c] ;  /* 0x00020c0001067983 */ /* 0x002f620000300800 */
[C---:B---3--:R-:W-:Y:S02]  /*ba90*/  ISETP.GT.U32.AND P6, PT, R29.reuse, R20, PT ;  /* 0x000000141d00720c */ /* 0x048fe40003fc4070 */
[C---:B----4-:R-:W-:Y:S02]  /*baa0*/  ISETP.GT.U32.AND P0, PT, R29.reuse, R0, PT ;  /* 0x000000001d00720c */ /* 0x050fe40003f04070 */
[C---:B--2---:R-:W-:Y:S02]  /*bab0*/  ISETP.GT.U32.AND P2, PT, R29.reuse, R2, PT ;  /* 0x000000021d00720c */ /* 0x044fe40003f44070 */
        /* <DEDUP_REMOVED lines=11> */
[--C-:B------:R-:W-:Y:S02]  /*bb70*/  @!P0 IMAD.IADD R8, R8, 0x1, -R29.reuse ;  /* 0x0000000108088824 */ /* 0x100fe400078e0a1d */
[--C-:B------:R-:W-:Y:S02]  /*bb80*/  @!P2 IMAD.IADD R9, R9, 0x1, -R29.reuse ;  /* 0x000000010909a824 */ /* 0x100fe400078e0a1d */
[--C-:B------:R-:W-:Y:S02]  /*bb90*/  @!P5 IMAD.IADD R10, R10, 0x1, -R29.reuse ;  /* 0x000000010a0ad824 */ /* 0x100fe400078e0a1d */
[----:B------:R-:W-:Y:S01]  /*bba0*/  @!P4 IMAD.IADD R12, R12, 0x1, -R29 ;  /* 0x000000010c0cc824 */ /* 0x000fe200078e0a1d */
[----:B------:R-:W-:-:S13]  /*bbb0*/  ISETP.GT.U32.AND P4, PT, R29, R16, PT ;  /* 0x000000101d00720c */ /* 0x000fda0003f84070 */
[----:B------:R-:W-:Y:S01]  /*bbc0*/  @!P4 IMAD.IADD R16, R16, 0x1, -R29 ;  /* 0x000000011010c824 */ /* 0x000fe200078e0a1d */
[----:B------:R-:W-:Y:S02]  /*bbd0*/  IABS R22, R7 ;  /* 0x0000000700167213 */ /* 0x000fe40000000000 */
[----:B------:R-:W2:Y:S04]  /*bbe0*/  LDL.LU R7, [R1+0x210] ;  /* 0x0002100001077983 */ /* 0x000ea80000300800 */
[----:B------:R0:W-:Y:S04]  /*bbf0*/  STL [R1+0x244], R17 ;  /* 0x0002441101007387 */ /* 0x0001e80000100800 */
[----:B0-----:R-:W3:Y:S04]  /*bc00*/  LDL.LU R17, [R1+0x214] ;  /* 0x0002140001117983 */ /* 0x001ee80000300800 */
[----:B------:R0:W-:Y:S04]  /*bc10*/  STL [R1+0x248], R8 ;  /* 0x0002480801007387 */ /* 0x0001e80000100800 */
[----:B------:R-:W4:Y:S04]  /*bc20*/  LDL.LU R27, [R1+0x218] ;  /* 0x00021800011b7983 */ /* 0x000f280000300800 */
[----:B------:R1:W-:Y:S04]  /*bc30*/  STL [R1+0x24c], R9 ;  /* 0x00024c0901007387 */ /* 0x0003e80000100800 */
[----:B------:R-:W3:Y:S04]  /*bc40*/  LDL.LU R4, [R1+0x1f4] ;  /* 0x0001f40001047983 */ /* 0x000ee80000300800 */
[----:B------:R5:W-:Y:S04]  /*bc50*/  STL [R1+0x250], R10 ;  /* 0x0002500a01007387 */ /* 0x000be80000100800 */
[----:B0-----:R-:W3:Y:S04]  /*bc60*/  LDL.LU R8, [R1+0x1f8] ;  /* 0x0001f80001087983 */ /* 0x001ee80000300800 */
[----:B-1----:R-:W3:Y:S04]  /*bc70*/  LDL.LU R9, [R1+0x1fc] ;  /* 0x0001fc0001097983 */ /* 0x002ee80000300800 */
[----:B------:R0:W-:Y:S04]  /*bc80*/  STL [R1+0x254], R16 ;  /* 0x0002541001007387 */ /* 0x0001e80000100800 */
[----:B-----5:R-:W5:Y:S01]  /*bc90*/  LDL.LU R10, [R1+0x200] ;  /* 0x00020000010a7983 */ /* 0x020f620000300800 */
[----:B------:R-:W-:-:S02]  /*bca0*/  ISETP.GT.U32.AND P1, PT, R29, R18, PT ;  /* 0x000000121d00720c */ /* 0x000fc40003f24070 */
[C---:B------:R-:W-:Y:S02]  /*bcb0*/  ISETP.GT.U32.AND P3, PT, R29.reuse, R13, PT ;  /* 0x0000000d1d00720c */ /* 0x040fe40003f64070 */
[C---:B------:R-:W-:Y:S01]  /*bcc0*/  ISETP.GT.U32.AND P0, PT, R29.reuse, R0, PT ;  /* 0x000000001d00720c */ /* 0x040fe20003f04070 */
[----:B0-----:R-:W5:Y:S08]  /*bcd0*/  LDL.LU R16, [R1+0x204] ;  /* 0x0002040001107983 */ /* 0x001f700000300800 */
[--C-:B------:R-:W-:Y:S01]  /*bce0*/  @!P1 IMAD.IADD R18, R18, 0x1, -R29.reuse ;  /* 0x0000000112129824 */ /* 0x100fe200078e0a1d */
[----:B------:R-:W-:Y:S01]  /*bcf0*/  ISETP.GT.U32.AND P1, PT, R29, R14, PT ;  /* 0x0000000e1d00720c */ /* 0x000fe20003f24070 */
[----:B------:R-:W-:Y:S01]  /*bd00*/  @!P3 IMAD.IADD R13, R13, 0x1, -R29 ;  /* 0x000000010d0db824 */ /* 0x000fe200078e0a1d */
[----:B------:R-:W-:-:S02]  /*bd10*/  ISETP.GT.U32.AND P2, PT, R29, R2, PT ;  /* 0x000000021d00720c */ /* 0x000fc40003f44070 */
[----:B------:R-:W-:-:S09]  /*bd20*/  ISETP.GT.U32.AND P3, PT, R29, R18, PT ;  /* 0x000000121d00720c */ /* 0x000fd20003f64070 */
[--C-:B------:R-:W-:Y:S01]  /*bd30*/  @!P1 IMAD.IADD R14, R14, 0x1, -R29.reuse ;  /* 0x000000010e0e9824 */ /* 0x100fe200078e0a1d */
[C---:B------:R-:W-:Y:S01]  /*bd40*/  ISETP.GT.U32.AND P1, PT, R29.reuse, R20, PT ;  /* 0x000000141d00720c */ /* 0x040fe20003f24070 */
[--C-:B------:R-:W-:Y:S01]  /*bd50*/  @!P0 IMAD.IADD R0, R0, 0x1, -R29.reuse ;  /* 0x0000000100008824 */ /* 0x100fe200078e0a1d */
[C---:B------:R-:W-:Y:S02]  /*bd60*/  ISETP.GT.U32.AND P5, PT, R29.reuse, R11, PT ;  /* 0x0000000b1d00720c */ /* 0x040fe40003fa4070 */
[C---:B------:R-:W-:Y:S01]  /*bd70*/  ISETP.GT.U32.AND P6, PT, R29.reuse, R14, PT ;  /* 0x0000000e1d00720c */ /* 0x040fe20003fc4070 */
[--C-:B------:R-:W-:Y:S01]  /*bd80*/  @!P3 IMAD.IADD R18, R18, 0x1, -R29.reuse ;  /* 0x000000011212b824 */ /* 0x100fe200078e0a1d */
[C---:B------:R-:W-:Y:S01]  /*bd90*/  ISETP.GT.U32.AND P0, PT, R29.reuse, R3, PT ;  /* 0x000000031d00720c */ /* 0x040fe20003f04070 */
[----:B------:R-:W-:Y:S01]  /*bda0*/  @!P2 IMAD.IADD R2, R2, 0x1, -R29 ;  /* 0x000000010202a824 */ /* 0x000fe200078e0a1d */
[----:B------:R-:W-:-:S05]  /*bdb0*/  ISETP.GT.U32.AND P2, PT, R29, R5, PT ;  /* 0x000000051d00720c */ /* 0x000fca0003f44070 */
[--C-:B------:R-:W-:Y:S01]  /*bdc0*/  @!P1 IMAD.IADD R20, R20, 0x1, -R29.reuse ;  /* 0x0000000114149824 */ /* 0x100fe200078e0a1d */
[C---:B------:R-:W-:Y:S01]  /*bdd0*/  ISETP.GT.U32.AND P1, PT, R29.reuse, R15, PT ;  /* 0x0000000f1d00720c */ /* 0x040fe20003f24070 */
[----:B------:R0:W-:Y:S02]  /*bde0*/  STL [R1+0x230], R18 ;  /* 0x0002301201007387 */ /* 0x0001e40000100800 */
[--C-:B------:R-:W-:Y:S01]  /*bdf0*/  @!P6 IMAD.IADD R14, R14, 0x1, -R29.reuse ;  /* 0x000000010e0ee824 */ /* 0x100fe200078e0a1d */
[----:B------:R-:W-:Y:S01]  /*be00*/  ISETP.GT.U32.AND P4, PT, R29, R12, PT ;  /* 0x0000000c1d00720c */ /* 0x000fe20003f84070 */
[----:B------:R-:W-:Y:S01]  /*be10*/  @!P5 IMAD.IADD R11, R11, 0x1, -R29 ;  /* 0x000000010b0bd824 */ /* 0x000fe200078e0a1d */
[----:B0-----:R-:W5:Y:S01]  /*be20*/  LDL.LU R18, [R1+0x1dc] ;  /* 0x0001dc0001127983 */ /* 0x001f620000300800 */
[----:B------:R-:W-:-:S06]  /*be30*/  ISETP.GT.U32.AND P5, PT, R29, R6, PT ;  /* 0x000000061d00720c */ /* 0x000fcc0003fa4070 */
[--C-:B------:R-:W-:Y:S02]  /*be40*/  @!P1 IMAD.IADD R15, R15, 0x1, -R29.reuse ;  /* 0x000000010f0f9824 */ /* 0x100fe400078e0a1d */
[--C-:B------:R-:W-:Y:S01]  /*be50*/  @!P0 IMAD.IADD R3, R3, 0x1, -R29.reuse ;  /* 0x0000000103038824 */ /* 0x100fe200078e0a1d */
[----:B------:R-:W-:Y:S01]  /*be60*/  ISETP.GT.U32.AND P3, PT, R29, R13, PT ;  /* 0x0000000d1d00720c */ /* 0x000fe20003f64070 */
[--C-:B------:R-:W-:Y:S02]  /*be70*/  @!P2 IMAD.IADD R5, R5, 0x1, -R29.reuse ;  /* 0x000000010505a824 */ /* 0x100fe400078e0a1d */
[--C-:B------:R-:W-:Y:S01]  /*be80*/  @!P4 IMAD.IADD R12, R12, 0x1, -R29.reuse ;  /* 0x000000010c0cc824 */ /* 0x100fe200078e0a1d */
[----:B------:R-:W-:Y:S01]  /*be90*/  STL [R1+0x234], R20 ;  /* 0x0002341401007387 */ /* 0x000fe20000100800 */
[----:B------:R-:W-:-:S03]  /*bea0*/  @!P5 IMAD.IADD R6, R6, 0x1, -R29 ;  /* 0x000000010606d824 */ /* 0x000fc600078e0a1d */
[----:B------:R-:W-:Y:S05]  /*beb0*/  STL [R1+0x238], R0 ;  /* 0x0002380001007387 */ /* 0x000fea0000100800 */
[----:B------:R-:W-:Y:S01]  /*bec0*/  @!P3 IMAD.IADD R13, R13, 0x1, -R29 ;  /* 0x000000010d0db824 */ /* 0x000fe200078e0a1d */
[----:B------:R-:W-:Y:S04]  /*bed0*/  STL [R1+0x23c], R2 ;  /* 0x00023c0201007387 */ /* 0x000fe80000100800 */
[----:B------:R0:W-:Y:S04]  /*bee0*/  STL [R1+0x240], R11 ;  /* 0x0002400b01007387 */ /* 0x0001e80000100800 */
[----:B------:R1:W-:Y:S04]  /*bef0*/  STL [R1+0x21c], R12 ;  /* 0x00021c0c01007387 */ /* 0x0003e80000100800 */
[----:B0-----:R-:W5:Y:S04]  /*bf00*/  LDL.LU R11, [R1+0x1e0] ;  /* 0x0001e000010b7983 */ /* 0x001f680000300800 */
[----:B------:R0:W-:Y:S04]  /*bf10*/  STL [R1+0x220], R13 ;  /* 0x0002200d01007387 */ /* 0x0001e80000100800 */
[----:B------:R-:W5:Y:S04]  /*bf20*/  LDL.LU R0, [R1+0x1e4] ;  /* 0x0001e40001007983 */ /* 0x000f680000300800 */
[----:B-1----:R-:W5:Y:S04]  /*bf30*/  LDL.LU R12, [R1+0x1e8] ;  /* 0x0001e800010c7983 */ /* 0x002f680000300800 */
[----:B------:R1:W-:Y:S04]  /*bf40*/  STL [R1+0x224], R14 ;  /* 0x0002240e01007387 */ /* 0x0003e80000100800 */
[----:B0-----:R-:W5:Y:S04]  /*bf50*/  LDL.LU R13, [R1+0x1ec] ;  /* 0x0001ec00010d7983 */ /* 0x001f680000300800 */
[----:B-1----:R-:W5:Y:S01]  /*bf60*/  LDL.LU R14, [R1+0x1c4] ;  /* 0x0001c400010e7983 */ /* 0x002f620000300800 */
[----:B--2---:R-:W-:-:S02]  /*bf70*/  ISETP.GT.U32.AND P4, PT, R29, R7, PT ;  /* 0x000000071d00720c */ /* 0x004fc40003f84070 */
[C---:B----4-:R-:W-:Y:S02]  /*bf80*/  ISETP.GT.U32.AND P6, PT, R29.reuse, R27, PT ;  /* 0x0000001b1d00720c */ /* 0x050fe40003fc4070 */
[C---:B---3--:R-:W-:Y:S02]  /*bf90*/  ISETP.GT.U32.AND P1, PT, R29.reuse, R4, PT ;  /* 0x000000041d00720c */ /* 0x048fe40003f24070 */
[C---:B------:R-:W-:Y:S02]  /*bfa0*/  ISETP.GT.U32.AND P0, PT, R29.reuse, R8, PT ;  /* 0x000000081d00720c */ /* 0x040fe40003f04070 */
[----:B------:R-:W-:-:S07]  /*bfb0*/  ISETP.GT.U32.AND P2, PT, R29, R9, PT ;  /* 0x000000091d00720c */ /* 0x000fce0003f44070 */
[--C-:B------:R-:W-:Y:S01]  /*bfc0*/  @!P6 IMAD.IADD R27, R27, 0x1, -R29.reuse ;  /* 0x000000011b1be824 */ /* 0x100fe200078e0a1d */
[C---:B------:R-:W-:Y:S01]  /*bfd0*/  ISETP.GT.U32.AND P6, PT, R29.reuse, R15, PT ;  /* 0x0000000f1d00720c */ /* 0x040fe20003fc4070 */
[--C-:B------:R-:W-:Y:S01]  /*bfe0*/  @!P1 IMAD.IADD R4, R4, 0x1, -R29.reuse ;  /* 0x0000000104049824 */ /* 0x100fe200078e0a1d */
[C---:B------:R-:W-:Y:S01]  /*bff0*/  ISETP.GT.U32.AND P1, PT, R29.reuse, R3, PT ;  /* 0x000000031d00720c */ /* 0x040fe20003f24070 */
[--C-:B------:R-:W-:Y:S01]  /*c000*/  @!P0 IMAD.IADD R8, R8, 0x1, -R29.reuse ;  /* 0x0000000108088824 */ /* 0x100fe200078e0a1d */
[C---:B------:R-:W-:Y:S02]  /*c010*/  ISETP.GT.U32.AND P0, PT, R29.reuse, R5, PT ;  /* 0x000000051d00720c */ /* 0x040fe40003f04070 */
[----:B-----5:R-:W-:Y:S01]  /*c020*/  ISETP.GT.U32.AND P5, PT, R29, R10, PT ;  /* 0x0000000a1d00720c */ /* 0x020fe20003fa4070 */
[----:B------:R-:W-:Y:S01]  /*c030*/  @!P2 IMAD.IADD R9, R9, 0x1, -R29 ;  /* 0x000000010909a824 */ /* 0x000fe200078e0a1d */
[----:B------:R-:W-:-:S05]  /*c040*/  ISETP.GT.U32.AND P2, PT, R29, R6, PT ;  /* 0x000000061d00720c */ /* 0x000fca0003f44070 */
[--C-:B------:R-:W-:Y:S02]  /*c050*/  @!P6 IMAD.IADD R15, R15, 0x1, -R29.reuse ;  /* 0x000000010f0fe824 */ /* 0x100fe400078e0a1d */
[--C-:B------:R-:W-:Y:S02]  /*c060*/  @!P4 IMAD.IADD R7, R7, 0x1, -R29.reuse ;  /* 0x000000010707c824 */ /* 0x100fe400078e0a1d */
[--C-:B------:R-:W-:Y:S01]  /*c070*/  @!P1 IMAD.IADD R3, R3, 0x1, -R29.reuse ;  /* 0x0000000103039824 */ /* 0x100fe200078e0a1d */
        /* <DEDUP_REMOVED lines=9> */
[----:B------:R-:W4:Y:S04]  /*c110*/  LDL.LU R2, [R1+0x1d4] ;  /* 0x0001d40001027983 */ /* 0x000f280000300800 */
[----:B------:R5:W-:Y:S04]  /*c120*/  STL [R1+0x20c], R6 ;  /* 0x00020c0601007387 */ /* 0x000be80000100800 */
[----:B0-----:R-:W2:Y:S04]  /*c130*/  LDL.LU R3, [R1+0x1d8] ;  /* 0x0001d80001037983 */ /* 0x001ea80000300800 */
[----:B-1----:R-:W2:Y:S01]  /*c140*/  LDL.LU R5, [R1+0x1b0] ;  /* 0x0001b00001057983 */ /* 0x002ea20000300800 */
[----:B------:R-:W-:-:S05]  /*c150*/  @!P5 IMAD.IADD R7, R7, 0x1, -R29 ;  /* 0x000000010707d824 */ /* 0x000fca00078e0a1d */
[----:B------:R0:W-:Y:S04]  /*c160*/  STL [R1+0x210], R7 ;  /* 0x0002100701007387 */ /* 0x0001e80000100800 */
[----:B-----5:R-:W5:Y:S04]  /*c170*/  LDL.LU R6, [R1+0x1b4] ;  /* 0x0001b40001067983 */ /* 0x020f680000300800 */
[----:B0-----:R-:W5:Y:S01]  /*c180*/  LDL.LU R7, [R1+0x1b8] ;  /* 0x0001b80001077983 */ /* 0x001f620000300800 */
[C---:B------:R-:W-:Y:S02]  /*c190*/  ISETP.GT.U32.AND P3, PT, R29.reuse, R17, PT ;  /* 0x000000111d00720c */ /* 0x040fe40003f64070 */
[----:B------:R-:W-:-:S11]  /*c1a0*/  ISETP.GT.U32.AND P4, PT, R29, R16, PT ;  /* 0x000000101d00720c */ /* 0x000fd60003f84070 */
[--C-:B------:R-:W-:Y:S01]  /*c1b0*/  @!P3 IMAD.IADD R17, R17, 0x1, -R29.reuse ;  /* 0x000000011111b824 */ /* 0x100fe200078e0a1d */
[C---:B------:R-:W-:Y:S01]  /*c1c0*/  ISETP.GT.U32.AND P3, PT, R29.reuse, R18, PT ;  /* 0x000000121d00720c */ /* 0x040fe20003f64070 */
[----:B------:R-:W-:Y:S01]  /*c1d0*/  @!P4 IMAD.IADD R16, R16, 0x1, -R29 ;  /* 0x000000011010c824 */ /* 0x000fe200078e0a1d */
[C---:B------:R-:W-:Y:S02]  /*c1e0*/  ISETP.GT.U32.AND P1, PT, R29.reuse, R4, PT ;  /* 0x000000041d00720c */ /* 0x040fe40003f24070 */
[C---:B------:R-:W-:Y:S02]  /*c1f0*/  ISETP.GT.U32.AND P4, PT, R29.reuse, R17, PT ;  /* 0x000000111d00720c */ /* 0x040fe40003f84070 */
[----:B------:R-:W-:-:S07]  /*c200*/  ISETP.GT.U32.AND P0, PT, R29, R8, PT ;  /* 0x000000081d00720c */ /* 0x000fce0003f04070 */
[--C-:B------:R-:W-:Y:S01]  /*c210*/  @!P3 IMAD.IADD R18, R18, 0x1, -R29.reuse ;  /* 0x000000011212b824 */ /* 0x100fe200078e0a1d */
[----:B------:R-:W-:Y:S01]  /*c220*/  ISETP.GT.U32.AND P3, PT, R29, R27, PT ;  /* 0x0000001b1d00720c */ /* 0x000fe20003f64070 */
[----:B------:R-:W-:-:S03]  /*c230*/  @!P1 IMAD.IADD R4, R4, 0x1, -R29 ;  /* 0x0000000104049824 */ /* 0x000fc600078e0a1d */
[----:B------:R-:W-:Y:S01]  /*c240*/  ISETP.GT.U32.AND P6, PT, R29, R18, PT ;  /* 0x000000121d00720c */ /* 0x000fe20003fc4070 */
[----:B------:R-:W-:Y:S01]  /*c250*/  @!P4 IMAD.IADD R17, R17, 0x1, -R29 ;  /* 0x000000011111c824 */ /* 0x000fe200078e0a1d */
[C---:B------:R-:W-:Y:S02]  /*c260*/  ISETP.GT.U32.AND P2, PT, R29.reuse, R9, PT ;  /* 0x000000091d00720c */ /* 0x040fe40003f44070 */
[----:B------:R-:W-:-:S05]  /*c270*/  ISETP.GT.U32.AND P1, PT, R29, R0, PT ;  /* 0x000000001d00720c */ /* 0x000fca0003f24070 */
[--C-:B------:R-:W-:Y:S01]  /*c280*/  @!P3 IMAD.IADD R27, R27, 0x1, -R29.reuse ;  /* 0x000000011b1bb824 */ /* 0x100fe200078e0a1d */
[C---:B------:R-:W-:Y:S01]  /*c290*/  ISETP.GT.U32.AND P3, PT, R29.reuse, R11, PT ;  /* 0x0000000b1d00720c */ /* 0x040fe20003f64070 */
[--C-:B------:R-:W-:Y:S01]  /*c2a0*/  @!P0 IMAD.IADD R8, R8, 0x1, -R29.reuse ;  /* 0x0000000108088824 */ /* 0x100fe200078e0a1d */
[C---:B------:R-:W-:Y:S01]  /*c2b0*/  ISETP.GT.U32.AND P5, PT, R29.reuse, R10, PT ;  /* 0x0000000a1d00720c */ /* 0x040fe20003fa4070 */
[----:B------:R0:W-:Y:S01]  /*c2c0*/  STL [R1+0x214], R17 ;  /* 0x0002141101007387 */ /* 0x0001e20000100800 */
[C---:B------:R-:W-:Y:S01]  /*c2d0*/  ISETP.GT.U32.AND P0, PT, R29.reuse, R12, PT ;  /* 0x0000000c1d00720c */ /* 0x040fe20003f04070 */
[--C-:B------:R-:W-:Y:S01]  /*c2e0*/  @!P6 IMAD.IADD R18, R18, 0x1, -R29.reuse ;  /* 0x000000011212e824 */ /* 0x100fe200078e0a1d */
[----:B------:R-:W-:Y:S01]  /*c2f0*/  ISETP.GT.U32.AND P4, PT, R29, R16, PT ;  /* 0x000000101d00720c */ /* 0x000fe20003f84070 */
[----:B0-----:R-:W5:Y:S06]  /*c300*/  LDL.LU R17, [R1+0x1bc] ;  /* 0x0001bc0001117983 */ /* 0x001f6c0000300800 */
[----:B------:R-:W-:-:S02]  /*c310*/  @!P3 IMAD.IADD R11, R11, 0x1, -R29 ;  /* 0x000000010b0bb824 */ /* 0x000fc400078e0a1d */
[--C-:B------:R-:W-:Y:S01]  /*c320*/  @!P2 IMAD.IADD R9, R9, 0x1, -R29.reuse ;  /* 0x000000010909a824 */ /* 0x100fe200078e0a1d */
[C---:B------:R-:W-:Y:S01]  /*c330*/  ISETP.GT.U32.AND P2, PT, R29.reuse, R13, PT ;  /* 0x0000000d1d00720c */ /* 0x040fe20003f44070 */
[--C-:B------:R-:W-:Y:S02]  /*c340*/  @!P1 IMAD.IADD R0, R0, 0x1, -R29.reuse ;  /* 0x0000000100009824 */ /* 0x100fe400078e0a1d */
[--C-:B------:R-:W-:Y:S01]  /*c350*/  @!P5 IMAD.IADD R10, R10, 0x1, -R29.reuse ;  /* 0x000000010a0ad824 */ /* 0x100fe200078e0a1d */
[----:B------:R-:W-:Y:S01]  /*c360*/  ISETP.GT.U32.AND P5, PT, R29, R14, PT ;  /* 0x0000000e1d00720c */ /* 0x000fe20003fa4070 */
[--C-:B------:R-:W-:Y:S01]  /*c370*/  @!P0 IMAD.IADD R12, R12, 0x1, -R29.reuse ;  /* 0x000000010c0c8824 */ /* 0x100fe200078e0a1d */
[----:B------:R-:W-:Y:S01]  /*c380*/  STL [R1+0x218], R27 ;  /* 0x0002181b01007387 */ /* 0x000fe20000100800 */
[----:B------:R-:W-:-:S03]  /*c390*/  @!P4 IMAD.IADD R16, R16, 0x1, -R29 ;  /* 0x000000011010c824 */ /* 0x000fc600078e0a1d */
[----:B------:R-:W-:Y:S03]  /*c3a0*/  STL [R1+0x1f4], R4 ;  /* 0x0001f40401007387 */ /* 0x000fe60000100800 */
[--C-:B------:R-:W-:Y:S01]  /*c3b0*/  @!P2 IMAD.IADD R13, R13, 0x1, -R29.reuse ;  /* 0x000000010d0da824 */ /* 0x100fe200078e0a1d */
[----:B------:R-:W-:Y:S03]  /*c3c0*/  STL [R1+0x1f8], R8 ;  /* 0x0001f80801007387 */ /* 0x000fe60000100800 */
[----:B------:R-:W-:Y:S01]  /*c3d0*/  @!P5 IMAD.IADD R14, R14, 0x1, -R29 ;  /* 0x000000010e0ed824 */ /* 0x000fe200078e0a1d */
[----:B------:R-:W-:Y:S04]  /*c3e0*/  STL [R1+0x1fc], R9 ;  /* 0x0001fc0901007387 */ /* 0x000fe80000100800 */
[----:B------:R-:W-:Y:S04]  /*c3f0*/  STL [R1+0x200], R10 ;  /* 0x0002000a01007387 */ /* 0x000fe80000100800 */
[----:B------:R0:W-:Y:S04]  /*c400*/  STL [R1+0x204], R16 ;  /* 0x0002041001007387 */ /* 0x0001e80000100800 */
[----:B0-----:R-:W5:Y:S04]  /*c410*/  LDL R16, [R1+0xc94] ;  /* 0x000c940001107983 */ /* 0x001f680000100800 */
[----:B------:R0:W-:Y:S04]  /*c420*/  STL [R1+0x1dc], R18 ;  /* 0x0001dc1201007387 */ /* 0x0001e80000100800 */
[----:B0-----:R-:W5:Y:S04]  /*c430*/  LDL.LU R18, [R1+0x1c0] ;  /* 0x0001c00001127983 */ /* 0x001f680000300800 */
[----:B------:R-:W5:Y:S04]  /*c440*/  LDL.LU R4, [R1+0x19c] ;  /* 0x00019c0001047983 */ /* 0x000f680000300800 */
[----:B------:R-:W5:Y:S04]  /*c450*/  LDL.LU R8, [R1+0x1a0] ;  /* 0x0001a00001087983 */ /* 0x000f680000300800 */
[----:B------:R-:W5:Y:S04]  /*c460*/  LDL.LU R9, [R1+0x1a4] ;  /* 0x0001a40001097983 */ /* 0x000f680000300800 */
[----:B------:R-:W5:Y:S01]  /*c470*/  LDL.LU R10, [R1+0x1a8] ;  /* 0x0001a800010a7983 */ /* 0x000f620000300800 */
[----:B---3--:R-:W-:-:S02]  /*c480*/  ISETP.GT.U32.AND P6, PT, R29, R20, PT ;  /* 0x000000141d00720c */ /* 0x008fc40003fc4070 */
[C---:B----4-:R-:W-:Y:S02]  /*c490*/  ISETP.GT.U32.AND P3, PT, R29.reuse, R2, PT ;  /* 0x000000021d00720c */ /* 0x050fe40003f64070 */
[C---:B--2---:R-:W-:Y:S02]  /*c4a0*/  ISETP.GT.U32.AND P1, PT, R29.reuse, R3, PT ;  /* 0x000000031d00720c */ /* 0x044fe40003f24070 */
[----:B------:R-:W-:-:S07]  /*c4b0*/  ISETP.GT.U32.AND P0, PT, R29, R5, PT ;  /* 0x000000051d00720c */ /* 0x000fce0003f04070 */
[--C-:B------:R-:W-:Y:S01]  /*c4c0*/  @!P6 IMAD.IADD R20, R20, 0x1, -R29.reuse ;  /* 0x000000011414e824 */ /* 0x100fe200078e0a1d */
[C---:B------:R-:W-:Y:S01]  /*c4d0*/  ISETP.GT.U32.AND P6, PT, R29.reuse, R11, PT ;  /* 0x0000000b1d00720c */ /* 0x040fe20003fc4070 */
[--C-:B------:R-:W-:Y:S01]  /*c4e0*/  @!P3 IMAD.IADD R2, R2, 0x1, -R29.reuse ;  /* 0x000000010202b824 */ /* 0x100fe200078e0a1d */
[C---:B------:R-:W-:Y:S02]  /*c4f0*/  ISETP.GT.U32.AND P4, PT, R29.reuse, R15, PT ;  /* 0x0000000f1d00720c */ /* 0x040fe40003f84070 */
[----:B------:R-:W-:Y:S01]  /*c500*/  ISETP.GT.U32.AND P3, PT, R29, R0, PT ;  /* 0x000000001d00720c */ /* 0x000fe20003f64070 */
[--C-:B------:R-:W-:Y:S01]  /*c510*/  @!P1 IMAD.IADD R3, R3, 0x1, -R29.reuse ;  /* 0x0000000103039824 */ /* 0x100fe200078e0a1d */
[C---:B-----5:R-:W-:Y:S02]  /*c520*/  ISETP.GT.U32.AND P2, PT, R29.reuse, R6, PT ;  /* 0x000000061d00720c */ /* 0x060fe40003f44070 */
[----:B------:R-:W-:Y:S01]  /*c530*/  ISETP.GT.U32.AND P1, PT, R29, R12, PT ;  /* 0x0000000c1d00720c */ /* 0x000fe20003f24070 */
[----:B------:R-:W-:Y:S01]  /*c540*/  @!P0 IMAD.IADD R5, R5, 0x1, -R29 ;  /* 0x0000000105058824 */ /* 0x000fe200078e0a1d */
[----:B------:R-:W-:-:S02]  /*c550*/  ISETP.GT.U32.AND P0, PT, R29, R13, PT ;  /* 0x0000000d1d00720c */ /* 0x000fc40003f04070 */
[----:B------:R-:W-:Y:S01]  /*c560*/  ISETP.GT.U32.AND P5, PT, R29, R7, PT ;  /* 0x000000071d00720c */ /* 0x000fe20003fa4070 */
[--C-:B------:R-:W-:Y:S02]  /*c570*/  @!P6 IMAD.IADD R11, R11, 0x1, -R29.reuse ;  /* 0x000000010b0be824 */ /* 0x100fe400078e0a1d */
[--C-:B------:R-:W-:Y:S02]  /*c580*/  @!P4 IMAD.IADD R15, R15, 0x1, -R29.reuse ;  /* 0x000000010f0fc824 */ /* 0x100fe400078e0a1d */
[--C-:B------:R-:W-:Y:S01]  /*c590*/  @!P3 IMAD.IADD R0, R0, 0x1, -R29.reuse ;  /* 0x000000010000b824 */ /* 0x100fe200078e0a1d */
[----:B------:R0:W-:Y:S01]  /*c5a0*/  STL [R1+0x1e0], R11 ;  /* 0x0001e00b01007387 */ /* 0x0001e20000100800 */
[--C-:B------:R-:W-:Y:S01]  /*c5b0*/  @!P2 IMAD.IADD R6, R6, 0x1, -R29.reuse ;  /* 0x000000010606a824 */ /* 0x100fe200078e0a1d */
[----:B------:R-:W-:Y:S01]  /*c5c0*/  ISETP.GT.U32.AND P2, PT, R29, R14, PT ;  /* 0x0000000e1d00720c */ /* 0x000fe20003f44070 */
[--C-:B------:R-:W-:Y:S02]  /*c5d0*/  @!P1 IMAD.IADD R12, R12, 0x1, -R29.reuse ;  /* 0x000000010c0c9824 */ /* 0x100fe400078e0a1d */
[----:B------:R-:W-:-:S02]  /*c5e0*/  @!P0 IMAD.IADD R13, R13, 0x1, -R29 ;  /* 0x000000010d0d8824 */ /* 0x000fc400078e0a1d */
[--C-:B------:R-:W-:Y:S01]  /*c5f0*/  @!P5 IMAD.IADD R7, R7, 0x1, -R29.reuse ;  /* 0x000000010707d824 */ /* 0x100fe200078e0a1d */
[----:B------:R-:W-:Y:S01]  /*c600*/  ISETP.GT.U32.AND P5, PT, R29, R15, PT ;  /* 0x0000000f1d00720c */ /* 0x000fe20003fa4070 */
[----:B0-----:R-:W2:Y:S04]  /*c610*/  LDL.LU R11, [R1+0x1ac] ;  /* 0x0001ac00010b7983 */ /* 0x001ea80000300800 */
[----:B------:R0:W-:Y:S04]  /*c620*/  STL [R1+0x1e4], R0 ;  /* 0x0001e40001007387 */ /* 0x0001e80000100800 */
[----:B------:R-:W3:Y:S04]  /*c630*/  LDL.LU R27, [R1+0x180] ;  /* 0x00018000011b7983 */ /* 0x000ee80000300800 */
[----:B------:R1:W-:Y:S04]  /*c640*/  STL [R1+0x1e8], R12 ;  /* 0x0001e80c01007387 */ /* 0x0003e80000100800 */
[----:B0-----:R-:W4:Y:S04]  /*c650*/  LDL.LU R0, [R1+0x184] ;  /* 0x0001840001007983 */ /* 0x001f280000300800 */
[----:B------:R0:W-:Y:S04]  /*c660*/  STL [R1+0x1ec], R13 ;  /* 0x0001ec0d01007387 */ /* 0x0001e80000100800 */
[----:B-1----:R-:W5:Y:S01]  /*c670*/  LDL.LU R12, [R1+0x188] ;  /* 0x00018800010c7983 */ /* 0x002f620000300800 */
[----:B------:R-:W-:-:S03]  /*c680*/  @!P2 IMAD.IADD R14, R14, 0x1, -R29 ;  /* 0x000000010e0ea824 */ /* 0x000fc600078e0a1d */
[----:B0-----:R-:W2:Y:S01]  /*c690*/  LDL.LU R13, [R1+0x18c] ;  /* 0x00018c00010d7983 */ /* 0x001ea20000300800 */
[----:B------:R-:W-:-:S03]  /*c6a0*/  @!P5 IMAD.IADD R15, R15, 0x1, -R29 ;  /* 0x000000010f0fd824 */ /* 0x000fc600078e0a1d */
[----:B------:R0:W-:Y:S04]  /*c6b0*/  STL [R1+0x1c4], R14 ;  /* 0x0001c40e01007387 */ /* 0x0001e80000100800 */
[----:B0-----:R-:W2:Y:S04]  /*c6c0*/  LDL.LU R14, [R1+0x190] ;  /* 0x00019000010e7983 */ /* 0x001ea80000300800 */
[----:B------:R0:W-:Y:S04]  /*c6d0*/  STL [R1+0x1cc], R15 ;  /* 0x0001cc0f01007387 */ /* 0x0001e80000100800 */
[----:B0-----:R-:W2:Y:S01]  /*c6e0*/  LDL.LU R15, [R1+0x168] ;  /* 0x00016800010f7983 */ /* 0x001ea20000300800 */
[----:B------:R-:W-:-:S02]  /*c6f0*/  ISETP.GT.U32.AND P4, PT, R29, R17, PT ;  /* 0x000000111d00720c */ /* 0x000fc40003f84070 */
[C---:B------:R-:W-:Y:S02]  /*c700*/  ISETP.GT.U32.AND P3, PT, R29.reuse, R2, PT ;  /* 0x000000021d00720c */ /* 0x040fe40003f64070 */
[----:B------:R-:W-:-:S09]  /*c710*/  ISETP.GT.U32.AND P1, PT, R29, R3, PT ;  /* 0x000000031d00720c */ /* 0x000fd20003f24070 */
[----:B------:R-:W-:Y:S01]  /*c720*/  @!P4 IMAD.IADD R17, R17, 0x1, -R29 ;  /* 0x000000011111c824 */ /* 0x000fe200078e0a1d */
[----:B------:R-:W-:-:S04]  /*c730*/  ISETP.GT.U32.AND P4, PT, R29, R20, PT ;  /* 0x000000141d00720c */ /* 0x000fc80003f84070 */
[C---:B------:R-:W-:Y:S01]  /*c740*/  ISETP.GT.U32.AND P6, PT, R29.reuse, R17, PT ;  /* 0x000000111d00720c */ /* 0x040fe20003fc4070 */
[----:B------:R-:W-:Y:S01]  /*c750*/  @!P3 IMAD.IADD R2, R2, 0x1, -R29 ;  /* 0x000000010202b824 */ /* 0x000fe200078e0a1d */
[C---:B------:R-:W-:Y:S02]  /*c760*/  ISETP.GT.U32.AND P0, PT, R29.reuse, R5, PT ;  /* 0x000000051d00720c */ /* 0x040fe40003f04070 */
[----:B------:R-:W-:-:S05]  /*c770*/  ISETP.GT.U32.AND P2, PT, R29, R6, PT ;  /* 0x000000061d00720c */ /* 0x000fca0003f44070 */
[--C-:B------:R-:W-:Y:S02]  /*c780*/  @!P4 IMAD.IADD R20, R20, 0x1, -R29.reuse ;  /* 0x000000011414c824 */ /* 0x100fe400078e0a1d */
[--C-:B------:R-:W-:Y:S01]  /*c790*/  @!P1 IMAD.IADD R3, R3, 0x1, -R29.reuse ;  /* 0x0000000103039824 */ /* 0x100fe200078e0a1d */
[C---:B------:R-:W-:Y:S02]  /*c7a0*/  ISETP.GT.U32.AND P4, PT, R29.reuse, R18, PT ;  /* 0x000000121d00720c */ /* 0x040fe40003f84070 */
[C---:B------:R-:W-:Y:S02]  /*c7b0*/  ISETP.GT.U32.AND P3, PT, R29.reuse, R4, PT ;  /* 0x000000041d00720c */ /* 0x040fe40003f64070 */
[----:B------:R-:W-:Y:S02]  /*c7c0*/  IABS R21, R16 ;  /* 0x0000001000157213 */ /* 0x000fe40000000000 */
[----:B------:R-:W-:Y:S01]  /*c7d0*/  ISETP.GT.U32.AND P1, PT, R29, R8, PT ;  /* 0x000000081d00720c */ /* 0x000fe20003f24070 */
[----:B------:R-:W2:Y:S01]  /*c7e0*/  LDL.LU R16, [R1+0x170] ;  /* 0x0001700001107983 */ /* 0x000ea20000300800 */
[--C-:B------:R-:W-:Y:S01]  /*c7f0*/  @!P6 IMAD.IADD R17, R17, 0x1, -R29.reuse ;  /* 0x000000011111e824 */ /* 0x100fe200078e0a1d */
[----:B------:R-:W-:Y:S01]  /*c800*/  ISETP.GT.U32.AND P5, PT, R29, R7, PT ;  /* 0x000000071d00720c */ /* 0x000fe20003fa4070 */
[----:B------:R-:W-:-:S03]  /*c810*/  @!P0 IMAD.IADD R5, R5, 0x1, -R29 ;  /* 0x0000000105058824 */ /* 0x000fc600078e0a1d */
[--C-:B------:R-:W-:Y:S01]  /*c820*/  @!P4 IMAD.IADD R18, R18, 0x1, -R29.reuse ;  /* 0x000000011212c824 */ /* 0x100fe200078e0a1d */
[C---:B------:R-:W-:Y:S01]  /*c830*/  ISETP.GT.U32.AND P0, PT, R29.reuse, R9, PT ;  /* 0x000000091d00720c */ /* 0x040fe20003f04070 */
[--C-:B------:R-:W-:Y:S01]  /*c840*/  @!P2 IMAD.IADD R6, R6, 0x1, -R29.reuse ;  /* 0x000000010606a824 */ /* 0x100fe200078e0a1d */
[----:B------:R-:W-:Y:S01]  /*c850*/  ISETP.GT.U32.AND P2, PT, R29, R10, PT ;  /* 0x0000000a1d00720c */ /* 0x000fe20003f44070 */
[--C-:B------:R-:W-:Y:S02]  /*c860*/  @!P3 IMAD.IADD R4, R4, 0x1, -R29.reuse ;  /* 0x000000010404b824 */ /* 0x100fe400078e0a1d */
[----:B------:R-:W-:-:S03]  /*c870*/  @!P1 IMAD.IADD R8, R8, 0x1, -R29 ;  /* 0x0000000108089824 */ /* 0x000fc600078e0a1d */
[--C-:B------:R-:W-:Y:S01]  /*c880*/  @!P5 IMAD.IADD R7, R7, 0x1, -R29.reuse ;  /* 0x000000010707d824 */ /* 0x100fe200078e0a1d */
        /* <DEDUP_REMOVED lines=8> */
[----:B------:R1:W-:Y:S04]  /*c910*/  STL [R1+0x1b8], R7 ;  /* 0x0001b80701007387 */ /* 0x0003e80000100800 */
[----:B0-----:R-:W2:Y:S04]  /*c920*/  LDL.LU R17, [R1+0x174] ;  /* 0x0001740001117983 */ /* 0x001ea80000300800 */
[----:B------:R-:W2:Y:S04]  /*c930*/  LDL.LU R2, [R1+0x178] ;  /* 0x0001780001027983 */ /* 0x000ea80000300800 */
[----:B------:R-:W2:Y:S04]  /*c940*/  LDL.LU R5, [R1+0x17c] ;  /* 0x00017c0001057983 */ /* 0x000ea80000300800 */
[----:B------:R-:W2:Y:S04]  /*c950*/  LDL.LU R6, [R1+0x148] ;  /* 0x0001480001067983 */ /* 0x000ea80000300800 */
[----:B-1----:R-:W2:Y:S01]  /*c960*/  LDL.LU R7, [R1+0x14c] ;  /* 0x00014c0001077983 */ /* 0x002ea20000300800 */
[----:B---3--:R-:W-:-:S02]  /*c970*/  ISETP.GT.U32.AND P6, PT, R29, R27, PT ;  /* 0x0000001b1d00720c */ /* 0x008fc40003fc4070 */
[C---:B----4-:R-:W-:Y:S02]  /*c980*/  ISETP.GT.U32.AND P4, PT, R29.reuse, R0, PT ;  /* 0x000000001d00720c */ /* 0x050fe40003f84070 */
[C---:B-----5:R-:W-:Y:S02]  /*c990*/  ISETP.GT.U32.AND P3, PT, R29.reuse, R12, PT ;  /* 0x0000000c1d00720c */ /* 0x060fe40003f64070 */
[----:B--2---:R-:W-:-:S07]  /*c9a0*/  ISETP.GT.U32.AND P1, PT, R29, R13, PT ;  /* 0x0000000d1d00720c */ /* 0x004fce0003f24070 */
[--C-:B------:R-:W-:Y:S01]  /*c9b0*/  @!P6 IMAD.IADD R27, R27, 0x1, -R29.reuse ;  /* 0x000000011b1be824 */ /* 0x100fe200078e0a1d */
[C---:B------:R-:W-:Y:S01]  /*c9c0*/  ISETP.GT.U32.AND P5, PT, R29.reuse, R11, PT ;  /* 0x0000000b1d00720c */ /* 0x040fe20003fa4070 */
[--C-:B------:R-:W-:Y:S01]  /*c9d0*/  @!P4 IMAD.IADD R0, R0, 0x1, -R29.reuse ;  /* 0x000000010000c824 */ /* 0x100fe200078e0a1d */
[C---:B------:R-:W-:Y:S02]  /*c9e0*/  ISETP.GT.U32.AND P6, PT, R29.reuse, R18, PT ;  /* 0x000000121d00720c */ /* 0x040fe40003fc4070 */
[C---:B------:R-:W-:Y:S01]  /*c9f0*/  ISETP.GT.U32.AND P4, PT, R29.reuse, R4, PT ;  /* 0x000000041d00720c */ /* 0x040fe20003f84070 */
[--C-:B------:R-:W-:Y:S01]  /*ca00*/  @!P3 IMAD.IADD R12, R12, 0x1, -R29.reuse ;  /* 0x000000010c0cb824 */ /* 0x100fe200078e0a1d */
[C---:B------:R-:W-:Y:S02]  /*ca10*/  ISETP.GT.U32.AND P3, PT, R29.reuse, R8, PT ;  /* 0x000000081d00720c */ /* 0x040fe40003f64070 */
[----:B------:R-:W-:Y:S01]  /*ca20*/  ISETP.GT.U32.AND P0, PT, R29, R14, PT ;  /* 0x0000000e1d00720c */ /* 0x000fe20003f04070 */
[----:B------:R-:W-:Y:S01]  /*ca30*/  @!P1 IMAD.IADD R13, R13, 0x1, -R29 ;  /* 0x000000010d0d9824 */ /* 0x000fe200078e0a1d */
[----:B------:R-:W-:-:S03]  /*ca40*/  ISETP.GT.U32.AND P1, PT, R29, R9, PT ;  /* 0x000000091d00720c */ /* 0x000fc60003f24070 */
[--C-:B------:R-:W-:Y:S02]  /*ca50*/  @!P5 IMAD.IADD R11, R11, 0x1, -R29.reuse ;  /* 0x000000010b0bd824 */ /* 0x100fe400078e0a1d */
[--C-:B------:R-:W-:Y:S01]  /*ca60*/  @!P6 IMAD.IADD R18, R18, 0x1, -R29.reuse ;  /* 0x000000011212e824 */ /* 0x100fe200078e0a1d */
[----:B------:R-:W-:Y:S01]  /*ca70*/  ISETP.GT.U32.AND P2, PT, R29, R15, PT ;  /* 0x0000000f1d00720c */ /* 0x000fe20003f44070 */
[----:B------:R-:W-:-:S04]  /*ca80*/  @!P4 IMAD.IADD R4, R4, 0x1, -R29 ;  /* 0x000000010404c824 */ /* 0x000fc800078e0a1d */
[--C-:B------:R-:W-:Y:S01]  /*ca90*/  @!P0 IMAD.IADD R14, R14, 0x1, -R29.reuse ;  /* 0x000000010e0e8824 */ /* 0x100fe200078e0a1d */
[----:B------:R-:W-:Y:S01]  /*caa0*/  ISETP.GT.U32.AND P0, PT, R29, R10, PT ;  /* 0x0000000a1d00720c */ /* 0x000fe20003f04070 */
[----:B------:R0:W-:Y:S01]  /*cab0*/  STL [R1+0x1c0], R18 ;  /* 0x0001c01201007387 */ /* 0x0001e20000100800 */
[--C-:B------:R-:W-:Y:S02]  /*cac0*/  @!P3 IMAD.IADD R8, R8, 0x1, -R29.reuse ;  /* 0x000000010808b824 */ /* 0x100fe400078e0a1d */
[----:B------:R-:W-:-:S03]  /*cad0*/  @!P1 IMAD.IADD R9, R9, 0x1, -R29 ;  /* 0x0000000109099824 */ /* 0x000fc600078e0a1d */
[--C-:B------:R-:W-:Y:S01]  /*cae0*/  @!P2 IMAD.IADD R15, R15, 0x1, -R29.reuse ;  /* 0x000000010f0fa824 */ /* 0x100fe200078e0a1d */
[----:B------:R-:W-:Y:S01]  /*caf0*/  ISETP.GT.U32.AND P2, PT, R29, R11, PT ;  /* 0x0000000b1d00720c */ /* 0x000fe20003f44070 */
[----:B0-----:R-:W2:Y:S04]  /*cb00*/  LDL.LU R18, [R1+0x150] ;  /* 0x0001500001127983 */ /* 0x001ea80000300800 */
[----:B------:R0:W-:Y:S04]  /*cb10*/  STL [R1+0x19c], R4 ;  /* 0x00019c0401007387 */ /* 0x0001e80000100800 */
[----:B------:R-:W3:Y:S04]  /*cb20*/  LDL.LU R20, [R1+0x154] ;  /* 0x0001540001147983 */ /* 0x000ee80000300800 */
[----:B------:R1:W-:Y:S04]  /*cb30*/  STL [R1+0x1a0], R8 ;  /* 0x0001a00801007387 */ /* 0x0003e80000100800 */
[----:B------:R-:W4:Y:S04]  /*cb40*/  LDL.LU R3, [R1+0x158] ;  /* 0x0001580001037983 */ /* 0x000f280000300800 */
[----:B------:R-:W-:Y:S04]  /*cb50*/  STL [R1+0x1a4], R9 ;  /* 0x0001a40901007387 */ /* 0x000fe80000100800 */
[----:B0-----:R-:W5:Y:S01]  /*cb60*/  LDL.LU R4, [R1+0x134] ;  /* 0x0001340001047983 */ /* 0x001f620000300800 */
[----:B------:R-:W-:-:S02]  /*cb70*/  @!P0 IMAD.IADD R10, R10, 0x1, -R29 ;  /* 0x000000010a0a8824 */ /* 0x000fc400078e0a1d */
[----:B------:R-:W-:Y:S01]  /*cb80*/  @!P2 IMAD.IADD R11, R11, 0x1, -R29 ;  /* 0x000000010b0ba824 */ /* 0x000fe200078e0a1d */
[----:B-1----:R-:W2:Y:S04]  /*cb90*/  LDL.LU R8, [R1+0x138] ;  /* 0x0001380001087983 */ /* 0x002ea80000300800 */
[----:B------:R-:W-:Y:S04]  /*cba0*/  STL [R1+0x1a8], R10 ;  /* 0x0001a80a01007387 */ /* 0x000fe80000100800 */
[----:B------:R0:W-:Y:S04]  /*cbb0*/  STL [R1+0x1ac], R11 ;  /* 0x0001ac0b01007387 */ /* 0x0001e80000100800 */
[----:B0-----:R-:W2:Y:S04]  /*cbc0*/  LDL.LU R11, [R1+0x13c] ;  /* 0x00013c00010b7983 */ /* 0x001ea80000300800 */
[----:B------:R-:W2:Y:S04]  /*cbd0*/  LDL.LU R9, [R1+0x140] ;  /* 0x0001400001097983 */ /* 0x000ea80000300800 */
[----:B------:R-:W2:Y:S01]  /*cbe0*/  LDL.LU R10, [R1+0x144] ;  /* 0x00014400010a7983 */ /* 0x000ea20000300800 */
[----:B------:R-:W-:-:S02]  /*cbf0*/  ISETP.GT.U32.AND P5, PT, R29, R16, PT ;  /* 0x000000101d00720c */ /* 0x000fc40003fa4070 */
        /* <DEDUP_REMOVED lines=10> */
[C---:B------:R-:W-:Y:S01]  /*cca0*/  ISETP.GT.U32.AND P0, PT, R29.reuse, R14, PT ;  /* 0x0000000e1d00720c */ /* 0x040fe20003f04070 */
        /* <DEDUP_REMOVED lines=10> */
[--C-:B------:R-:W-:Y:S02]  /*cd50*/  @!P2 IMAD.IADD R15, R15, 0x1, -R29.reuse ;  /* 0x000000010f0fa824 */ /* 0x100fe400078e0a1d */
[--C-:B------:R-:W-:Y:S02]  /*cd60*/  @!P3 IMAD.IADD R5, R5, 0x1, -R29.reuse ;  /* 0x000000010505b824 */ /* 0x100fe400078e0a1d */
[--C-:B------:R-:W-:Y:S01]  /*cd70*/  @!P1 IMAD.IADD R6, R6, 0x1, -R29.reuse ;  /* 0x0000000106069824 */ /* 0x100fe200078e0a1d */
[----:B------:R-:W-:Y:S04]  /*cd80*/  STL [R1+0x180], R27 ;  /* 0x0001801b01007387 */ /* 0x000fe80000100800 */
[----:B------:R-:W-:Y:S04]  /*cd90*/  STL [R1+0x184], R0 ;  /* 0x0001840001007387 */ /* 0x000fe80000100800 */
[----:B------:R0:W-:Y:S04]  /*cda0*/  STL [R1+0x188], R12 ;  /* 0x0001880c01007387 */ /* 0x0001e80000100800 */
[----:B------:R1:W-:Y:S01]  /*cdb0*/  STL [R1+0x18c], R13 ;  /* 0x00018c0d01007387 */ /* 0x0003e20000100800 */
[----:B------:R-:W-:-:S03]  /*cdc0*/  @!P0 IMAD.IADD R7, R7, 0x1, -R29 ;  /* 0x0000000107078824 */ /* 0x000fc600078e0a1d */
[----:B------:R1:W-:Y:S04]  /*cdd0*/  STL [R1+0x190], R14 ;  /* 0x0001900e01007387 */ /* 0x0003e80000100800 */
[----:B0-----:R-:W2:Y:S04]  /*cde0*/  LDL.LU R12, [R1+0x10c] ;  /* 0x00010c00010c7983 */ /* 0x001ea80000300800 */
[----:B------:R0:W-:Y:S04]  /*cdf0*/  STL [R1+0x168], R15 ;  /* 0x0001680f01007387 */ /* 0x0001e80000100800 */
[----:B-1----:R-:W2:Y:S04]  /*ce00*/  LDL.LU R13, [R1+0x110] ;  /* 0x00011000010d7983 */ /* 0x002ea80000300800 */
[----:B------:R-:W2:Y:S04]  /*ce10*/  LDL.LU R14, [R1+0x114] ;  /* 0x00011400010e7983 */ /* 0x000ea80000300800 */
[----:B------:R1:W-:Y:S04]  /*ce20*/  STL [R1+0x170], R16 ;  /* 0x0001701001007387 */ /* 0x0003e80000100800 */
[----:B0-----:R-:W2:Y:S04]  /*ce30*/  LDL.LU R15, [R1+0x118] ;  /* 0x00011800010f7983 */ /* 0x001ea80000300800 */
[----:B-1----:R-:W2:Y:S01]  /*ce40*/  LDL.LU R16, [R1+0x11c] ;  /* 0x00011c0001107983 */ /* 0x002ea20000300800 */
[----:B---3--:R-:W-:-:S02]  /*ce50*/  ISETP.GT.U32.AND P6, PT, R29, R20, PT ;  /* 0x000000141d00720c */ /* 0x008fc40003fc4070 */
[C---:B----4-:R-:W-:Y:S02]  /*ce60*/  ISETP.GT.U32.AND P5, PT, R29.reuse, R3, PT ;  /* 0x000000031d00720c */ /* 0x050fe40003fa4070 */
[----:B-----5:R-:W-:-:S09]  /*ce70*/  ISETP.GT.U32.AND P4, PT, R29, R4, PT ;  /* 0x000000041d00720c */ /* 0x020fd20003f84070 */
[--C-:B------:R-:W-:Y:S01]  /*ce80*/  @!P6 IMAD.IADD R20, R20, 0x1, -R29.reuse ;  /* 0x000000011414e824 */ /* 0x100fe200078e0a1d */
[C---:B--2---:R-:W-:Y:S02]  /*ce90*/  ISETP.GT.U32.AND P2, PT, R29.reuse, R18, PT ;  /* 0x000000121d00720c */ /* 0x044fe40003f44070 */
        /* <DEDUP_REMOVED lines=9> */
[--C-:B------:R-:W-:Y:S01]  /*cf30*/  @!P6 IMAD.IADD R17, R17, 0x1, -R29.reuse ;  /* 0x000000011111e824 */ /* 0x100fe200078e0a1d */
[C---:B------:R-:W-:Y:S01]  /*cf40*/  ISETP.GT.U32.AND P2, PT, R29.reuse, R10, PT ;  /* 0x0000000a1d00720c */ /* 0x040fe20003f44070 */
[--C-:B------:R-:W-:Y:S01]  /*cf50*/  @!P3 IMAD.IADD R8, R8, 0x1, -R29.reuse ;  /* 0x000000010808b824 */ /* 0x100fe200078e0a1d */
[----:B------:R-:W-:Y:S01]  /*cf60*/  ISETP.GT.U32.AND P3, PT, R29, R6, PT ;  /* 0x000000061d00720c */ /* 0x000fe20003f64070 */
[----:B------:R-:W-:-:S04]  /*cf70*/  @!P5 IMAD.IADD R2, R2, 0x1, -R29 ;  /* 0x000000010202d824 */ /* 0x000fc800078e0a1d */
[--C-:B------:R-:W-:Y:S01]  /*cf80*/  @!P1 IMAD.IADD R11, R11, 0x1, -R29.reuse ;  /* 0x000000010b0b9824 */ /* 0x100fe200078e0a1d */
[----:B------:R-:W-:Y:S01]  /*cf90*/  ISETP.GT.U32.AND P1, PT, R29, R7, PT ;  /* 0x000000071d00720c */ /* 0x000fe20003f24070 */
[----:B------:R0:W-:Y:S01]  /*cfa0*/  STL [R1+0x174], R17 ;  /* 0x0001741101007387 */ /* 0x0001e20000100800 */
[--C-:B------:R-:W-:Y:S02]  /*cfb0*/  @!P4 IMAD.IADD R5, R5, 0x1, -R29.reuse ;  /* 0x000000010505c824 */ /* 0x100fe400078e0a1d */
[--C-:B------:R-:W-:Y:S01]  /*cfc0*/  @!P0 IMAD.IADD R9, R9, 0x1, -R29.reuse ;  /* 0x0000000109098824 */ /* 0x100fe200078e0a1d */
[----:B------:R-:W-:Y:S01]  /*cfd0*/  ISETP.GT.U32.AND P0, PT, R29, R18, PT ;  /* 0x000000121d00720c */ /* 0x000fe20003f04070 */
[----:B0-----:R-:W2:Y:S04]  /*cfe0*/  LDL.LU R17, [R1+0xf4] ;  /* 0x0000f40001117983 */ /* 0x001ea80000300800 */
[----:B------:R-:W3:Y:S04]  /*cff0*/  LDL.LU R27, [R1+0xfc] ;  /* 0x0000fc00011b7983 */ /* 0x000ee80000300800 */
[----:B------:R0:W-:Y:S04]  /*d000*/  STL [R1+0x178], R2 ;  /* 0x0001780201007387 */ /* 0x0001e80000100800 */
[----:B------:R-:W4:Y:S01]  /*d010*/  LDL.LU R0, [R1+0x100] ;  /* 0x0001000001007983 */ /* 0x000f220000300800 */
[----:B------:R-:W-:-:S03]  /*d020*/  @!P2 IMAD.IADD R10, R10, 0x1, -R29 ;  /* 0x000000010a0aa824 */ /* 0x000fc600078e0a1d */
[----:B------:R1:W-:Y:S01]  /*d030*/  STL [R1+0x17c], R5 ;  /* 0x00017c0501007387 */ /* 0x0003e20000100800 */
[----:B------:R-:W-:-:S03]  /*d040*/  ISETP.GT.U32.AND P2, PT, R29, R20, PT ;  /* 0x000000141d00720c */ /* 0x000fc60003f44070 */
[----:B0-----:R-:W5:Y:S01]  /*d050*/  LDL.LU R2, [R1+0x104] ;  /* 0x0001040001027983 */ /* 0x001f620000300800 */
[C---:B------:R-:W-:Y:S01]  /*d060*/  ISETP.GT.U32.AND P6, PT, R29.reuse, R3, PT ;  /* 0x000000031d00720c */ /* 0x040fe20003fc4070 */
[--C-:B------:R-:W-:Y:S01]  /*d070*/  @!P3 IMAD.IADD R6, R6, 0x1, -R29.reuse ;  /* 0x000000010606b824 */ /* 0x100fe200078e0a1d */
[----:B------:R-:W-:Y:S01]  /*d080*/  ISETP.GT.U32.AND P5, PT, R29, R4, PT ;  /* 0x000000041d00720c */ /* 0x000fe20003fa4070 */
[----:B-1----:R-:W2:Y:S01]  /*d090*/  LDL.LU R5, [R1+0x108] ;  /* 0x0001080001057983 */ /* 0x002ea20000300800 */
[--C-:B------:R-:W-:Y:S01]  /*d0a0*/  @!P1 IMAD.IADD R7, R7, 0x1, -R29.reuse ;  /* 0x0000000107079824 */ /* 0x100fe200078e0a1d */
[C---:B------:R-:W-:Y:S02]  /*d0b0*/  ISETP.GT.U32.AND P1, PT, R29.reuse, R11, PT ;  /* 0x0000000b1d00720c */ /* 0x040fe40003f24070 */
[----:B------:R-:W-:Y:S01]  /*d0c0*/  ISETP.GT.U32.AND P3, PT, R29, R8, PT ;  /* 0x000000081d00720c */ /* 0x000fe20003f64070 */
[----:B------:R0:W-:Y:S01]  /*d0d0*/  STL [R1+0x148], R6 ;  /* 0x0001480601007387 */ /* 0x0001e20000100800 */
[----:B------:R-:W-:-:S02]  /*d0e0*/  @!P0 IMAD.IADD R18, R18, 0x1, -R29 ;  /* 0x0000000112128824 */ /* 0x000fc400078e0a1d */
[--C-:B------:R-:W-:Y:S01]  /*d0f0*/  @!P2 IMAD.IADD R20, R20, 0x1, -R29.reuse ;  /* 0x000000011414a824 */ /* 0x100fe200078e0a1d */
[----:B0-----:R-:W2:Y:S01]  /*d100*/  LDL.LU R6, [R1+0xd0] ;  /* 0x0000d00001067983 */ /* 0x001ea20000300800 */
[--C-:B------:R-:W-:Y:S02]  /*d110*/  @!P6 IMAD.IADD R3, R3, 0x1, -R29.reuse ;  /* 0x000000010303e824 */ /* 0x100fe400078e0a1d */
[--C-:B------:R-:W-:Y:S01]  /*d120*/  @!P5 IMAD.IADD R4, R4, 0x1, -R29.reuse ;  /* 0x000000010404d824 */ /* 0x100fe200078e0a1d */
[----:B------:R0:W-:Y:S02]  /*d130*/  STL [R1+0x14c], R7 ;  /* 0x00014c0701007387 */ /* 0x0001e40000100800 */
[--C-:B------:R-:W-:Y:S02]  /*d140*/  @!P1 IMAD.IADD R11, R11, 0x1, -R29.reuse ;  /* 0x000000010b0b9824 */ /* 0x100fe400078e0a1d */
[----:B------:R-:W-:Y:S01]  /*d150*/  @!P3 IMAD.IADD R8, R8, 0x1, -R29 ;  /* 0x000000010808b824 */ /* 0x000fe200078e0a1d */
[----:B0-----:R-:W2:Y:S04]  /*d160*/  LDL.LU R7, [R1+0xd4] ;  /* 0x0000d40001077983 */ /* 0x001ea80000300800 */
[----:B------:R0:W-:Y:S04]  /*d170*/  STL [R1+0x150], R18 ;  /* 0x0001501201007387 */ /* 0x0001e80000100800 */
[----:B0-----:R-:W2:Y:S04]  /*d180*/  LDL.LU R18, [R1+0xd8] ;  /* 0x0000d80001127983 */ /* 0x001ea80000300800 */
[----:B------:R-:W-:Y:S04]  /*d190*/  STL [R1+0x154], R20 ;  /* 0x0001541401007387 */ /* 0x000fe80000100800 */
[----:B------:R-:W-:Y:S04]  /*d1a0*/  STL [R1+0x158], R3 ;  /* 0x0001580301007387 */ /* 0x000fe80000100800 */
[----:B------:R-:W-:Y:S04]  /*d1b0*/  STL [R1+0x134], R4 ;  /* 0x0001340401007387 */ /* 0x000fe80000100800 */
[----:B------:R0:W-:Y:S04]  /*d1c0*/  STL [R1+0x13c], R11 ;  /* 0x00013c0b01007387 */ /* 0x0001e80000100800 */
[----:B------:R1:W-:Y:S04]  /*d1d0*/  STL [R1+0x138], R8 ;  /* 0x0001380801007387 */ /* 0x0003e80000100800 */
[----:B0-----:R-:W2:Y:S01]  /*d1e0*/  LDL R11, [R1+0x1df4] ;  /* 0x001df400010b7983 */ /* 0x001ea20000100800 */
[----:B------:R-:W-:-:S02]  /*d1f0*/  ISETP.GT.U32.AND P4, PT, R29, R10, PT ;  /* 0x0000000a1d00720c */ /* 0x000fc40003f84070 */
[C---:B------:R-:W-:Y:S01]  /*d200*/  ISETP.GT.U32.AND P2, PT, R29.reuse, R12, PT ;  /* 0x0000000c1d00720c */ /* 0x040fe20003f44070 */
[----:B-1----:R-:W2:Y:S01]  /*d210*/  LDL.LU R8, [R1+0xdc] ;  /* 0x0000dc0001087983 */ /* 0x002ea20000300800 */
[C---:B------:R-:W-:Y:S02]  /*d220*/  ISETP.GT.U32.AND P6, PT, R29.reuse, R13, PT ;  /* 0x0000000d1d00720c */ /* 0x040fe40003fc4070 */
[C---:B------:R-:W-:Y:S02]  /*d230*/  ISETP.GT.U32.AND P5, PT, R29.reuse, R14, PT ;  /* 0x0000000e1d00720c */ /* 0x040fe40003fa4070 */
[----:B------:R-:W-:-:S05]  /*d240*/  ISETP.GT.U32.AND P3, PT, R29, R15, PT ;  /* 0x0000000f1d00720c */ /* 0x000fca0003f64070 */
[--C-:B------:R-:W-:Y:S02]  /*d250*/  @!P4 IMAD.IADD R10, R10, 0x1, -R29.reuse ;  /* 0x000000010a0ac824 */ /* 0x100fe400078e0a1d */
[--C-:B------:R-:W-:Y:S02]  /*d260*/  @!P2 IMAD.IADD R12, R12, 0x1, -R29.reuse ;  /* 0x000000010c0ca824 */ /* 0x100fe400078e0a1d */
[--C-:B------:R-:W-:Y:S01]  /*d270*/  @!P6 IMAD.IADD R13, R13, 0x1, -R29.reuse ;  /* 0x000000010d0de824 */ /* 0x100fe200078e0a1d */
[C---:B------:R-:W-:Y:S01]  /*d280*/  ISETP.GT.U32.AND P0, PT, R29.reuse, R9, PT ;  /* 0x000000091d00720c */ /* 0x040fe20003f04070 */
[--C-:B------:R-:W-:Y:S01]  /*d290*/  @!P5 IMAD.IADD R14, R14, 0x1, -R29.reuse ;  /* 0x000000010e0ed824 */ /* 0x100fe200078e0a1d */
[----:B------:R-:W-:Y:S01]  /*d2a0*/  ISETP.GT.U32.AND P1, PT, R29, R16, PT ;  /* 0x000000101d00720c */ /* 0x000fe20003f24070 */
[----:B------:R-:W-:-:S10]  /*d2b0*/  @!P3 IMAD.IADD R15, R15, 0x1, -R29 ;  /* 0x000000010f0fb824 */ /* 0x000fd400078e0a1d */
[--C-:B------:R-:W-:Y:S02]  /*d2c0*/  @!P0 IMAD.IADD R9, R9, 0x1, -R29.reuse ;  /* 0x0000000109098824 */ /* 0x100fe400078e0a1d */
[----:B------:R-:W-:-:S03]  /*d2d0*/  @!P1 IMAD.IADD R16, R16, 0x1, -R29 ;  /* 0x0000000110109824 */ /* 0x000fc600078e0a1d */
[----:B------:R0:W-:Y:S04]  /*d2e0*/  STL [R1+0x140], R9 ;  /* 0x0001400901007387 */ /* 0x0001e80000100800 */
[----:B------:R-:W2:Y:S04]  /*d2f0*/  LDL.LU R3, [R1+0xe0] ;  /* 0x0000e00001037983 */ /* 0x000ea80000300800 */
[----:B------:R-:W-:Y:S04]  /*d300*/  STL [R1+0x144], R10 ;  /* 0x0001440a01007387 */ /* 0x000fe80000100800 */
[----:B------:R-:W2:Y:S04]  /*d310*/  LDL.LU R4, [R1+0xbc] ;  /* 0x0000bc0001047983 */ /* 0x000ea80000300800 */
[----:B0-----:R-:W2:Y:S01]  /*d320*/  LDL.LU R9, [R1+0xc0] ;  /* 0x0000c00001097983 */ /* 0x001ea20000300800 */
[----:B---3--:R-:W-:-:S02]  /*d330*/  ISETP.GT.U32.AND P4, PT, R29, R27, PT ;  /* 0x0000001b1d00720c */ /* 0x008fc40003f84070 */
[C---:B----4-:R-:W-:Y:S02]  /*d340*/  ISETP.GT.U32.AND P2, PT, R29.reuse, R0, PT ;  /* 0x000000001d00720c */ /* 0x050fe40003f44070 */
[C---:B-----5:R-:W-:Y:S02]  /*d350*/  ISETP.GT.U32.AND P6, PT, R29.reuse, R2, PT ;  /* 0x000000021d00720c */ /* 0x060fe40003fc4070 */
[----:B--2---:R-:W-:-:S07]  /*d360*/  ISETP.GT.U32.AND P5, PT, R29, R5, PT ;  /* 0x000000051d00720c */ /* 0x004fce0003fa4070 */
[--C-:B------:R-:W-:Y:S01]  /*d370*/  @!P4 IMAD.IADD R27, R27, 0x1, -R29.reuse ;  /* 0x000000011b1bc824 */ /* 0x100fe200078e0a1d */
[C---:B------:R-:W-:Y:S01]  /*d380*/  ISETP.GT.U32.AND P4, PT, R29.reuse, R12, PT ;  /* 0x0000000c1d00720c */ /* 0x040fe20003f84070 */
[--C-:B------:R-:W-:Y:S01]  /*d390*/  @!P2 IMAD.IADD R0, R0, 0x1, -R29.reuse ;  /* 0x000000010000a824 */ /* 0x100fe200078e0a1d */
[C---:B------:R-:W-:Y:S01]  /*d3a0*/  ISETP.GT.U32.AND P2, PT, R29.reuse, R13, PT ;  /* 0x0000000d1d00720c */ /* 0x040fe20003f44070 */
[--C-:B------:R-:W-:Y:S01]  /*d3b0*/  @!P6 IMAD.IADD R2, R2, 0x1, -R29.reuse ;  /* 0x000000010202e824 */ /* 0x100fe200078e0a1d */
[C---:B------:R-:W-:Y:S02]  /*d3c0*/  ISETP.GT.U32.AND P6, PT, R29.reuse, R14, PT ;  /* 0x0000000e1d00720c */ /* 0x040fe40003fc4070 */
[----:B------:R-:W-:Y:S01]  /*d3d0*/  ISETP.GT.U32.AND P3, PT, R29, R6, PT ;  /* 0x000000061d00720c */ /* 0x000fe20003f64070 */
[----:B------:R-:W-:Y:S01]  /*d3e0*/  @!P5 IMAD.IADD R5, R5, 0x1, -R29 ;  /* 0x000000010505d824 */ /* 0x000fe200078e0a1d */
[----:B------:R-:W-:-:S05]  /*d3f0*/  ISETP.GT.U32.AND P5, PT, R29, R15, PT ;  /* 0x0000000f1d00720c */ /* 0x000fca0003fa4070 */
[--C-:B------:R-:W-:Y:S02]  /*d400*/  @!P4 IMAD.IADD R12, R12, 0x1, -R29.reuse ;  /* 0x000000010c0cc824 */ /* 0x100fe400078e0a1d */
[--C-:B------:R-:W-:Y:S02]  /*d410*/  @!P2 IMAD.IADD R13, R13, 0x1, -R29.reuse ;  /* 0x000000010d0da824 */ /* 0x100fe400078e0a1d */
[--C-:B------:R-:W-:Y:S02]  /*d420*/  @!P6 IMAD.IADD R14, R14, 0x1, -R29.reuse ;  /* 0x000000010e0ee824 */ /* 0x100fe400078e0a1d */
[--C-:B------:R-:W-:Y:S01]  /*d430*/  @!P3 IMAD.IADD R6, R6, 0x1, -R29.reuse ;  /* 0x000000010606b824 */ /* 0x100fe200078e0a1d */
[----:B------:R-:W-:Y:S01]  /*d440*/  ISETP.GT.U32.AND P3, PT, R29, R16, PT ;  /* 0x000000101d00720c */ /* 0x000fe20003f64070 */
[----:B------:R-:W-:-:S12]  /*d450*/  @!P5 IMAD.IADD R15, R15, 0x1, -R29 ;  /* 0x000000010f0fd824 */ /* 0x000fd800078e0a1d */
        /* <DEDUP_REMOVED lines=8> */
[----:B------:R-:W5:Y:S04]  /*d4e0*/  LDL.LU R10, [R1+0xa8] ;  /* 0x0000a800010a7983 */ /* 0x000f680000300800 */
[----:B------:R1:W-:Y:S04]  /*d4f0*/  STL [R1+0x118], R15 ;  /* 0x0001180f01007387 */ /* 0x0003e80000100800 */
[----:B0-----:R-:W3:Y:S04]  /*d500*/  LDL.LU R13, [R1+0xac] ;  /* 0x0000ac00010d7983 */ /* 0x001ee80000300800 */
[----:B-1----:R-:W3:Y:S04]  /*d510*/  LDL.LU R14, [R1+0xb0] ;  /* 0x0000b000010e7983 */ /* 0x002ee80000300800 */
[----:B------:R0:W-:Y:S04]  /*d520*/  STL [R1+0x11c], R16 ;  /* 0x00011c1001007387 */ /* 0x0001e80000100800 */
[----:B------:R-:W3:Y:S01]  /*d530*/  LDL.LU R15, [R1+0xb4] ;  /* 0x0000b400010f7983 */ /* 0x000ee20000300800 */
[----:B------:R-:W-:-:S02]  /*d540*/  ISETP.GT.U32.AND P0, PT, R29, R17, PT ;  /* 0x000000111d00720c */ /* 0x000fc40003f04070 */
[C---:B------:R-:W-:Y:S02]  /*d550*/  ISETP.GT.U32.AND P1, PT, R29.reuse, R7, PT ;  /* 0x000000071d00720c */ /* 0x040fe40003f24070 */
[----:B------:R-:W-:Y:S01]  /*d560*/  ISETP.GT.U32.AND P2, PT, R29, R0, PT ;  /* 0x000000001d00720c */ /* 0x000fe20003f44070 */
[----:B0-----:R-:W3:Y:S08]  /*d570*/  LDL.LU R16, [R1+0xb8] ;  /* 0x0000b80001107983 */ /* 0x001ef00000300800 */
[--C-:B------:R-:W-:Y:S01]  /*d580*/  @!P0 IMAD.IADD R17, R17, 0x1, -R29.reuse ;  /* 0x0000000111118824 */ /* 0x100fe200078e0a1d */
[----:B------:R-:W-:Y:S01]  /*d590*/  ISETP.GT.U32.AND P0, PT, R29, R18, PT ;  /* 0x000000121d00720c */ /* 0x000fe20003f04070 */
[----:B------:R-:W-:-:S03]  /*d5a0*/  @!P1 IMAD.IADD R7, R7, 0x1, -R29 ;  /* 0x0000000107079824 */ /* 0x000fc600078e0a1d */
[C---:B------:R-:W-:Y:S02]  /*d5b0*/  ISETP.GT.U32.AND P1, PT, R29.reuse, R17, PT ;  /* 0x000000111d00720c */ /* 0x040fe40003f24070 */
[----:B------:R-:W-:-:S07]  /*d5c0*/  ISETP.GT.U32.AND P4, PT, R29, R2, PT ;  /* 0x000000021d00720c */ /* 0x000fce0003f84070 */
[--C-:B------:R-:W-:Y:S01]  /*d5d0*/  @!P0 IMAD.IADD R18, R18, 0x1, -R29.reuse ;  /* 0x0000000112128824 */ /* 0x100fe200078e0a1d */
[C---:B------:R-:W-:Y:S02]  /*d5e0*/  ISETP.GT.U32.AND P0, PT, R29.reuse, R27, PT ;  /* 0x0000001b1d00720c */ /* 0x040fe40003f04070 */
[----:B------:R-:W-:Y:S01]  /*d5f0*/  ISETP.GT.U32.AND P5, PT, R29, R5, PT ;  /* 0x000000051d00720c */ /* 0x000fe20003fa4070 */
[--C-:B------:R-:W-:Y:S01]  /*d600*/  @!P1 IMAD.IADD R17, R17, 0x1, -R29.reuse ;  /* 0x0000000111119824 */ /* 0x100fe200078e0a1d */
[C---:B------:R-:W-:Y:S01]  /*d610*/  ISETP.GT.U32.AND P1, PT, R29.reuse, R18, PT ;  /* 0x000000121d00720c */ /* 0x040fe20003f24070 */
[--C-:B------:R-:W-:Y:S01]  /*d620*/  @!P2 IMAD.IADD R0, R0, 0x1, -R29.reuse ;  /* 0x000000010000a824 */ /* 0x100fe200078e0a1d */
[C---:B------:R-:W-:Y:S01]  /*d630*/  ISETP.GT.U32.AND P2, PT, R29.reuse, R3, PT ;  /* 0x000000031d00720c */ /* 0x040fe20003f44070 */
[----:B------:R-:W-:Y:S01]  /*d640*/  @!P4 IMAD.IADD R2, R2, 0x1, -R29 ;  /* 0x000000010202c824 */ /* 0x000fe200078e0a1d */
[----:B------:R-:W-:-:S05]  /*d650*/  ISETP.GT.U32.AND P4, PT, R29, R4, PT ;  /* 0x000000041d00720c */ /* 0x000fca0003f84070 */
[--C-:B------:R-:W-:Y:S01]  /*d660*/  @!P0 IMAD.IADD R27, R27, 0x1, -R29.reuse ;  /* 0x000000011b1b8824 */ /* 0x100fe200078e0a1d */
[C---:B------:R-:W-:Y:S02]  /*d670*/  ISETP.GT.U32.AND P0, PT, R29.reuse, R8, PT ;  /* 0x000000081d00720c */ /* 0x040fe40003f04070 */
[----:B------:R-:W-:Y:S01]  /*d680*/  ISETP.GT.U32.AND P3, PT, R29, R6, PT ;  /* 0x000000061d00720c */ /* 0x000fe20003f64070 */
[--C-:B------:R-:W-:Y:S01]  /*d690*/  @!P5 IMAD.IADD R5, R5, 0x1, -R29.reuse ;  /* 0x000000010505d824 */ /* 0x100fe200078e0a1d */
[----:B------:R-:W-:Y:S01]  /*d6a0*/  ISETP.GT.U32.AND P5, PT, R29, R9, PT ;  /* 0x000000091d00720c */ /* 0x000fe20003fa4070 */
[--C-:B------:R-:W-:Y:S01]  /*d6b0*/  @!P1 IMAD.IADD R18, R18, 0x1, -R29.reuse ;  /* 0x0000000112129824 */ /* 0x100fe200078e0a1d */
[----:B------:R0:W-:Y:S01]  /*d6c0*/  STL [R1+0xf4], R17 ;  /* 0x0000f41101007387 */ /* 0x0001e20000100800 */
[--C-:B------:R-:W-:Y:S01]  /*d6d0*/  @!P2 IMAD.IADD R3, R3, 0x1, -R29.reuse ;  /* 0x000000010303a824 */ /* 0x100fe200078e0a1d */
[----:B------:R-:W-:Y:S01]  /*d6e0*/  ISETP.GT.U32.AND P6, PT, R29, R7, PT ;  /* 0x000000071d00720c */ /* 0x000fe20003fc4070 */
[----:B------:R-:W-:-:S04]  /*d6f0*/  @!P4 IMAD.IADD R4, R4, 0x1, -R29 ;  /* 0x000000010404c824 */ /* 0x000fc800078e0a1d */
[--C-:B------:R-:W-:Y:S01]  /*d700*/  @!P0 IMAD.IADD R8, R8, 0x1, -R29.reuse ;  /* 0x0000000108088824 */ /* 0x100fe200078e0a1d */
[----:B0-----:R-:W3:Y:S01]  /*d710*/  LDL.LU R17, [R1+0x98] ;  /* 0x0000980001117983 */ /* 0x001ee20000300800 */
[--C-:B------:R-:W-:Y:S02]  /*d720*/  @!P3 IMAD.IADD R6, R6, 0x1, -R29.reuse ;  /* 0x000000010606b824 */ /* 0x100fe400078e0a1d */
[--C-:B------:R-:W-:Y:S01]  /*d730*/  @!P5 IMAD.IADD R9, R9, 0x1, -R29.reuse ;  /* 0x000000010909d824 */ /* 0x100fe200078e0a1d */
[----:B------:R-:W-:Y:S03]  /*d740*/  STL [R1+0xfc], R27 ;  /* 0x0000fc1b01007387 */ /* 0x000fe60000100800 */
[----:B------:R-:W-:Y:S01]  /*d750*/  @!P6 IMAD.IADD R7, R7, 0x1, -R29 ;  /* 0x000000010707e824 */ /* 0x000fe200078e0a1d */
[----:B------:R-:W-:Y:S04]  /*d760*/  STL [R1+0x100], R0 ;  /* 0x0001000001007387 */ /* 0x000fe80000100800 */
[----:B------:R-:W-:Y:S04]  /*d770*/  STL [R1+0x104], R2 ;  /* 0x0001040201007387 */ /* 0x000fe80000100800 */
[----:B------:R-:W-:Y:S04]  /*d780*/  STL [R1+0x108], R5 ;  /* 0x0001080501007387 */ /* 0x000fe80000100800 */
[----:B------:R-:W-:Y:S04]  /*d790*/  STL [R1+0xd0], R6 ;  /* 0x0000d00601007387 */ /* 0x000fe80000100800 */
[----:B------:R0:W-:Y:S04]  /*d7a0*/  STL [R1+0xd8], R18 ;  /* 0x0000d81201007387 */ /* 0x0001e80000100800 */
[----:B------:R1:W-:Y:S04]  /*d7b0*/  STL [R1+0xd4], R7 ;  /* 0x0000d40701007387 */ /* 0x0003e80000100800 */
[----:B0-----:R-:W3:Y:S04]  /*d7c0*/  LDL.LU R18, [R1+0x9c] ;  /* 0x00009c0001127983 */ /* 0x001ee80000300800 */
[----:B------:R-:W3:Y:S04]  /*d7d0*/  LDL.LU R27, [R1+0xa0] ;  /* 0x0000a000011b7983 */ /* 0x000ee80000300800 */
[----:B------:R-:W3:Y:S04]  /*d7e0*/  LDL.LU R5, [R1+0xa4] ;  /* 0x0000a40001057983 */ /* 0x000ee80000300800 */
[----:B------:R-:W3:Y:S04]  /*d7f0*/  LDL.LU R6, [R1+0x1f0] ;  /* 0x0001f00001067983 */ /* 0x000ee80000300800 */
[----:B-1----:R-:W3:Y:S01]  /*d800*/  LDL.LU R7, [R1+0x88] ;  /* 0x0000880001077983 */ /* 0x002ee20000300800 */
[----:B--2---:R-:W-:-:S02]  /*d810*/  ISETP.GT.U32.AND P3, PT, R29, R11, PT ;  /* 0x0000000b1d00720c */ /* 0x004fc40003f64070 */
[C---:B----4-:R-:W-:Y:S02]  /*d820*/  ISETP.GT.U32.AND P1, PT, R29.reuse, R26, PT ;  /* 0x0000001a1d00720c */ /* 0x050fe40003f24070 */
[C---:B-----5:R-:W-:Y:S02]  /*d830*/  ISETP.GT.U32.AND P0, PT, R29.reuse, R10, PT ;  /* 0x0000000a1d00720c */ /* 0x060fe40003f04070 */
[C---:B---3--:R-:W-:Y:S02]  /*d840*/  ISETP.GT.U32.AND P2, PT, R29.reuse, R13, PT ;  /* 0x0000000d1d00720c */ /* 0x048fe40003f44070 */
[----:B------:R-:W-:-:S07]  /*d850*/  ISETP.GT.U32.AND P4, PT, R29, R14, PT ;  /* 0x0000000e1d00720c */ /* 0x000fce0003f84070 */
[--C-:B------:R-:W-:Y:S01]  /*d860*/  @!P1 IMAD.IADD R26, R26, 0x1, -R29.reuse ;  /* 0x000000011a1a9824 */ /* 0x100fe200078e0a1d */
[C---:B------:R-:W-:Y:S01]  /*d870*/  ISETP.GT.U32.AND P1, PT, R29.reuse, R8, PT ;  /* 0x000000081d00720c */ /* 0x040fe20003f24070 */
[--C-:B------:R-:W-:Y:S01]  /*d880*/  @!P0 IMAD.IADD R10, R10, 0x1, -R29.reuse ;  /* 0x000000010a0a8824 */ /* 0x100fe200078e0a1d */
[C---:B------:R-:W-:Y:S02]  /*d890*/  ISETP.GT.U32.AND P0, PT, R29.reuse, R3, PT ;  /* 0x000000031d00720c */ /* 0x040fe40003f04070 */
[----:B------:R-:W-:Y:S01]  /*d8a0*/  ISETP.GT.U32.AND P5, PT, R29, R15, PT ;  /* 0x0000000f1d00720c */ /* 0x000fe20003fa4070 */
[--C-:B------:R-:W-:Y:S01]  /*d8b0*/  @!P2 IMAD.IADD R13, R13, 0x1, -R29.reuse ;  /* 0x000000010d0da824 */ /* 0x100fe200078e0a1d */
[C---:B------:R-:W-:Y:S01]  /*d8c0*/  ISETP.GT.U32.AND P2, PT, R29.reuse, R4, PT ;  /* 0x000000041d00720c */ /* 0x040fe20003f44070 */
[--C-:B------:R-:W-:Y:S01]  /*d8d0*/  @!P4 IMAD.IADD R14, R14, 0x1, -R29.reuse ;  /* 0x000000010e0ec824 */ /* 0x100fe200078e0a1d */
[----:B------:R-:W-:Y:S01]  /*d8e0*/  ISETP.GT.U32.AND P4, PT, R29, R9, PT ;  /* 0x000000091d00720c */ /* 0x000fe20003f84070 */
[----:B------:R-:W-:-:S04]  /*d8f0*/  @!P3 IMAD.IADD R11, R11, 0x1, -R29 ;  /* 0x000000010b0bb824 */ /* 0x000fc800078e0a1d */
[----:B------:R-:W-:-:S04]  /*d900*/  @!P1 IMAD.IADD R8, R8, 0x1, -R29 ;  /* 0x0000000108089824 */ /* 0x000fc800078e0a1d */
[--C-:B------:R-:W-:Y:S01]  /*d910*/  @!P5 IMAD.IADD R15, R15, 0x1, -R29.reuse ;  /* 0x000000010f0fd824 */ /* 0x100fe200078e0a1d */
[----:B------:R-:W-:Y:S01]  /*d920*/  ISETP.GT.U32.AND P5, PT, R29, R11, PT ;  /* 0x0000000b1d00720c */ /* 0x000fe20003fa4070 */
[--C-:B------:R-:W-:Y:S01]  /*d930*/  @!P0 IMAD.IADD R3, R3, 0x1, -R29.reuse ;  /* 0x0000000103038824 */ /* 0x100fe200078e0a1d */
[----:B------:R0:W-:Y:S01]  /*d940*/  STL [R1+0xdc], R8 ;  /* 0x0000dc0801007387 */ /* 0x0001e20000100800 */
[--C-:B------:R-:W-:Y:S02]  /*d950*/  @!P2 IMAD.IADD R4, R4, 0x1, -R29.reuse ;  /* 0x000000010404a824 */ /* 0x100fe400078e0a1d */
[--C-:B------:R-:W-:Y:S01]  /*d960*/  @!P4 IMAD.IADD R9, R9, 0x1, -R29.reuse ;  /* 0x000000010909c824 */ /* 0x100fe200078e0a1d */
[----:B0-----:R-:W2:Y:S04]  /*d970*/  LDL.LU R8, [R1+0x8c] ;  /* 0x00008c0001087983 */ /* 0x001ea80000300800 */
[----:B------:R0:W-:Y:S04]  /*d980*/  STL [R1+0xe0], R3 ;  /* 0x0000e00301007387 */ /* 0x0001e80000100800 */
[----:B------:R-:W3:Y:S04]  /*d990*/  LDL.LU R0, [R1+0x90] ;  /* 0x0000900001007983 */ /* 0x000ee80000300800 */
[----:B------:R1:W-:Y:S01]  /*d9a0*/  STL [R1+0xbc], R4 ;  /* 0x0000bc0401007387 */ /* 0x0003e20000100800 */
[----:B------:R-:W-:-:S03]  /*d9b0*/  @!P5 IMAD.IADD R11, R11, 0x1, -R29 ;  /* 0x000000010b0bd824 */ /* 0x000fc600078e0a1d */
[----:B------:R-:W4:Y:S04]  /*d9c0*/  LDL.LU R2, [R1+0x94] ;  /* 0x0000940001027983 */ /* 0x000f280000300800 */
[----:B------:R5:W-:Y:S04]  /*d9d0*/  STL [R1+0xc0], R9 ;  /* 0x0000c00901007387 */ /* 0x000be80000100800 */
[----:B0-----:R-:W2:Y:S04]  /*d9e0*/  LDL.LU R3, [R1+0x1c8] ;  /* 0x0001c80001037983 */ /* 0x001ea80000300800 */
[----:B-1----:R-:W2:Y:S04]  /*d9f0*/  LDL.LU R4, [R1+0x7c] ;  /* 0x00007c0001047983 */ /* 0x002ea80000300800 */
[----:B------:R0:W-:Y:S04]  /*da00*/  STL [R1+0xc4], R11 ;  /* 0x0000c40b01007387 */ /* 0x0001e80000100800 */
[----:B-----5:R-:W5:Y:S04]  /*da10*/  LDL.LU R9, [R1+0x80] ;  /* 0x0000800001097983 */ /* 0x020f680000300800 */
[----:B0-----:R-:W5:Y:S01]  /*da20*/  LDL.LU R11, [R1+0x84] ;  /* 0x00008400010b7983 */ /* 0x001f620000300800 */
[----:B------:R-:W-:-:S02]  /*da30*/  ISETP.GT.U32.AND P6, PT, R29, R12, PT ;  /* 0x0000000c1d00720c */ /* 0x000fc40003fc4070 */
[C---:B------:R-:W-:Y:S02]  /*da40*/  ISETP.GT.U32.AND P3, PT, R29.reuse, R16, PT ;  /* 0x000000101d00720c */ /* 0x040fe40003f64070 */
[----:B------:R-:W-:-:S09]  /*da50*/  ISETP.GT.U32.AND P1, PT, R29, R26, PT ;  /* 0x0000001a1d00720c */ /* 0x000fd20003f24070 */
[--C-:B------:R-:W-:Y:S01]  /*da60*/  @!P6 IMAD.IADD R12, R12, 0x1, -R29.reuse ;  /* 0x000000010c0ce824 */ /* 0x100fe200078e0a1d */
[----:B------:R-:W-:Y:S01]  /*da70*/  ISETP.GT.U32.AND P6, PT, R29, R17, PT ;  /* 0x000000111d00720c */ /* 0x000fe20003fc4070 */
[----:B------:R-:W-:-:S03]  /*da80*/  @!P3 IMAD.IADD R16, R16, 0x1, -R29 ;  /* 0x000000011010b824 */ /* 0x000fc600078e0a1d */
[C---:B------:R-:W-:Y:S02]  /*da90*/  ISETP.GT.U32.AND P3, PT, R29.reuse, R12, PT ;  /* 0x0000000c1d00720c */ /* 0x040fe40003f64070 */
[C---:B------:R-:W-:Y:S02]  /*daa0*/  ISETP.GT.U32.AND P0, PT, R29.reuse, R10, PT ;  /* 0x0000000a1d00720c */ /* 0x040fe40003f04070 */
[C---:B------:R-:W-:Y:S02]  /*dab0*/  ISETP.GT.U32.AND P2, PT, R29.reuse, R13, PT ;  /* 0x0000000d1d00720c */ /* 0x040fe40003f44070 */
[----:B------:R-:W-:-:S03]  /*dac0*/  ISETP.GT.U32.AND P4, PT, R29, R14, PT ;  /* 0x0000000e1d00720c */ /* 0x000fc60003f84070 */
[--C-:B------:R-:W-:Y:S01]  /*dad0*/  @!P6 IMAD.IADD R17, R17, 0x1, -R29.reuse ;  /* 0x000000011111e824 */ /* 0x100fe200078e0a1d */
[C---:B------:R-:W-:Y:S01]  /*dae0*/  ISETP.GT.U32.AND P5, PT, R29.reuse, R15, PT ;  /* 0x0000000f1d00720c */ /* 0x040fe20003fa4070 */
[--C-:B------:R-:W-:Y:S02]  /*daf0*/  @!P1 IMAD.IADD R26, R26, 0x1, -R29.reuse ;  /* 0x000000011a1a9824 */ /* 0x100fe400078e0a1d */
[--C-:B------:R-:W-:Y:S01]  /*db00*/  @!P3 IMAD.IADD R12, R12, 0x1, -R29.reuse ;  /* 0x000000010c0cb824 */ /* 0x100fe200078e0a1d */
[C---:B------:R-:W-:Y:S01]  /*db10*/  ISETP.GT.U32.AND P3, PT, R29.reuse, R17, PT ;  /* 0x000000111d00720c */ /* 0x040fe20003f64070 */
[--C-:B------:R-:W-:Y:S01]  /*db20*/  @!P0 IMAD.IADD R10, R10, 0x1, -R29.reuse ;  /* 0x000000010a0a8824 */ /* 0x100fe200078e0a1d */
[----:B------:R-:W-:Y:S01]  /*db30*/  ISETP.GT.U32.AND P1, PT, R29, R18, PT ;  /* 0x000000121d00720c */ /* 0x000fe20003f24070 */
[--C-:B------:R-:W-:Y:S01]  /*db40*/  @!P2 IMAD.IADD R13, R13, 0x1, -R29.reuse ;  /* 0x000000010d0da824 */ /* 0x100fe200078e0a1d */
[C---:B------:R-:W-:Y:S02]  /*db50*/  ISETP.GT.U32.AND P0, PT, R29.reuse, R27, PT ;  /* 0x0000001b1d00720c */ /* 0x040fe40003f04070 */
[C---:B------:R-:W-:Y:S01]  /*db60*/  ISETP.GT.U32.AND P2, PT, R29.reuse, R5, PT ;  /* 0x000000051d00720c */ /* 0x040fe20003f44070 */
[----:B------:R-:W-:Y:S01]  /*db70*/  @!P4 IMAD.IADD R14, R14, 0x1, -R29 ;  /* 0x000000010e0ec824 */ /* 0x000fe200078e0a1d */
[----:B------:R-:W-:-:S02]  /*db80*/  ISETP.GT.U32.AND P4, PT, R29, R6, PT ;  /* 0x000000061d00720c */ /* 0x000fc40003f84070 */
[----:B------:R-:W-:Y:S01]  /*db90*/  ISETP.GT.U32.AND P6, PT, R29, R16, PT ;  /* 0x000000101d00720c */ /* 0x000fe20003fc4070 */
[--C-:B------:R-:W-:Y:S02]  /*dba0*/  @!P5 IMAD.IADD R15, R15, 0x1, -R29.reuse ;  /* 0x000000010f0fd824 */ /* 0x100fe400078e0a1d */
[--C-:B------:R-:W-:Y:S01]  /*dbb0*/  @!P3 IMAD.IADD R17, R17, 0x1, -R29.reuse ;  /* 0x000000011111b824 */ /* 0x100fe200078e0a1d */
[----:B------:R-:W-:Y:S01]  /*dbc0*/  ISETP.GT.U32.AND P5, PT, R29, R7, PT ;  /* 0x000000071d00720c */ /* 0x000fe20003fa4070 */
[--C-:B------:R-:W-:Y:S01]  /*dbd0*/  @!P1 IMAD.IADD R18, R18, 0x1, -R29.reuse ;  /* 0x0000000112129824 */ /* 0x100fe200078e0a1d */
[----:B------:R0:W-:Y:S01]  /*dbe0*/  STL [R1+0xc8], R12 ;  /* 0x0000c80c01007387 */ /* 0x0001e20000100800 */
[--C-:B------:R-:W-:Y:S02]  /*dbf0*/  @!P0 IMAD.IADD R27, R27, 0x1, -R29.reuse ;  /* 0x000000011b1b8824 */ /* 0x100fe400078e0a1d */
[--C-:B------:R-:W-:Y:S01]  /*dc00*/  @!P2 IMAD.IADD R5, R5, 0x1, -R29.reuse ;  /* 0x000000010505a824 */ /* 0x100fe200078e0a1d */
[----:B0-----:R-:W5:Y:S01]  /*dc10*/  LDL.LU R12, [R1+0x194] ;  /* 0x00019400010c7983 */ /* 0x001f620000300800 */
[----:B------:R-:W-:-:S02]  /*dc20*/  @!P4 IMAD.IADD R6, R6, 0x1, -R29 ;  /* 0x000000010606c824 */ /* 0x000fc400078e0a1d */
[--C-:B------:R-:W-:Y:S01]  /*dc30*/  @!P6 IMAD.IADD R16, R16, 0x1, -R29.reuse ;  /* 0x000000011010e824 */ /* 0x100fe200078e0a1d */
[----:B------:R-:W-:Y:S03]  /*dc40*/  STL [R1+0xcc], R26 ;  /* 0x0000cc1a01007387 */ /* 0x000fe60000100800 */
[----:B------:R-:W-:Y:S01]  /*dc50*/  @!P5 IMAD.IADD R7, R7, 0x1, -R29 ;  /* 0x000000010707d824 */ /* 0x000fe200078e0a1d */
[----:B------:R0:W-:Y:S04]  /*dc60*/  STL [R1+0xa8], R10 ;  /* 0x0000a80a01007387 */ /* 0x0001e80000100800 */
[----:B------:R1:W-:Y:S04]  /*dc70*/  STL [R1+0xac], R13 ;  /* 0x0000ac0d01007387 */ /* 0x0003e80000100800 */
[----:B------:R1:W-:Y:S04]  /*dc80*/  STL [R1+0xb0], R14 ;  /* 0x0000b00e01007387 */ /* 0x0003e80000100800 */
[----:B------:R1:W-:Y:S04]  /*dc90*/  STL [R1+0xb4], R15 ;  /* 0x0000b40f01007387 */ /* 0x0003e80000100800 */
[----:B0-----:R-:W5:Y:S04]  /*dca0*/  LDL R10, [R1+0x1dec] ;  /* 0x001dec00010a7983 */ /* 0x001f680000100800 */
[----:B------:R0:W-:Y:S04]  /*dcb0*/  STL [R1+0xb8], R16 ;  /* 0x0000b81001007387 */ /* 0x0001e80000100800 */
[----:B-1----:R-:W5:Y:S04]  /*dcc0*/  LDL.LU R13, [R1+0x198] ;  /* 0x00019800010d7983 */ /* 0x002f680000300800 */
[----:B------:R-:W5:Y:S04]  /*dcd0*/  LDL.LU R14, [R1+0x78] ;  /* 0x00007800010e7983 */ /* 0x000f680000300800 */
[----:B------:R1:W-:Y:S04]  /*dce0*/  STL [R1+0x98], R17 ;  /* 0x0000981101007387 */ /* 0x0003e80000100800 */
[----:B------:R-:W5:Y:S04]  /*dcf0*/  LDL.LU R15, [R1+0x15c] ;  /* 0x00015c00010f7983 */ /* 0x000f680000300800 */
[----:B0-----:R-:W5:Y:S04]  /*dd00*/  LDL.LU R16, [R1+0x160] ;  /* 0x0001600001107983 */ /* 0x001f680000300800 */
[----:B-1----:R-:W5:Y:S01]  /*dd10*/  LDL.LU R17, [R1+0x164] ;  /* 0x0001640001117983 */ /* 0x002f620000300800 */
        /* <DEDUP_REMOVED lines=8> */
[----:B-----5:R-:W-:Y:S01]  /*dda0*/  ISETP.GT.U32.AND P4, PT, R29, R9, PT ;  /* 0x000000091d00720c */ /* 0x020fe20003f84070 */
[--C-:B------:R-:W-:Y:S01]  /*ddb0*/  @!P0 IMAD.IADD R3, R3, 0x1, -R29.reuse ;  /* 0x0000000103038824 */ /* 0x100fe200078e0a1d */
[C---:B------:R-:W-:Y:S02]  /*ddc0*/  ISETP.GT.U32.AND P1, PT, R29.reuse, R27, PT ;  /* 0x0000001b1d00720c */ /* 0x040fe40003f24070 */
[C---:B------:R-:W-:Y:S02]  /*ddd0*/  ISETP.GT.U32.AND P0, PT, R29.reuse, R5, PT ;  /* 0x000000051d00720c */ /* 0x040fe40003f04070 */
[C---:B------:R-:W-:Y:S01]  /*dde0*/  ISETP.GT.U32.AND P5, PT, R29.reuse, R11, PT ;  /* 0x0000000b1d00720c */ /* 0x040fe20003fa4070 */
[--C-:B------:R-:W-:Y:S01]  /*ddf0*/  @!P2 IMAD.IADD R4, R4, 0x1, -R29.reuse ;  /* 0x000000010404a824 */ /* 0x100fe200078e0a1d */
[----:B------:R-:W-:Y:S01]  /*de00*/  ISETP.GT.U32.AND P2, PT, R29, R6, PT ;  /* 0x000000061d00720c */ /* 0x000fe20003f44070 */
[----:B------:R-:W-:-:S04]  /*de10*/  @!P6 IMAD.IADD R8, R8, 0x1, -R29 ;  /* 0x000000010808e824 */ /* 0x000fc800078e0a1d */
[--C-:B------:R-:W-:Y:S01]  /*de20*/  @!P4 IMAD.IADD R9, R9, 0x1, -R29.reuse ;  /* 0x000000010909c824 */ /* 0x100fe200078e0a1d */
[----:B------:R-:W-:Y:S01]  /*de30*/  ISETP.GT.U32.AND P4, PT, R29, R7, PT ;  /* 0x000000071d00720c */ /* 0x000fe20003f84070 */
[--C-:B------:R-:W-:Y:S02]  /*de40*/  @!P3 IMAD.IADD R18, R18, 0x1, -R29.reuse ;  /* 0x000000011212b824 */ /* 0x100fe400078e0a1d */
[--C-:B------:R-:W-:Y:S02]  /*de50*/  @!P1 IMAD.IADD R27, R27, 0x1, -R29.reuse ;  /* 0x000000011b1b9824 */ /* 0x100fe400078e0a1d */
[--C-:B------:R-:W-:Y:S01]  /*de60*/  @!P5 IMAD.IADD R11, R11, 0x1, -R29.reuse ;  /* 0x000000010b0bd824 */ /* 0x100fe200078e0a1d */
[----:B------:R-:W-:Y:S01]  /*de70*/  ISETP.GT.U32.AND P5, PT, R29, R8, PT ;  /* 0x000000081d00720c */ /* 0x000fe20003fa4070 */
[--C-:B------:R-:W-:Y:S01]  /*de80*/  @!P0 IMAD.IADD R5, R5, 0x1, -R29.reuse ;  /* 0x0000000105058824 */ /* 0x100fe200078e0a1d */
[----:B------:R0:W-:Y:S01]  /*de90*/  STL [R1+0x9c], R18 ;  /* 0x00009c1201007387 */ /* 0x0001e20000100800 */
[----:B------:R-:W-:-:S04]  /*dea0*/  @!P2 IMAD.IADD R6, R6, 0x1, -R29 ;  /* 0x000000010606a824 */ /* 0x000fc800078e0a1d */
[--C-:B------:R-:W-:Y:S01]  /*deb0*/  @!P4 IMAD.IADD R7, R7, 0x1, -R29.reuse ;  /* 0x000000010707c824 */ /* 0x100fe200078e0a1d */
[----:B0-----:R-:W2:Y:S04]  /*dec0*/  LDL.LU R18, [R1+0x16c] ;  /* 0x00016c0001127983 */ /* 0x001ea80000300800 */
[----:B------:R-:W-:Y:S04]  /*ded0*/  STL [R1+0xa0], R27 ;  /* 0x0000a01b01007387 */ /* 0x000fe80000100800 */
[----:B------:R-:W3:Y:S04]  /*dee0*/  LDL.LU R25, [R1+0x120] ;  /* 0x0001200001197983 */ /* 0x000ee80000300800 */
[----:B------:R0:W-:Y:S04]  /*def0*/  STL [R1+0xa4], R5 ;  /* 0x0000a40501007387 */ /* 0x0001e80000100800 */
[----:B------:R-:W4:Y:S04]  /*df00*/  LDL.LU R26, [R1+0x124] ;  /* 0x00012400011a7983 */ /* 0x000f280000300800 */
[----:B------:R1:W-:Y:S04]  /*df10*/  STL [R1+0x1f0], R6 ;  /* 0x0001f00601007387 */ /* 0x0003e80000100800 */
[----:B0-----:R-:W5:Y:S01]  /*df20*/  LDL.LU R5, [R1+0x128] ;  /* 0x0001280001057983 */ /* 0x001f620000300800 */
[----:B------:R-:W-:-:S03]  /*df30*/  @!P5 IMAD.IADD R8, R8, 0x1, -R29 ;  /* 0x000000010808d824 */ /* 0x000fc600078e0a1d */
[----:B-1----:R-:W5:Y:S04]  /*df40*/  LDL.LU R6, [R1+0x12c] ;  /* 0x00012c0001067983 */ /* 0x002f680000300800 */
[----:B------:R0:W-:Y:S04]  /*df50*/  STL [R1+0x88], R7 ;  /* 0x0000880701007387 */ /* 0x0001e80000100800 */
[----:B0-----:R-:W5:Y:S04]  /*df60*/  LDL.LU R7, [R1+0x130] ;  /* 0x0001300001077983 */ /* 0x001f680000300800 */
[----:B------:R0:W-:Y:S04]  /*df70*/  STL [R1+0x8c], R8 ;  /* 0x00008c0801007387 */ /* 0x0001e80000100800 */
[----:B0-----:R-:W5:Y:S01]  /*df80*/  LDL.LU R8, [R1+0xe4] ;  /* 0x0000e40001087983 */ /* 0x001f620000300800 */
[----:B------:R-:W-:-:S05]  /*df90*/  IABS R24, R24 ;  /* 0x0000001800187213 */ /* 0x000fca0000000000 */
[----:B------:R-:W-:Y:S01]  /*dfa0*/  IMAD.HI.U32 R19, R28, R24, RZ ;  /* 0x000000181c137227 */ /* 0x000fe200078e00ff */
[----:B------:R-:W-:-:S03]  /*dfb0*/  IABS R23, R23 ;  /* 0x0000001700177213 */ /* 0x000fc60000000000 */
[----:B------:R-:W-:Y:S01]  /*dfc0*/  IMAD.MOV R19, RZ, RZ, -R19 ;  /* 0x000000ffff137224 */ /* 0x000fe200078e0a13 */
[----:B------:R-:W-:-:S03]  /*dfd0*/  ISETP.GT.U32.AND P6, PT, R29, R12, PT ;  /* 0x0000000c1d00720c */ /* 0x000fc60003fc4070 */
[C---:B------:R-:W-:Y:S02]  /*dfe0*/  IMAD R24, R29.reuse, R19, R24 ;  /* 0x000000131d187224 */ /* 0x040fe400078e0218 */
[----:B------:R-:W-:Y:S01]  /*dff0*/  IMAD.HI.U32 R19, R28, R23, RZ ;  /* 0x000000171c137227 */ /* 0x000fe200078e00ff */
[----:B------:R-:W-:-:S03]  /*e000*/  ISETP.GT.U32.AND P3, PT, R29, R0, PT ;  /* 0x000000001d00720c */ /* 0x000fc60003f64070 */
[----:B------:R-:W-:Y:S01]  /*e010*/  IMAD.MOV R19, RZ, RZ, -R19 ;  /* 0x000000ffff137224 */ /* 0x000fe200078e0a13 */
[----:B------:R-:W-:-:S03]  /*e020*/  ISETP.GT.U32.AND P1, PT, R29, R2, PT ;  /* 0x000000021d00720c */ /* 0x000fc60003f24070 */
[C---:B------:R-:W-:Y:S01]  /*e030*/  IMAD R23, R29.reuse, R19, R23 ;  /* 0x000000131d177224 */ /* 0x040fe200078e0217 */
[C---:B------:R-:W-:Y:S01]  /*e040*/  ISETP.GT.U32.AND P0, PT, R29.reuse, R3, PT ;  /* 0x000000031d00720c */ /* 0x040fe20003f04070 */
[----:B------:R-:W-:Y:S01]  /*e050*/  IMAD.HI.U32 R19, R28, R22, RZ ;  /* 0x000000161c137227 */ /* 0x000fe200078e00ff */
[----:B------:R-:W-:-:S03]  /*e060*/  ISETP.GT.U32.AND P2, PT, R29, R4, PT ;  /* 0x000000041d00720c */ /* 0x000fc60003f44070 */
[----:B------:R-:W-:Y:S02]  /*e070*/  IMAD.MOV R19, RZ, RZ, -R19 ;  /* 0x000000ffff137224 */ /* 0x000fe400078e0a13 */
[----:B------:R-:W-:Y:S02]  /*e080*/  @!P6 IMAD.IADD R12, R12, 0x1, -R29 ;  /* 0x000000010c0ce824 */ /* 0x000fe400078e0a1d */
[C---:B------:R-:W-:Y:S01]  /*e090*/  IMAD R22, R29.reuse, R19, R22 ;  /* 0x000000131d167224 */ /* 0x040fe200078e0216 */
[C---:B------:R-:W-:Y:S01]  /*e0a0*/  ISETP.GT.U32.AND P4, PT, R29.reuse, R9, PT ;  /* 0x000000091d00720c */ /* 0x040fe20003f84070 */
[----:B------:R-:W-:Y:S01]  /*e0b0*/  IMAD.HI.U32 R19, R28, R21, RZ ;  /* 0x000000151c137227 */ /* 0x000fe200078e00ff */
[----:B------:R-:W-:-:S03]  /*e0c0*/  ISETP.GT.U32.AND P5, PT, R29, R12, PT ;  /* 0x0000000c1d00720c */ /* 0x000fc60003fa4070 */
[----:B------:R-:W-:Y:S01]  /*e0d0*/  @!P3 IMAD.IADD R0, R0, 0x1, -R29 ;  /* 0x000000010000b824 */ /* 0x000fe200078e0a1d */
[C---:B------:R-:W-:Y:S01]  /*e0e0*/  ISETP.GT.U32.AND P3, PT, R29.reuse, R13, PT ;  /* 0x0000000d1d00720c */ /* 0x040fe20003f64070 */
[----:B------:R-:W-:Y:S02]  /*e0f0*/  IMAD.MOV R19, RZ, RZ, -R19 ;  /* 0x000000ffff137224 */ /* 0x000fe400078e0a13 */
[--C-:B------:R-:W-:Y:S01]  /*e100*/  @!P1 IMAD.IADD R2, R2, 0x1, -R29.reuse ;  /* 0x0000000102029824 */ /* 0x100fe200078e0a1d */
[----:B------:R-:W-:Y:S01]  /*e110*/  ISETP.GT.U32.AND P1, PT, R29, R14, PT ;  /* 0x0000000e1d00720c */ /* 0x000fe20003f24070 */
[----:B------:R-:W-:Y:S01]  /*e120*/  @!P0 IMAD.IADD R3, R3, 0x1, -R29 ;  /* 0x0000000103038824 */ /* 0x000fe200078e0a1d */
[C---:B------:R-:W-:Y:S01]  /*e130*/  ISETP.GT.U32.AND P0, PT, R29.reuse, R15, PT ;  /* 0x0000000f1d00720c */ /* 0x040fe20003f04070 */
[C---:B------:R-:W-:Y:S02]  /*e140*/  IMAD R21, R29.reuse, R19, R21 ;  /* 0x000000131d157224 */ /* 0x040fe400078e0215 */
[----:B------:R-:W-:Y:S01]  /*e150*/  IMAD.HI.U32 R19, R28, R20, RZ ;  /* 0x000000141c137227 */ /* 0x000fe200078e00ff */
[----:B------:R-:W-:-:S03]  /*e160*/  ISETP.GT.U32.AND P6, PT, R29, R11, PT ;  /* 0x0000000b1d00720c */ /* 0x000fc60003fc4070 */
[----:B------:R-:W-:Y:S01]  /*e170*/  @!P2 IMAD.IADD R4, R4, 0x1, -R29 ;  /* 0x000000010404a824 */ /* 0x000fe200078e0a1d */
[----:B------:R-:W-:Y:S01]  /*e180*/  ISETP.GT.U32.AND P2, PT, R29, R16, PT ;  /* 0x000000101d00720c */ /* 0x000fe20003f44070 */
[----:B------:R-:W-:Y:S02]  /*e190*/  IMAD.MOV R19, RZ, RZ, -R19 ;  /* 0x000000ffff137224 */ /* 0x000fe400078e0a13 */
[--C-:B------:R-:W-:Y:S01]  /*e1a0*/  @!P4 IMAD.IADD R9, R9, 0x1, -R29.reuse ;  /* 0x000000010909c824 */ /* 0x100fe200078e0a1d */
[----:B------:R-:W-:Y:S01]  /*e1b0*/  ISETP.GT.U32.AND P4, PT, R29, R17, PT ;  /* 0x000000111d00720c */ /* 0x000fe20003f84070 */
[--C-:B------:R-:W-:Y:S02]  /*e1c0*/  @!P5 IMAD.IADD R12, R12, 0x1, -R29.reuse ;  /* 0x000000010c0cd824 */ /* 0x100fe400078e0a1d */
[--C-:B------:R-:W-:Y:S02]  /*e1d0*/  @!P3 IMAD.IADD R13, R13, 0x1, -R29.reuse ;  /* 0x000000010d0db824 */ /* 0x100fe400078e0a1d */
[----:B------:R-:W-:Y:S01]  /*e1e0*/  IMAD R20, R29, R19, R20 ;  /* 0x000000131d147224 */ /* 0x000fe200078e0214 */
[----:B------:R-:W-:Y:S01]  /*e1f0*/  IABS R19, R10 ;  /* 0x0000000a00137213 */ /* 0x000fe20000000000 */
[--C-:B------:R-:W-:Y:S01]  /*e200*/  @!P1 IMAD.IADD R14, R14, 0x1, -R29.reuse ;  /* 0x000000010e0e9824 */ /* 0x100fe200078e0a1d */
[----:B------:R-:W5:Y:S01]  /*e210*/  LDL.LU R10, [R1+0xe8] ;  /* 0x0000e800010a7983 */ /* 0x000f620000300800 */
[----:B------:R-:W-:-:S02]  /*e220*/  @!P0 IMAD.IADD R15, R15, 0x1, -R29 ;  /* 0x000000010f0f8824 */ /* 0x000fc400078e0a1d */
[--C-:B------:R-:W-:Y:S02]  /*e230*/  @!P2 IMAD.IADD R16, R16, 0x1, -R29.reuse ;  /* 0x000000011010a824 */ /* 0x100fe400078e0a1d */
[--C-:B------:R-:W-:Y:S02]  /*e240*/  @!P6 IMAD.IADD R11, R11, 0x1, -R29.reuse ;  /* 0x000000010b0be824 */ /* 0x100fe400078e0a1d */
[----:B------:R-:W-:Y:S01]  /*e250*/  @!P4 IMAD.IADD R17, R17, 0x1, -R29 ;  /* 0x000000011111c824 */ /* 0x000fe200078e0a1d */
[----:B------:R0:W-:Y:S04]  /*e260*/  STL [R1+0x90], R0 ;  /* 0x0000900001007387 */ /* 0x0001e80000100800 */
[----:B------:R1:W-:Y:S04]  /*e270*/  STL [R1+0x94], R2 ;  /* 0x0000940201007387 */ /* 0x0003e80000100800 */
[----:B------:R0:W-:Y:S04]  /*e280*/  STL [R1+0x1c8], R3 ;  /* 0x0001c80301007387 */ /* 0x0001e80000100800 */
[----:B------:R0:W-:Y:S04]  /*e290*/  STL [R1+0x7c], R4 ;  /* 0x00007c0401007387 */ /* 0x0001e80000100800 */
[----:B------:R-:W-:Y:S04]  /*e2a0*/  STL [R1+0x80], R9 ;  /* 0x0000800901007387 */ /* 0x000fe80000100800 */
[----:B------:R-:W5:Y:S04]  /*e2b0*/  LDL.LU R27, [R1+0xec] ;  /* 0x0000ec00011b7983 */ /* 0x000f680000300800 */
[----:B------:R1:W-:Y:S04]  /*e2c0*/  STL [R1+0x84], R11 ;  /* 0x0000840b01007387 */ /* 0x0003e80000100800 */
[----:B0-----:R-:W5:Y:S04]  /*e2d0*/  LDL.LU R0, [R1+0xf0] ;  /* 0x0000f00001007983 */ /* 0x001f680000300800 */
[----:B-1----:R-:W5:Y:S04]  /*e2e0*/  LDL.LU R2, [R1+0xf8] ;  /* 0x0000f80001027983 */ /* 0x002f680000300800 */
[----:B------:R-:W-:Y:S04]  /*e2f0*/  STL [R1+0x194], R12 ;  /* 0x0001940c01007387 */ /* 0x000fe80000100800 */
[----:B------:R-:W5:Y:S04]  /*e300*/  LDL.LU R3, [R1+0x38] ;  /* 0x0000380001037983 */ /* 0x000f680000300800 */
[----:B------:R-:W5:Y:S04]  /*e310*/  LDL.LU R4, [R1+0x34] ;  /* 0x0000340001047983 */ /* 0x000f680000300800 */
[----:B------:R-:W5:Y:S01]  /*e320*/  LDL.LU R11, [R1+0x30] ;  /* 0x00003000010b7983 */ /* 0x000f620000300800 */
[----:B---3--:R-:W-:-:S02]  /*e330*/  ISETP.GT.U32.AND P5, PT, R29, R25, PT ;  /* 0x000000191d00720c */ /* 0x008fc40003fa4070 */
[C---:B----4-:R-:W-:Y:S02]  /*e340*/  ISETP.GT.U32.AND P3, PT, R29.reuse, R26, PT ;  /* 0x0000001a1d00720c */ /* 0x050fe40003f64070 */
[C---:B--2---:R-:W-:Y:S02]  /*e350*/  ISETP.GT.U32.AND P6, PT, R29.reuse, R18, PT ;  /* 0x000000121d00720c */ /* 0x044fe40003fc4070 */
[C---:B-----5:R-:W-:Y:S02]  /*e360*/  ISETP.GT.U32.AND P1, PT, R29.reuse, R5, PT ;  /* 0x000000051d00720c */ /* 0x060fe40003f24070 */
[----:B------:R-:W-:-:S05]  /*e370*/  ISETP.GT.U32.AND P0, PT, R29, R6, PT ;  /* 0x000000061d00720c */ /* 0x000fca0003f04070 */
        /* <DEDUP_REMOVED lines=10> */
[----:B------:R-:W-:-:S07]  /*e420*/  ISETP.GT.U32.AND P4, PT, R29, R8, PT ;  /* 0x000000081d00720c */ /* 0x000fce0003f84070 */
[--C-:B------:R-:W-:Y:S01]  /*e430*/  @!P2 IMAD.IADD R7, R7, 0x1, -R29.reuse ;  /* 0x000000010707a824 */ /* 0x100fe200078e0a1d */
[----:B------:R-:W-:Y:S01]  /*e440*/  ISETP.GT.U32.AND P2, PT, R29, R17, PT ;  /* 0x000000111d00720c */ /* 0x000fe20003f44070 */
[--C-:B------:R-:W-:Y:S02]  /*e450*/  @!P5 IMAD.IADD R13, R13, 0x1, -R29.reuse ;  /* 0x000000010d0dd824 */ /* 0x100fe400078e0a1d */
[--C-:B------:R-:W-:Y:S02]  /*e460*/  @!P3 IMAD.IADD R14, R14, 0x1, -R29.reuse ;  /* 0x000000010e0eb824 */ /* 0x100fe400078e0a1d */
[--C-:B------:R-:W-:Y:S02]  /*e470*/  @!P1 IMAD.IADD R15, R15, 0x1, -R29.reuse ;  /* 0x000000010f0f9824 */ /* 0x100fe400078e0a1d */
[--C-:B------:R-:W-:Y:S01]  /*e480*/  @!P4 IMAD.IADD R8, R8, 0x1, -R29.reuse ;  /* 0x000000010808c824 */ /* 0x100fe200078e0a1d */
[----:B------:R-:W-:Y:S01]  /*e490*/  ISETP.GT.U32.AND P4, PT, R29, R18, PT ;  /* 0x000000121d00720c */ /* 0x000fe20003f84070 */
[--C-:B------:R-:W-:Y:S01]  /*e4a0*/  @!P0 IMAD.IADD R16, R16, 0x1, -R29.reuse ;  /* 0x0000000110108824 */ /* 0x100fe200078e0a1d */
[----:B------:R0:W-:Y:S03]  /*e4b0*/  STL [R1+0x198], R13 ;  /* 0x0001980d01007387 */ /* 0x0001e60000100800 */
[--C-:B------:R-:W-:Y:S01]  /*e4c0*/  @!P2 IMAD.IADD R17, R17, 0x1, -R29.reuse ;  /* 0x000000011111a824 */ /* 0x100fe200078e0a1d */
[----:B------:R1:W-:Y:S04]  /*e4d0*/  STL [R1+0x78], R14 ;  /* 0x0000780e01007387 */ /* 0x0003e80000100800 */
[----:B0-----:R-:W2:Y:S04]  /*e4e0*/  LDL.LU R13, [R1+0x2c] ;  /* 0x00002c00010d7983 */ /* 0x001ea80000300800 */
[----:B------:R0:W-:Y:S04]  /*e4f0*/  STL [R1+0x15c], R15 ;  /* 0x00015c0f01007387 */ /* 0x0001e80000100800 */
[----:B------:R3:W-:Y:S01]  /*e500*/  STL [R1+0x160], R16 ;  /* 0x0001601001007387 */ /* 0x0007e20000100800 */
[----:B------:R-:W-:-:S03]  /*e510*/  @!P4 IMAD.IADD R18, R18, 0x1, -R29 ;  /* 0x000000011212c824 */ /* 0x000fc600078e0a1d */
[----:B-1----:R-:W4:Y:S04]  /*e520*/  LDL.LU R14, [R1+0x28] ;  /* 0x00002800010e7983 */ /* 0x002f280000300800 */
[----:B0-----:R-:W5:Y:S04]  /*e530*/  LDL.LU R15, [R1+0x24] ;  /* 0x00002400010f7983 */ /* 0x001f680000300800 */
[----:B------:R-:W-:Y:S04]  /*e540*/  STL [R1+0x164], R17 ;  /* 0x0001641101007387 */ /* 0x000fe80000100800 */
[----:B------:R-:W5:Y:S04]  /*e550*/  LDL.LU R9, [R1+0x20] ;  /* 0x0000200001097983 */ /* 0x000f680000300800 */
[----:B---3--:R-:W3:Y:S04]  /*e560*/  LDL.LU R16, [R1+0x1c] ;  /* 0x00001c0001107983 */ /* 0x008ee80000300800 */
[----:B------:R0:W-:Y:S04]  /*e570*/  STL [R1+0x16c], R18 ;  /* 0x00016c1201007387 */ /* 0x0001e80000100800 */
[----:B0-----:R-:W3:Y:S04]  /*e580*/  LDL.LU R18, [R1+0x18] ;  /* 0x0000180001127983 */ /* 0x001ee80000300800 */
[----:B------:R-:W3:Y:S01]  /*e590*/  LDL.LU R17, [R1+0x14] ;  /* 0x0000140001117983 */ /* 0x000ee20000300800 */
[----:B------:R-:W-:-:S02]  /*e5a0*/  ISETP.GT.U32.AND P6, PT, R29, R10, PT ;  /* 0x0000000a1d00720c */ /* 0x000fc40003fc4070 */
[C---:B------:R-:W-:Y:S02]  /*e5b0*/  ISETP.GT.U32.AND P5, PT, R29.reuse, R25, PT ;  /* 0x000000191d00720c */ /* 0x040fe40003fa4070 */
[C---:B------:R-:W-:Y:S02]  /*e5c0*/  ISETP.GT.U32.AND P3, PT, R29.reuse, R26, PT ;  /* 0x0000001a1d00720c */ /* 0x040fe40003f64070 */
[C---:B------:R-:W-:Y:S02]  /*e5d0*/  ISETP.GT.U32.AND P1, PT, R29.reuse, R5, PT ;  /* 0x000000051d00720c */ /* 0x040fe40003f24070 */
[C---:B------:R-:W-:Y:S02]  /*e5e0*/  ISETP.GT.U32.AND P0, PT, R29.reuse, R6, PT ;  /* 0x000000061d00720c */ /* 0x040fe40003f04070 */
[----:B------:R-:W-:-:S03]  /*e5f0*/  ISETP.GT.U32.AND P2, PT, R29, R7, PT ;  /* 0x000000071d00720c */ /* 0x000fc60003f44070 */
[--C-:B------:R-:W-:Y:S02]  /*e600*/  @!P6 IMAD.IADD R10, R10, 0x1, -R29.reuse ;  /* 0x000000010a0ae824 */ /* 0x100fe400078e0a1d */
[----:B------:R-:W-:-:S03]  /*e610*/  @!P5 IMAD.IADD R25, R25, 0x1, -R29 ;  /* 0x000000011919d824 */ /* 0x000fc600078e0a1d */
[C---:B------:R-:W-:Y:S01]  /*e620*/  ISETP.GT.U32.AND P4, PT, R29.reuse, R10, PT ;  /* 0x0000000a1d00720c */ /* 0x040fe20003f84070 */
[--C-:B------:R-:W-:Y:S01]  /*e630*/  @!P3 IMAD.IADD R26, R26, 0x1, -R29.reuse ;  /* 0x000000011a1ab824 */ /* 0x100fe200078e0a1d */
[----:B------:R-:W-:Y:S01]  /*e640*/  ISETP.GT.U32.AND P5, PT, R29, R27, PT ;  /* 0x0000001b1d00720c */ /* 0x000fe20003fa4070 */
[--C-:B------:R-:W-:Y:S01]  /*e650*/  @!P1 IMAD.IADD R5, R5, 0x1, -R29.reuse ;  /* 0x0000000105059824 */ /* 0x100fe200078e0a1d */
[C---:B------:R-:W-:Y:S01]  /*e660*/  ISETP.GT.U32.AND P6, PT, R29.reuse, R8, PT ;  /* 0x000000081d00720c */ /* 0x040fe20003fc4070 */
[--C-:B------:R-:W-:Y:S01]  /*e670*/  @!P0 IMAD.IADD R6, R6, 0x1, -R29.reuse ;  /* 0x0000000106068824 */ /* 0x100fe200078e0a1d */
[C---:B------:R-:W-:Y:S02]  /*e680*/  ISETP.GT.U32.AND P3, PT, R29.reuse, R0, PT ;  /* 0x000000001d00720c */ /* 0x040fe40003f64070 */
[----:B------:R-:W-:Y:S01]  /*e690*/  ISETP.GT.U32.AND P1, PT, R29, R2, PT ;  /* 0x000000021d00720c */ /* 0x000fe20003f24070 */
[----:B------:R-:W-:-:S04]  /*e6a0*/  @!P2 IMAD.IADD R7, R7, 0x1, -R29 ;  /* 0x000000010707a824 */ /* 0x000fc800078e0a1d */
[--C-:B------:R-:W-:Y:S01]  /*e6b0*/  @!P4 IMAD.IADD R10, R10, 0x1, -R29.reuse ;  /* 0x000000010a0ac824 */ /* 0x100fe200078e0a1d */
[C---:B------:R-:W-:Y:S02]  /*e6c0*/  ISETP.GT.U32.AND P0, PT, R29.reuse, R3, PT ;  /* 0x000000031d00720c */ /* 0x040fe40003f04070 */
[----:B------:R-:W-:Y:S01]  /*e6d0*/  ISETP.GT.U32.AND P2, PT, R29, R4, PT ;  /* 0x000000041d00720c */ /* 0x000fe20003f44070 */
[--C-:B------:R-:W-:Y:S02]  /*e6e0*/  @!P5 IMAD.IADD R27, R27, 0x1, -R29.reuse ;  /* 0x000000011b1bd824 */ /* 0x100fe400078e0a1d */
[--C-:B------:R-:W-:Y:S02]  /*e6f0*/  @!P3 IMAD.IADD R0, R0, 0x1, -R29.reuse ;  /* 0x000000010000b824 */ /* 0x100fe400078e0a1d */
[--C-:B------:R-:W-:Y:S02]  /*e700*/  @!P1 IMAD.IADD R2, R2, 0x1, -R29.reuse ;  /* 0x0000000102029824 */ /* 0x100fe400078e0a1d */
[----:B------:R-:W-:Y:S01]  /*e710*/  @!P6 IMAD.IADD R8, R8, 0x1, -R29 ;  /* 0x000000010808e824 */ /* 0x000fe200078e0a1d */
[----:B------:R-:W-:-:S03]  /*e720*/  ISETP.GT.U32.AND P6, PT, R29, R11, PT ;  /* 0x0000000b1d00720c */ /* 0x000fc60003fc4070 */
[--C-:B------:R-:W-:Y:S02]  /*e730*/  @!P0 IMAD.IADD R3, R3, 0x1, -R29.reuse ;  /* 0x0000000103038824 */ /* 0x100fe400078e0a1d */
[--C-:B------:R-:W-:Y:S01]  /*e740*/  @!P2 IMAD.IADD R4, R4, 0x1, -R29.reuse ;  /* 0x000000010404a824 */ /* 0x100fe200078e0a1d */
[----:B------:R0:W-:Y:S07]  /*e750*/  STL [R1+0x120], R25 ;  /* 0x0001201901007387 */ /* 0x0001ee0000100800 */
[----:B------:R-:W-:Y:S01]  /*e760*/  @!P6 IMAD.IADD R11, R11, 0x1, -R29 ;  /* 0x000000010b0be824 */ /* 0x000fe200078e0a1d */
[----:B0-----:R-:W3:Y:S04]  /*e770*/  LDL.LU R25, [R1+0x240c] ;  /* 0x00240c0001197983 */ /* 0x001ee80000300800 */
[----:B------:R0:W-:Y:S04]  /*e780*/  STL [R1+0x124], R26 ;  /* 0x0001241a01007387 */ /* 0x0001e80000100800 */
[----:B0-----:R-:W3:Y:S04]  /*e790*/  LDL.LU R26, [R1+0x2408] ;  /* 0x00240800011a7983 */ /* 0x001ee80000300800 */
[----:B------:R0:W-:Y:S04]  /*e7a0*/  STL [R1+0x128], R5 ;  /* 0x0001280501007387 */ /* 0x0001e80000100800 */
[----:B------:R1:W-:Y:S04]  /*e7b0*/  STL [R1+0x12c], R6 ;  /* 0x00012c0601007387 */ /* 0x0003e80000100800 */
[----:B------:R1:W-:Y:S04]  /*e7c0*/  STL [R1+0x130], R7 ;  /* 0x0001300701007387 */ /* 0x0003e80000100800 */
[----:B0-----:R-:W3:Y:S04]  /*e7d0*/  LDL.LU R5, [R1+0x10] ;  /* 0x0000100001057983 */ /* 0x001ee80000300800 */
[----:B------:R0:W-:Y:S04]  /*e7e0*/  STL [R1+0xe4], R8 ;  /* 0x0000e40801007387 */ /* 0x0001e80000100800 */
[----:B-1----:R-:W3:Y:S04]  /*e7f0*/  LDL.LU R6, [R1+0xc] ;  /* 0x00000c0001067983 */ /* 0x002ee80000300800 */
[----:B------:R-:W3:Y:S04]  /*e800*/  LDL.LU R7, [R1+0x8] ;  /* 0x0000080001077983 */ /* 0x000ee80000300800 */
[----:B------:R1:W-:Y:S04]  /*e810*/  STL [R1+0xe8], R10 ;  /* 0x0000e80a01007387 */ /* 0x0003e80000100800 */
[----:B0-----:R-:W3:Y:S01]  /*e820*/  LDL.LU R8, [R1+0x4] ;  /* 0x0000040001087983 */ /* 0x001ee20000300800 */
[----:B------:R-:W-:-:S03]  /*e830*/  IMAD.HI.U32 R12, R28, R19, RZ ;  /* 0x000000131c0c7227 */ /* 0x000fc600078e00ff */
[----:B-1----:R-:W3:Y:S01]  /*e840*/  LDL.LU R10, [R1] ;  /* 0x00000000010a7983 */ /* 0x002ee20000300800 */
[----:B------:R-:W-:-:S04]  /*e850*/  IMAD.MOV R12, RZ, RZ, -R12 ;  /* 0x000000ffff0c7224 */ /* 0x000fc800078e0a0c */
[C---:B------:R-:W-:Y:S01]  /*e860*/  IMAD R19, R29.reuse, R12, R19 ;  /* 0x0000000c1d137224 */ /* 0x040fe200078e0213 */
[C---:B--2---:R-:W-:Y:S02]  /*e870*/  ISETP.GT.U32.AND P4, PT, R29.reuse, R13, PT ;  /* 0x0000000d1d00720c */ /* 0x044fe40003f84070 */
[C---:B----4-:R-:W-:Y:S02]  /*e880*/  ISETP.GT.U32.AND P5, PT, R29.reuse, R14, PT ;  /* 0x0000000e1d00720c */ /* 0x050fe40003fa4070 */
[----:B-----5:R-:W-:-:S09]  /*e890*/  ISETP.GT.U32.AND P3, PT, R29, R15, PT ;  /* 0x0000000f1d00720c */ /* 0x020fd20003f64070 */
[--C-:B------:R-:W-:Y:S01]  /*e8a0*/  @!P4 IMAD.IADD R13, R13, 0x1, -R29.reuse ;  /* 0x000000010d0dc824 */ /* 0x100fe200078e0a1d */
[C---:B------:R-:W-:Y:S02]  /*e8b0*/  ISETP.GT.U32.AND P1, PT, R29.reuse, R9, PT ;  /* 0x000000091d00720c */ /* 0x040fe40003f24070 */
[C---:B---3--:R-:W-:Y:S01]  /*e8c0*/  ISETP.GT.U32.AND P0, PT, R29.reuse, R16, PT ;  /* 0x000000101d00720c */ /* 0x048fe20003f04070 */
[--C-:B------:R-:W-:Y:S01]  /*e8d0*/  @!P5 IMAD.IADD R14, R14, 0x1, -R29.reuse ;  /* 0x000000010e0ed824 */ /* 0x100fe200078e0a1d */
[----:B------:R-:W-:Y:S01]  /*e8e0*/  ISETP.GT.U32.AND P4, PT, R29, R27, PT ;  /* 0x0000001b1d00720c */ /* 0x000fe20003f84070 */
[----:B------:R-:W-:Y:S01]  /*e8f0*/  @!P3 IMAD.IADD R15, R15, 0x1, -R29 ;  /* 0x000000010f0fb824 */ /* 0x000fe200078e0a1d */
[C---:B------:R-:W-:Y:S02]  /*e900*/  ISETP.GT.U32.AND P5, PT, R29.reuse, R0, PT ;  /* 0x000000001d00720c */ /* 0x040fe40003fa4070 */
[C---:B------:R-:W-:Y:S02]  /*e910*/  ISETP.GT.U32.AND P3, PT, R29.reuse, R2, PT ;  /* 0x000000021d00720c */ /* 0x040fe40003f64070 */
[----:B------:R-:W-:-:S03]  /*e920*/  ISETP.GT.U32.AND P2, PT, R29, R18, PT ;  /* 0x000000121d00720c */ /* 0x000fc60003f44070 */
[--C-:B------:R-:W-:Y:S01]  /*e930*/  @!P1 IMAD.IADD R9, R9, 0x1, -R29.reuse ;  /* 0x0000000109099824 */ /* 0x100fe200078e0a1d */
[C---:B------:R-:W-:Y:S01]  /*e940*/  ISETP.GT.U32.AND P1, PT, R29.reuse, R3, PT ;  /* 0x000000031d00720c */ /* 0x040fe20003f24070 */
[--C-:B------:R-:W-:Y:S01]  /*e950*/  @!P0 IMAD.IADD R16, R16, 0x1, -R29.reuse ;  /* 0x0000000110108824 */ /* 0x100fe200078e0a1d */
[C---:B------:R-:W-:Y:S02]  /*e960*/  ISETP.GT.U32.AND P6, PT, R29.reuse, R17, PT ;  /* 0x000000111d00720c */ /* 0x040fe40003fc4070 */
[----:B------:R-:W-:Y:S01]  /*e970*/  ISETP.GT.U32.AND P0, PT, R29, R4, PT ;  /* 0x000000041d00720c */ /* 0x000fe20003f04070 */
[----:B------:R-:W-:Y:S01]  /*e980*/  @!P4 IMAD.IADD R27, R27, 0x1, -R29 ;  /* 0x000000011b1bc824 */ /* 0x000fe200078e0a1d */
[----:B------:R-:W-:-:S03]  /*e990*/  ISETP.GT.U32.AND P4, PT, R29, R13, PT ;  /* 0x0000000d1d00720c */ /* 0x000fc60003f84070 */
[--C-:B------:R-:W-:Y:S01]  /*e9a0*/  @!P2 IMAD.IADD R18, R18, 0x1, -R29.reuse ;  /* 0x000000011212a824 */ /* 0x100fe200078e0a1d */
[C---:B------:R-:W-:Y:S01]  /*e9b0*/  ISETP.GT.U32.AND P2, PT, R29.reuse, R11, PT ;  /* 0x0000000b1d00720c */ /* 0x040fe20003f44070 */
[--C-:B------:R-:W-:Y:S01]  /*e9c0*/  @!P5 IMAD.IADD R0, R0, 0x1, -R29.reuse ;  /* 0x000000010000d824 */ /* 0x100fe200078e0a1d */
[C---:B------:R-:W-:Y:S01]  /*e9d0*/  ISETP.GT.U32.AND P5, PT, R29.reuse, R14, PT ;  /* 0x0000000e1d00720c */ /* 0x040fe20003fa4070 */
[--C-:B------:R-:W-:Y:S01]  /*e9e0*/  @!P3 IMAD.IADD R2, R2, 0x1, -R29.reuse ;  /* 0x000000010202b824 */ /* 0x100fe200078e0a1d */
[----:B------:R-:W-:Y:S01]  /*e9f0*/  ISETP.GT.U32.AND P3, PT, R29, R15, PT ;  /* 0x0000000f1d00720c */ /* 0x000fe20003f64070 */
[----:B------:R0:W-:Y:S01]  /*ea00*/  STL [R1+0xec], R27 ;  /* 0x0000ec1b01007387 */ /* 0x0001e20000100800 */
[--C-:B------:R-:W-:Y:S01]  /*ea10*/  @!P1 IMAD.IADD R3, R3, 0x1, -R29.reuse ;  /* 0x0000000103039824 */ /* 0x100fe200078e0a1d */
[----:B------:R-:W-:Y:S01]  /*ea20*/  ISETP.GT.U32.AND P1, PT, R29, R9, PT ;  /* 0x000000091d00720c */ /* 0x000fe20003f24070 */
[--C-:B------:R-:W-:Y:S02]  /*ea30*/  @!P6 IMAD.IADD R17, R17, 0x1, -R29.reuse ;  /* 0x000000011111e824 */ /* 0x100fe400078e0a1d */
[--C-:B------:R-:W-:Y:S01]  /*ea40*/  @!P0 IMAD.IADD R4, R4, 0x1, -R29.reuse ;  /* 0x0000000104048824 */ /* 0x100fe200078e0a1d */
[----:B------:R-:W-:Y:S01]  /*ea50*/  ISETP.GT.U32.AND P0, PT, R29, R16, PT ;  /* 0x000000101d00720c */ /* 0x000fe20003f04070 */
[----:B0-----:R-:W2:Y:S01]  /*ea60*/  LDL.LU R27, [R1+0x2404] ;  /* 0x00240400011b7983 */ /* 0x001ea20000300800 */
[----:B------:R-:W-:-:S03]  /*ea70*/  @!P2 IMAD.IADD R11, R11, 0x1, -R29 ;  /* 0x000000010b0ba824 */ /* 0x000fc600078e0a1d */
[----:B------:R0:W-:Y:S01]  /*ea80*/  STL [R1+0xf0], R0 ;  /* 0x0000f00001007387 */ /* 0x0001e20000100800 */
[----:B------:R-:W-:Y:S01]  /*ea90*/  ISETP.GT.U32.AND P6, PT, R29, R18, PT ;  /* 0x000000121d00720c */ /* 0x000fe20003fc4070 */
[--C-:B------:R-:W-:Y:S01]  /*eaa0*/  @!P4 IMAD.IADD R13, R13, 0x1, -R29.reuse ;  /* 0x000000010d0dc824 */ /* 0x100fe200078e0a1d */
[----:B------:R-:W-:Y:S01]  /*eab0*/  ISETP.GT.U32.AND P2, PT, R29, R17, PT ;  /* 0x000000111d00720c */ /* 0x000fe20003f44070 */
[----:B0-----:R-:W3:Y:S04]  /*eac0*/  LDL.LU R0, [R1+0x2400] ;  /* 0x0024000001007983 */ /* 0x001ee80000300800 */
[----:B------:R0:W-:Y:S01]  /*ead0*/  STL [R1+0xf8], R2 ;  /* 0x0000f80201007387 */ /* 0x0001e20000100800 */
[--C-:B------:R-:W-:Y:S02]  /*eae0*/  @!P5 IMAD.IADD R14, R14, 0x1, -R29.reuse ;  /* 0x000000010e0ed824 */ /* 0x100fe400078e0a1d */
[--C-:B------:R-:W-:Y:S01]  /*eaf0*/  @!P3 IMAD.IADD R15, R15, 0x1, -R29.reuse ;  /* 0x000000010f0fb824 */ /* 0x100fe200078e0a1d */
[----:B0-----:R-:W4:Y:S04]  /*eb00*/  LDL.LU R2, [R1+0x23fc] ;  /* 0x0023fc0001027983 */ /* 0x001f280000300800 */
[----:B------:R0:W-:Y:S01]  /*eb10*/  STL [R1+0x38], R3 ;  /* 0x0000380301007387 */ /* 0x0001e20000100800 */
[----:B------:R-:W-:-:S03]  /*eb20*/  @!P1 IMAD.IADD R9, R9, 0x1, -R29 ;  /* 0x0000000109099824 */ /* 0x000fc600078e0a1d */
[----:B0-----:R-:W5:Y:S04]  /*eb30*/  LDL.LU R3, [R1+0x23f8] ;  /* 0x0023f80001037983 */ /* 0x001f680000300800 */
[----:B------:R0:W-:Y:S01]  /*eb40*/  STL [R1+0x34], R4 ;  /* 0x0000340401007387 */ /* 0x0001e20000100800 */
[----:B------:R-:W-:-:S03]  /*eb50*/  @!P0 IMAD.IADD R16, R16, 0x1, -R29 ;  /* 0x0000000110108824 */ /* 0x000fc600078e0a1d */
[----:B0-----:R-:W2:Y:S04]  /*eb60*/  LDL.LU R4, [R1+0x23f4] ;  /* 0x0023f40001047983 */ /* 0x001ea80000300800 */
[----:B------:R0:W-:Y:S01]  /*eb70*/  STL [R1+0x30], R11 ;  /* 0x0000300b01007387 */ /* 0x0001e20000100800 */
[----:B------:R-:W-:-:S03]  /*eb80*/  @!P6 IMAD.IADD R18, R18, 0x1, -R29 ;  /* 0x000000011212e824 */ /* 0x000fc600078e0a1d */
[----:B0-----:R-:W2:Y:S04]  /*eb90*/  LDL.LU R11, [R1+0x23f0] ;  /* 0x0023f000010b7983 */ /* 0x001ea80000300800 */
[----:B------:R-:W2:Y:S04]  /*eba0*/  LDL.LU R12, [R1+0x23ec] ;  /* 0x0023ec00010c7983 */ /* 0x000ea80000300800 */
[----:B------:R0:W-:Y:S01]  /*ebb0*/  STL [R1+0x2c], R13 ;  /* 0x00002c0d01007387 */ /* 0x0001e20000100800 */
[----:B------:R-:W-:-:S03]  /*ebc0*/  @!P2 IMAD.IADD R17, R17, 0x1, -R29 ;  /* 0x000000011111a824 */ /* 0x000fc600078e0a1d */
[----:B0-----:R-:W3:Y:S04]  /*ebd0*/  LDL.LU R13, [R1+0x23e8] ;  /* 0x0023e800010d7983 */ /* 0x001ee80000300800 */
[----:B------:R0:W-:Y:S04]  /*ebe0*/  STL [R1+0x28], R14 ;  /* 0x0000280e01007387 */ /* 0x0001e80000100800 */
[----:B0-----:R-:W4:Y:S04]  /*ebf0*/  LDL.LU R14, [R1+0x23e4] ;  /* 0x0023e400010e7983 */ /* 0x001f280000300800 */
[----:B------:R0:W-:Y:S04]  /*ec00*/  STL [R1+0x24], R15 ;  /* 0x0000240f01007387 */ /* 0x0001e80000100800 */
[----:B0-----:R-:W5:Y:S04]  /*ec10*/  LDL.LU R15, [R1+0x23e0] ;  /* 0x0023e000010f7983 */ /* 0x001f680000300800 */
[----:B------:R0:W-:Y:S04]  /*ec20*/  STL [R1+0x20], R9 ;  /* 0x0000200901007387 */ /* 0x0001e80000100800 */
[----:B0-----:R-:W5:Y:S04]  /*ec30*/  LDL R9, [R1+0x1df0] ;  /* 0x001df00001097983 */ /* 0x001f680000100800 */
[----:B------:R0:W-:Y:S04]  /*ec40*/  STL [R1+0x1c], R16 ;  /* 0x00001c1001007387 */ /* 0x0001e80000100800 */
[----:B0-----:R-:W5:Y:S04]  /*ec50*/  LDL.LU R16, [R1+0x23dc] ;  /* 0x0023dc0001107983 */ /* 0x001f680000300800 */
[----:B------:R0:W-:Y:S04]  /*ec60*/  STL [R1+0x18], R18 ;  /* 0x0000181201007387 */ /* 0x0001e80000100800 */
[----:B0-----:R-:W5:Y:S04]  /*ec70*/  LDL.LU R18, [R1+0x23d8] ;  /* 0x0023d80001127983 */ /* 0x001f680000300800 */
[----:B------:R0:W-:Y:S04]  /*ec80*/  STL [R1+0x14], R17 ;  /* 0x0000141101007387 */ /* 0x0001e80000100800 */
[----:B0-----:R-:W5:Y:S01]  /*ec90*/  LDL.LU R17, [R1+0x23d4] ;  /* 0x0023d40001117983 */ /* 0x001f620000300800 */
[----:B------:R-:W-:-:S02]  /*eca0*/  ISETP.GT.U32.AND P4, PT, R29, R5, PT ;  /* 0x000000051d00720c */ /* 0x000fc40003f84070 */
[C---:B------:R-:W-:Y:S02]  /*ecb0*/  ISETP.GT.U32.AND P5, PT, R29.reuse, R6, PT ;  /* 0x000000061d00720c */ /* 0x040fe40003fa4070 */
[C---:B------:R-:W-:Y:S02]  /*ecc0*/  ISETP.GT.U32.AND P3, PT, R29.reuse, R7, PT ;  /* 0x000000071d00720c */ /* 0x040fe40003f64070 */
[C---:B------:R-:W-:Y:S02]  /*ecd0*/  ISETP.GT.U32.AND P1, PT, R29.reuse, R8, PT ;  /* 0x000000081d00720c */ /* 0x040fe40003f24070 */
[----:B------:R-:W-:-:S05]  /*ece0*/  ISETP.GT.U32.AND P0, PT, R29, R10, PT ;  /* 0x0000000a1d00720c */ /* 0x000fca0003f04070 */
[--C-:B------:R-:W-:Y:S02]  /*ecf0*/  @!P4 IMAD.IADD R5, R5, 0x1, -R29.reuse ;  /* 0x000000010505c824 */ /* 0x100fe400078e0a1d */
[--C-:B------:R-:W-:Y:S02]  /*ed00*/  @!P5 IMAD.IADD R6, R6, 0x1, -R29.reuse ;  /* 0x000000010606d824 */ /* 0x100fe400078e0a1d */
[--C-:B------:R-:W-:Y:S02]  /*ed10*/  @!P3 IMAD.IADD R7, R7, 0x1, -R29.reuse ;  /* 0x000000010707b824 */ /* 0x100fe400078e0a1d */
[--C-:B------:R-:W-:Y:S02]  /*ed20*/  @!P1 IMAD.IADD R8, R8, 0x1, -R29.reuse ;  /* 0x0000000108089824 */ /* 0x100fe400078e0a1d */
[----:B------:R-:W-:Y:S01]  /*ed30*/  @!P0 IMAD.IADD R10, R10, 0x1, -R29 ;  /* 0x000000010a0a8824 */ /* 0x000fe200078e0a1d */
[C---:B--2---:R-:W-:Y:S02]  /*ed40*/  ISETP.GT.U32.AND P0, PT, R29.reuse, R12, PT ;  /* 0x0000000c1d00720c */ /* 0x044fe40003f04070 */
[----:B---3--:R-:W-:-:S02]  /*ed50*/  ISETP.GT.U32.AND P1, PT, R29, R13, PT ;  /* 0x0000000d1d00720c */ /* 0x008fc40003f24070 */
[C---:B----4-:R-:W-:Y:S02]  /*ed60*/  ISETP.GT.U32.AND P3, PT, R29.reuse, R14, PT ;  /* 0x0000000e1d00720c */ /* 0x050fe40003f64070 */
[----:B-----5:R-:W-:-:S11]  /*ed70*/  ISETP.GT.U32.AND P5, PT, R29, R15, PT ;  /* 0x0000000f1d00720c */ /* 0x020fd60003fa4070 */
[--C-:B------:R-:W-:Y:S01]  /*ed80*/  @!P3 IMAD.IADD R14, R14, 0x1, -R29.reuse ;  /* 0x000000010e0eb824 */ /* 0x100fe200078e0a1d */
[----:B------:R-:W-:Y:S01]  /*ed90*/  ISETP.GT.U32.AND P3, PT, R29, R8, PT ;  /* 0x000000081d00720c */ /* 0x000fe20003f64070 */
[--C-:B------:R-:W-:Y:S01]  /*eda0*/  @!P1 IMAD.IADD R13, R13, 0x1, -R29.reuse ;  /* 0x000000010d0d9824 */ /* 0x100fe200078e0a1d */
[----:B------:R-:W-:Y:S01]  /*edb0*/  ISETP.GT.U32.AND P1, PT, R29, R10, PT ;  /* 0x0000000a1d00720c */ /* 0x000fe20003f24070 */
[----:B------:R-:W-:Y:S01]  /*edc0*/  @!P5 IMAD.IADD R15, R15, 0x1, -R29 ;  /* 0x000000010f0fd824 */ /* 0x000fe200078e0a1d */
[C---:B------:R-:W-:Y:S02]  /*edd0*/  ISETP.GT.U32.AND P4, PT, R29.reuse, R16, PT ;  /* 0x000000101d00720c */ /* 0x040fe40003f84070 */
[C---:B------:R-:W-:Y:S02]  /*ede0*/  ISETP.GT.U32.AND P5, PT, R29.reuse, R7, PT ;  /* 0x000000071d00720c */ /* 0x040fe40003fa4070 */
[C---:B------:R-:W-:Y:S02]  /*edf0*/  ISETP.GT.U32.AND P6, PT, R29.reuse, R18, PT ;  /* 0x000000121d00720c */ /* 0x040fe40003fc4070 */
[----:B------:R-:W-:-:S07]  /*ee00*/  ISETP.GT.U32.AND P2, PT, R29, R17, PT ;  /* 0x000000111d00720c */ /* 0x000fce0003f44070 */
[----:B------:R-:W-:Y:S01]  /*ee10*/  @!P4 IMAD.IADD R16, R16, 0x1, -R29 ;  /* 0x000000011010c824 */ /* 0x000fe200078e0a1d */
[----:B------:R-:W-:-:S05]  /*ee20*/  ISETP.GT.U32.AND P4, PT, R29, R6, PT ;  /* 0x000000061d00720c */ /* 0x000fca0003f84070 */
[--C-:B------:R-:W-:Y:S01]  /*ee30*/  @!P2 IMAD.IADD R17, R17, 0x1, -R29.reuse ;  /* 0x000000011111a824 */ /* 0x100fe200078e0a1d */
[----:B------:R-:W-:Y:S01]  /*ee40*/  ISETP.GT.U32.AND P2, PT, R29, R5, PT ;  /* 0x000000051d00720c */ /* 0x000fe20003f44070 */
[--C-:B------:R-:W-:Y:S02]  /*ee50*/  @!P6 IMAD.IADD R18, R18, 0x1, -R29.reuse ;  /* 0x000000011212e824 */ /* 0x100fe400078e0a1d */
[----:B------:R-:W-:-:S04]  /*ee60*/  @!P0 IMAD.IADD R12, R12, 0x1, -R29 ;  /* 0x000000010c0c8824 */ /* 0x000fc800078e0a1d */
[--C-:B------:R-:W-:Y:S01]  /*ee70*/  @!P4 IMAD.IADD R6, R6, 0x1, -R29.reuse ;  /* 0x000000010606c824 */ /* 0x100fe200078e0a1d */
[----:B------:R-:W-:Y:S01]  /*ee80*/  ISETP.GT.U32.AND P0, PT, R29, R18, PT ;  /* 0x000000121d00720c */ /* 0x000fe20003f04070 */
[----:B------:R-:W-:-:S04]  /*ee90*/  @!P5 IMAD.IADD R7, R7, 0x1, -R29 ;  /* 0x000000010707d824 */ /* 0x000fc800078e0a1d */
[--C-:B------:R-:W-:Y:S02]  /*eea0*/  @!P2 IMAD.IADD R5, R5, 0x1, -R29.reuse ;  /* 0x000000010505a824 */ /* 0x100fe400078e0a1d */
[----:B------:R-:W-:-:S03]  /*eeb0*/  @!P3 IMAD.IADD R8, R8, 0x1, -R29 ;  /* 0x000000010808b824 */ /* 0x000fc600078e0a1d */
[----:B------:R0:W-:Y:S01]  /*eec0*/  STL [R1+0x10], R5 ;  /* 0x0000100501007387 */ /* 0x0001e20000100800 */
[----:B------:R-:W-:-:S03]  /*eed0*/  @!P1 IMAD.IADD R10, R10, 0x1, -R29 ;  /* 0x000000010a0a9824 */ /* 0x000fc600078e0a1d */
[----:B0-----:R-:W2:Y:S04]  /*eee0*/  LDL.LU R5, [R1+0x23d0] ;  /* 0x0023d00001057983 */ /* 0x001ea80000300800 */
[----:B------:R0:W-:Y:S01]  /*eef0*/  STL [R1+0xc], R6 ;  /* 0x00000c0601007387 */ /* 0x0001e20000100800 */
[----:B------:R-:W-:Y:S01]  /*ef00*/  @!P0 IMAD.IADD R18, R18, 0x1, -R29 ;  /* 0x0000000112128824 */ /* 0x000fe200078e0a1d */
[----:B------:R-:W-:Y:S02]  /*ef10*/  IABS R9, R9 ;  /* 0x0000000900097213 */ /* 0x000fe40000000000 */
[----:B0-----:R-:W3:Y:S04]  /*ef20*/  LDL.LU R6, [R1+0x23cc] ;  /* 0x0023cc0001067983 */ /* 0x001ee80000300800 */
[----:B------:R0:W-:Y:S04]  /*ef30*/  STL [R1+0x8], R7 ;  /* 0x0000080701007387 */ /* 0x0001e80000100800 */
[----:B0-----:R-:W4:Y:S04]  /*ef40*/  LDL.LU R7, [R1+0x23c8] ;  /* 0x0023c80001077983 */ /* 0x001f280000300800 */
[----:B------:R0:W-:Y:S04]  /*ef50*/  STL [R1+0x4], R8 ;  /* 0x0000040801007387 */ /* 0x0001e80000100800 */
[----:B0-----:R-:W5:Y:S04]  /*ef60*/  LDL.LU R8, [R1+0x23c4] ;  /* 0x0023c40001087983 */ /* 0x001f680000300800 */
[----:B------:R0:W-:Y:S04]  /*ef70*/  STL [R1], R10 ;  /* 0x0000000a01007387 */ /* 0x0001e80000100800 */
[----:B0-----:R-:W5:Y:S04]  /*ef80*/  LDL.LU R10, [R1+0x23c0] ;  /* 0x0023c000010a7983 */ /* 0x001f680000300800 */
[----:B------:R0:W-:Y:S01]  /*ef90*/  STL [R1+0x239c], R18 ;  /* 0x00239c1201007387 */ /* 0x0001e20000100800 */
[----:B------:R-:W-:Y:S01]  /*efa0*/  ISETP.GT.U32.AND P2, PT, R29, R17, PT ;  /* 0x000000111d00720c */ /* 0x000fe20003f44070 */
[----:B0-----:R-:W-:-:S02]  /*efb0*/  IMAD.MOV.U32 R18, RZ, RZ, R9 ;  /* 0x000000ffff127224 */ /* 0x001fc400078e0009 */
[----:B------:R-:W5:Y:S01]  /*efc0*/  LDL.LU R9, [R1+0x23bc] ;  /* 0x0023bc0001097983 */ /* 0x000f620000300800 */
[C---:B------:R-:W-:Y:S02]  /*efd0*/  ISETP.GT.U32.AND P4, PT, R29.reuse, R16, PT ;  /* 0x000000101d00720c */ /* 0x040fe40003f84070 */
[C---:B------:R-:W-:Y:S02]  /*efe0*/  ISETP.GT.U32.AND P5, PT, R29.reuse, R15, PT ;  /* 0x0000000f1d00720c */ /* 0x040fe40003fa4070 */
[----:B------:R-:W-:-:S05]  /*eff0*/  ISETP.GT.U32.AND P3, PT, R29, R14, PT ;  /* 0x0000000e1d00720c */ /* 0x000fca0003f64070 */
[--C-:B------:R-:W-:Y:S01]  /*f000*/  @!P2 IMAD.IADD R17, R17, 0x1, -R29.reuse ;  /* 0x000000011111a824 */ /* 0x100fe200078e0a1d */
[----:B------:R0:W-:Y:S03]  /*f010*/  STL [R1+0x74], R18 ;  /* 0x0000741201007387 */ /* 0x0001e60000100800 */
[--C-:B------:R-:W-:Y:S02]  /*f020*/  @!P4 IMAD.IADD R16, R16, 0x1, -R29.reuse ;  /* 0x000000011010c824 */ /* 0x100fe400078e0a1d */
[--C-:B------:R-:W-:Y:S01]  /*f030*/  @!P5 IMAD.IADD R15, R15, 0x1, -R29.reuse ;  /* 0x000000010f0fd824 */ /* 0x100fe200078e0a1d */
[----:B0-----:R-:W5:Y:S01]  /*f040*/  LDL R18, [R1+0xca8] ;  /* 0x000ca80001127983 */ /* 0x001f620000100800 */
[----:B------:R-:W-:-:S03]  /*f050*/  @!P3 IMAD.IADD R14, R14, 0x1, -R29 ;  /* 0x000000010e0eb824 */ /* 0x000fc600078e0a1d */
[----:B------:R0:W-:Y:S04]  /*f060*/  STL [R1+0x2398], R17 ;  /* 0x0023981101007387 */ /* 0x0001e80000100800 */
[----:B0-----:R-:W5:Y:S04]  /*f070*/  LDL R17, [R1+0xcac] ;  /* 0x000cac0001117983 */ /* 0x001f680000100800 */
[----:B------:R0:W-:Y:S04]  /*f080*/  STL [R1+0x2394], R16 ;  /* 0x0023941001007387 */ /* 0x0001e80000100800 */
[----:B0-----:R-:W5:Y:S04]  /*f090*/  LDL.LU R16, [R1+0x39c] ;  /* 0x00039c0001107983 */ /* 0x001f680000300800 */
[----:B------:R-:W-:Y:S04]  /*f0a0*/  STL [R1+0x2390], R15 ;  /* 0x0023900f01007387 */ /* 0x000fe80000100800 */
[----:B------:R0:W-:Y:S04]  /*f0b0*/  STL [R1+0x238c], R14 ;  /* 0x00238c0e01007387 */ /* 0x0001e80000100800 */
[----:B0-----:R-:W5:Y:S01]  /*f0c0*/  LDL.LU R14, [R1+0x74] ;  /* 0x00007400010e7983 */ /* 0x001f620000300800 */
[----:B------:R-:W-:-:S02]  /*f0d0*/  ISETP.GT.U32.AND P6, PT, R29, R11, PT ;  /* 0x0000000b1d00720c */ /* 0x000fc40003fc4070 */
[C---:B------:R-:W-:Y:S02]  /*f0e0*/  ISETP.GT.U32.AND P1, PT, R29.reuse, R13, PT ;  /* 0x0000000d1d00720c */ /* 0x040fe40003f24070 */
[----:B------:R-:W-:-:S09]  /*f0f0*/  ISETP.GT.U32.AND P0, PT, R29, R12, PT ;  /* 0x0000000c1d00720c */ /* 0x000fd20003f04070 */
[----:B------:R-:W-:-:S05]  /*f100*/  @!P6 IMAD.IADD R11, R11, 0x1, -R29 ;  /* 0x000000010b0be824 */ /* 0x000fca00078e0a1d */
[----:B------:R-:W-:Y:S01]  /*f110*/  ISETP.GT.U32.AND P6, PT, R29, R11, PT ;  /* 0x0000000b1d00720c */ /* 0x000fe20003fc4070 */
[--C-:B------:R-:W-:Y:S02]  /*f120*/  @!P1 IMAD.IADD R13, R13, 0x1, -R29.reuse ;  /* 0x000000010d0d9824 */ /* 0x100fe400078e0a1d */
[----:B------:R-:W-:-:S10]  /*f130*/  @!P0 IMAD.IADD R12, R12, 0x1, -R29 ;  /* 0x000000010c0c8824 */ /* 0x000fd400078e0a1d */
[----:B------:R-:W-:Y:S01]  /*f140*/  @!P6 IMAD.IADD R11, R11, 0x1, -R29 ;  /* 0x000000010b0be824 */ /* 0x000fe200078e0a1d */
[----:B------:R-:W-:-:S13]  /*f150*/  ISETP.GT.U32.AND P6, PT, R29, R4, PT ;  /* 0x000000041d00720c */ /* 0x000fda0003fc4070 */
[----:B------:R-:W-:Y:S01]  /*f160*/  @!P6 IMAD.IADD R4, R4, 0x1, -R29 ;  /* 0x000000010404e824 */ /* 0x000fe200078e0a1d */
[----:B------:R0:W-:Y:S04]  /*f170*/  STL [R1+0x23a0], R13 ;  /* 0x0023a00d01007387 */ /* 0x0001e80000100800 */
[----:B------:R-:W-:Y:S04]  /*f180*/  STL [R1+0x23a4], R12 ;  /* 0x0023a40c01007387 */ /* 0x000fe80000100800 */
[----:B------:R-:W-:Y:S01]  /*f190*/  STL [R1+0x23a8], R11 ;  /* 0x0023a80b01007387 */ /* 0x000fe20000100800 */
[----:B--2---:R-:W-:-:S02]  /*f1a0*/  ISETP.GT.U32.AND P0, PT, R29, R5, PT ;  /* 0x000000051d00720c */ /* 0x004fc40003f04070 */
[C---:B---3--:R-:W-:Y:S02]  /*f1b0*/  ISETP.GT.U32.AND P1, PT, R29.reuse, R6, PT ;  /* 0x000000061d00720c */ /* 0x048fe40003f24070 */
[C---:B----4-:R-:W-:Y:S02]  /*f1c0*/  ISETP.GT.U32.AND P3, PT, R29.reuse, R7, PT ;  /* 0x000000071d00720c */ /* 0x050fe40003f64070 */
[C---:B-----5:R-:W-:Y:S02]  /*f1d0*/  ISETP.GT.U32.AND P5, PT, R29.reuse, R8, PT ;  /* 0x000000081d00720c */ /* 0x060fe40003fa4070 */
[----:B------:R-:W-:-:S11]  /*f1e0*/  ISETP.GT.U32.AND P2, PT, R29, R10, PT ;  /* 0x0000000a1d00720c */ /* 0x000fd60003f44070 */
[--C-:B------:R-:W-:Y:S01]  /*f1f0*/  @!P5 IMAD.IADD R8, R8, 0x1, -R29.reuse ;  /* 0x000000010808d824 */ /* 0x100fe200078e0a1d */
[C---:B------:R-:W-:Y:S01]  /*f200*/  ISETP.GT.U32.AND P4, PT, R29.reuse, R9, PT ;  /* 0x000000091d00720c */ /* 0x040fe20003f84070 */
[--C-:B------:R-:W-:Y:S01]  /*f210*/  @!P2 IMAD.IADD R10, R10, 0x1, -R29.reuse ;  /* 0x000000010a0aa824 */ /* 0x100fe200078e0a1d */
[----:B------:R-:W-:Y:S01]  /*f220*/  ISETP.GT.U32.AND P2, PT, R29, R3, PT ;  /* 0x000000031d00720c */ /* 0x000fe20003f44070 */
[--C-:B------:R-:W-:Y:S02]  /*f230*/  @!P3 IMAD.IADD R7, R7, 0x1, -R29.reuse ;  /* 0x000000010707b824 */ /* 0x100fe400078e0a1d */
[--C-:B------:R-:W-:Y:S01]  /*f240*/  @!P1 IMAD.IADD R6, R6, 0x1, -R29.reuse ;  /* 0x0000000106069824 */ /* 0x100fe200078e0a1d */
[----:B------:R-:W-:Y:S01]  /*f250*/  ISETP.GT.U32.AND P1, PT, R29, R10, PT ;  /* 0x0000000a1d00720c */ /* 0x000fe20003f24070 */
[----:B------:R-:W-:-:S06]  /*f260*/  @!P0 IMAD.IADD R5, R5, 0x1, -R29 ;  /* 0x0000000105058824 */ /* 0x000fcc00078e0a1d */
[--C-:B------:R-:W-:Y:S01]  /*f270*/  @!P4 IMAD.IADD R9, R9, 0x1, -R29.reuse ;  /* 0x000000010909c824 */ /* 0x100fe200078e0a1d */
[----:B------:R-:W-:Y:S01]  /*f280*/  ISETP.GT.U32.AND P6, PT, R29, R8, PT ;  /* 0x000000081d00720c */ /* 0x000fe20003fc4070 */
[--C-:B------:R-:W-:Y:S01]  /*f290*/  @!P2 IMAD.IADD R3, R3, 0x1, -R29.reuse ;  /* 0x000000010303a824 */ /* 0x100fe200078e0a1d */
[C---:B------:R-:W-:Y:S02]  /*f2a0*/  ISETP.GT.U32.AND P2, PT, R29.reuse, R7, PT ;  /* 0x000000071d00720c */ /* 0x040fe40003f44070 */
[----:B------:R-:W-:Y:S01]  /*f2b0*/  ISETP.GT.U32.AND P0, PT, R29, R9, PT ;  /* 0x000000091d00720c */ /* 0x000fe20003f04070 */
[----:B------:R-:W-:-:S05]  /*f2c0*/  @!P1 IMAD.IADD R10, R10, 0x1, -R29 ;  /* 0x000000010a0a9824 */ /* 0x000fca00078e0a1d */
[----:B------:R-:W-:Y:S03]  /*f2d0*/  STL [R1+0x23ac], R10 ;  /* 0x0023ac0a01007387 */ /* 0x000fe60000100800 */
[--C-:B------:R-:W-:Y:S02]  /*f2e0*/  @!P6 IMAD.IADD R8, R8, 0x1, -R29.reuse ;  /* 0x000000010808e824 */ /* 0x100fe400078e0a1d */
[--C-:B------:R-:W-:Y:S02]  /*f2f0*/  @!P2 IMAD.IADD R7, R7, 0x1, -R29.reuse ;  /* 0x000000010707a824 */ /* 0x100fe400078e0a1d */
[----:B------:R-:W-:-:S05]  /*f300*/  @!P0 IMAD.IADD R9, R9, 0x1, -R29 ;  /* 0x0000000109098824 */ /* 0x000fca00078e0a1d */
[----:B------:R-:W-:Y:S04]  /*f310*/  STL [R1+0x23b0], R9 ;  /* 0x0023b00901007387 */ /* 0x000fe80000100800 */
[----:B------:R-:W-:Y:S04]  /*f320*/  STL [R1+0x23b4], R8 ;  /* 0x0023b40801007387 */ /* 0x000fe80000100800 */
[----:B------:R1:W-:Y:S01]  /*f330*/  STL [R1+0x23b8], R7 ;  /* 0x0023b80701007387 */ /* 0x0003e20000100800 */
[----:B------:R-:W-:Y:S01]  /*f340*/  IMAD.HI.U32 R28, R28, R14, RZ ;  /* 0x0000000e1c1c7227 */ /* 0x000fe200078e00ff */
[----:B------:R-:W-:-:S02]  /*f350*/  ISETP.GT.U32.AND P5, PT, R29, R0, PT ;  /* 0x000000001d00720c */ /* 0x000fc40003fa4070 */
[----:B------:R-:W1:Y:S01]  /*f360*/  S2R R15, SR_TID.X ;  /* 0x00000000000f7919 */ /* 0x000e620000002100 */
[----:B------:R-:W-:Y:S01]  /*f370*/  IMAD.MOV R28, RZ, RZ, -R28 ;  /* 0x000000ffff1c7224 */ /* 0x000fe200078e0a1c */
[C---:B------:R-:W-:Y:S02]  /*f380*/  ISETP.GT.U32.AND P4, PT, R29.reuse, R2, PT ;  /* 0x000000021d00720c */ /* 0x040fe40003f84070 */
[----:B0-----:R-:W2:Y:S01]  /*f390*/  LDL R13, [R1+0x21e4] ;  /* 0x0021e400010d7983 */ /* 0x001ea20000100800 */
[----:B------:R-:W-:-:S03]  /*f3a0*/  IMAD R28, R29, R28, R14 ;  /* 0x0000001c1d1c7224 */ /* 0x000fc600078e020e */
[----:B------:R-:W3:Y:S03]  /*f3b0*/  LDL R14, [R1+0x21dc] ;  /* 0x0021dc00010e7983 */ /* 0x000ee60000100800 */
[--C-:B------:R-:W-:Y:S01]  /*f3c0*/  @!P5 IMAD.IADD R0, R0, 0x1, -R29.reuse ;  /* 0x000000010000d824 */ /* 0x100fe200078e0a1d */
[C---:B------:R-:W-:Y:S02]  /*f3d0*/  ISETP.GT.U32.AND P5, PT, R29.reuse, R5, PT ;  /* 0x000000051d00720c */ /* 0x040fe40003fa4070 */
[C---:B------:R-:W-:Y:S01]  /*f3e0*/  ISETP.GT.U32.AND P3, PT, R29.reuse, R27, PT ;  /* 0x0000001b1d00720c */ /* 0x040fe20003f64070 */
[----:B------:R-:W-:Y:S01]  /*f3f0*/  @!P4 IMAD.IADD R2, R2, 0x1, -R29 ;  /* 0x000000010202c824 */ /* 0x000fe200078e0a1d */
[C---:B------:R-:W-:Y:S02]  /*f400*/  ISETP.GT.U32.AND P1, PT, R29.reuse, R4, PT ;  /* 0x000000041d00720c */ /* 0x040fe40003f24070 */
[----:B------:R-:W-:-:S07]  /*f410*/  ISETP.GT.U32.AND P2, PT, R29, R0, PT ;  /* 0x000000001d00720c */ /* 0x000fce0003f44070 */
[--C-:B------:R-:W-:Y:S01]  /*f420*/  @!P5 IMAD.IADD R5, R5, 0x1, -R29.reuse ;  /* 0x000000010505d824 */ /* 0x100fe200078e0a1d */
[----:B------:R-:W-:Y:S01]  /*f430*/  ISETP.GT.U32.AND P5, PT, R29, R25, PT ;  /* 0x000000191d00720c */ /* 0x000fe20003fa4070 */
[--C-:B------:R-:W-:Y:S01]  /*f440*/  @!P3 IMAD.IADD R27, R27, 0x1, -R29.reuse ;  /* 0x000000011b1bb824 */ /* 0x100fe200078e0a1d */
[C---:B------:R-:W-:Y:S01]  /*f450*/  ISETP.GT.U32.AND P3, PT, R29.reuse, R2, PT ;  /* 0x000000021d00720c */ /* 0x040fe20003f64070 */
[--C-:B------:R-:W-:Y:S01]  /*f460*/  @!P1 IMAD.IADD R4, R4, 0x1, -R29.reuse ;  /* 0x0000000104049824 */ /* 0x100fe200078e0a1d */
[C---:B------:R-:W-:Y:S01]  /*f470*/  ISETP.GT.U32.AND P1, PT, R29.reuse, R24, PT ;  /* 0x000000181d00720c */ /* 0x040fe20003f24070 */
[----:B------:R-:W-:Y:S01]  /*f480*/  @!P2 IMAD.IADD R0, R0, 0x1, -R29 ;  /* 0x000000010000a824 */ /* 0x000fe200078e0a1d */
[----:B------:R-:W-:-:S07]  /*f490*/  ISETP.GT.U32.AND P2, PT, R29, R21, PT ;  /* 0x000000151d00720c */ /* 0x000fce0003f44070 */
[--C-:B------:R-:W-:Y:S02]  /*f4a0*/  @!P5 IMAD.IADD R25, R25, 0x1, -R29.reuse ;  /* 0x000000011919d824 */ /* 0x100fe400078e0a1d */
[--C-:B------:R-:W-:Y:S01]  /*f4b0*/  @!P3 IMAD.IADD R2, R2, 0x1, -R29.reuse ;  /* 0x000000010202b824 */ /* 0x100fe200078e0a1d */
[C---:B------:R-:W-:Y:S02]  /*f4c0*/  ISETP.GT.U32.AND P3, PT, R29.reuse, R22, PT ;  /* 0x000000161d00720c */ /* 0x040fe40003f64070 */
[----:B------:R-:W-:Y:S01]  /*f4d0*/  ISETP.GT.U32.AND P5, PT, R29, R25, PT ;  /* 0x000000191d00720c */ /* 0x000fe20003fa4070 */
[--C-:B------:R-:W-:Y:S02]  /*f4e0*/  @!P1 IMAD.IADD R24, R24, 0x1, -R29.reuse ;  /* 0x0000000118189824 */ /* 0x100fe400078e0a1d */
[----:B------:R-:W-:Y:S01]  /*f4f0*/  @!P2 IMAD.IADD R21, R21, 0x1, -R29 ;  /* 0x000000011515a824 */ /* 0x000fe200078e0a1d */
[----:B------:R-:W-:Y:S01]  /*f500*/  ISETP.GT.U32.AND P1, PT, R29, R19, PT ;  /* 0x000000131d00720c */ /* 0x000fe20003f24070 */
[----:B-1----:R-:W-:-:S02]  /*f510*/  IMAD.SHL.U32 R7, R15, 0x100, RZ ;  /* 0x000001000f077824 */ /* 0x002fc400078e00ff */
[----:B------:R-:W4:Y:S04]  /*f520*/  LDL R15, [R1+0x21e0] ;  /* 0x0021e000010f7983 */ /* 0x000f280000100800 */
[--C-:B------:R-:W-:Y:S01]  /*f530*/  @!P3 IMAD.IADD R22, R22, 0x1, -R29.reuse ;  /* 0x000000011616b824 */ /* 0x100fe200078e0a1d */
[----:B------:R-:W-:Y:S01]  /*f540*/  ISETP.GT.U32.AND P3, PT, R29, R24, PT ;  /* 0x000000181d00720c */ /* 0x000fe20003f64070 */
[----:B------:R-:W-:Y:S01]  /*f550*/  @!P5 IMAD.IADD R25, R25, 0x1, -R29 ;  /* 0x000000011919d824 */ /* 0x000fe200078e0a1d */
[----:B------:R-:W-:Y:S02]  /*f560*/  ISETP.GT.U32.AND P5, PT, R29, R21, PT ;  /* 0x000000151d00720c */ /* 0x000fe40003fa4070 */
[----:B------:R-:W-:Y:S01]  /*f570*/  LOP3.LUT R7, R16, 0x1000, R7, 0xf8, !PT ;  /* 0x0000100010077812 */ /* 0x000fe200078ef807 */
[----:B------:R-:W-:Y:S01]  /*f580*/  @!P1 IMAD.IADD R19, R19, 0x1, -R29 ;  /* 0x0000000113139824 */ /* 0x000fe200078e0a1d */
[----:B------:R-:W-:-:S03]  /*f590*/  ISETP.GE.AND P1, PT, R18, RZ, PT ;  /* 0x000000ff1200720c */ /* 0x000fc60003f26270 */
[----:B------:R0:W-:Y:S04]  /*f5a0*/  STL [R1+0x974], R7 ;  /* 0x0009740701007387 */ /* 0x0001e80000100800 */
[--C-:B------:R-:W-:Y:S01]  /*f5b0*/  @!P3 IMAD.IADD R24, R24, 0x1, -R29.reuse ;  /* 0x000000011818b824 */ /* 0x100fe200078e0a1d */
[----:B------:R-:W-:Y:S01]  /*f5c0*/  ISETP.GE.AND P3, PT, R17, RZ, PT ;  /* 0x000000ff1100720c */ /* 0x000fe20003f66270 */
[----:B------:R-:W-:Y:S01]  /*f5d0*/  @!P5 IMAD.IADD R21, R21, 0x1, -R29 ;  /* 0x000000011515d824 */ /* 0x000fe200078e0a1d */
[----:B------:R-:W5:Y:S04]  /*f5e0*/  LDL R16, [R1+0x21d4] ;  /* 0x0021d40001107983 */ /* 0x000f680000100800 */
[----:B------:R-:W2:Y:S04]  /*f5f0*/  LDL R10, [R1+0x21d8] ;  /* 0x0021d800010a7983 */ /* 0x000ea80000100800 */
[----:B------:R-:W2:Y:S04]  /*f600*/  LDL R18, [R1+0x21cc] ;  /* 0x0021cc0001127983 */ /* 0x000ea80000100800 */
[----:B------:R-:W5:Y:S04]  /*f610*/  LDL R17, [R1+0x21d0] ;  /* 0x0021d00001117983 */ /* 0x000f680000100800 */
[----:B------:R-:W5:Y:S01]  /*f620*/  LDL R12, [R1+0x21c4] ;  /* 0x0021c400010c7983 */ /* 0x000f620000100800 */
[----:B---3--:R-:W-:-:S03]  /*f630*/  ISETP.GE.AND P5, PT, R14, RZ, PT ;  /* 0x000000ff0e00720c */ /* 0x008fc60003fa6270 */
[----:B------:R-:W3:Y:S04]  /*f640*/  LDL R14, [R1+0x21c8] ;  /* 0x0021c800010e7983 */ /* 0x000ee80000100800 */
[----:B0-----:R-:W3:Y:S04]  /*f650*/  LDL.LU R7, [R1+0x70] ;  /* 0x0000700001077983 */ /* 0x001ee80000300800 */
[----:B------:R-:W5:Y:S01]  /*f660*/  LDL.LU R8, [R1+0x6c] ;  /* 0x00006c0001087983 */ /* 0x000f620000300800 */
[C---:B------:R-:W-:Y:S02]  /*f670*/  ISETP.GT.U32.AND P4, PT, R29.reuse, R6, PT ;  /* 0x000000061d00720c */ /* 0x040fe40003f84070 */
[C---:B------:R-:W-:Y:S01]  /*f680*/  ISETP.GT.U32.AND P0, PT, R29.reuse, R3, PT ;  /* 0x000000031d00720c */ /* 0x040fe20003f04070 */
[----:B------:R-:W5:Y:S01]  /*f690*/  LDL R11, [R1+0x21c0] ;  /* 0x0021c000010b7983 */ /* 0x000f620000100800 */
[----:B------:R-:W-:-:S09]  /*f6a0*/  ISETP.GT.U32.AND P6, PT, R29, R27, PT ;  /* 0x0000001b1d00720c */ /* 0x000fd20003fc4070 */
[--C-:B------:R-:W-:Y:S01]  /*f6b0*/  @!P4 IMAD.IADD R6, R6, 0x1, -R29.reuse ;  /* 0x000000010606c824 */ /* 0x100fe200078e0a1d */
[----:B------:R-:W-:Y:S01]  /*f6c0*/  ISETP.GT.U32.AND P4, PT, R29, R26, PT ;  /* 0x0000001a1d00720c */ /* 0x000fe20003f84070 */
[--C-:B------:R-:W-:Y:S01]  /*f6d0*/  @!P0 IMAD.IADD R3, R3, 0x1, -R29.reuse ;  /* 0x0000000103038824 */ /* 0x100fe200078e0a1d */
[----:B------:R-:W-:Y:S01]  /*f6e0*/  ISETP.GT.U32.AND P0, PT, R29, R23, PT ;  /* 0x000000171d00720c */ /* 0x000fe20003f04070 */
[----:B------:R-:W-:-:S10]  /*f6f0*/  @!P6 IMAD.IADD R27, R27, 0x1, -R29 ;  /* 0x000000011b1be824 */ /* 0x000fd400078e0a1d */
        /* <DEDUP_REMOVED lines=13> */
[----:B------:R-:W-:Y:S02]  /*f7d0*/  ISETP.GT.U32.AND P2, PT, R29, R28, PT ;  /* 0x0000001c1d00720c */ /* 0x000fe40003f44070 */
[----:B------:R-:W-:-:S05]  /*f7e0*/  LOP3.LUT R9, RZ, c[0x0][0x178], RZ, 0x33, !PT ;  /* 0x00005e00ff097a12 */ /* 0x000fca00078e33ff */
[--C-:B------:R-:W-:Y:S01]  /*f7f0*/  @!P4 IMAD.IADD R22, R22, 0x1, -R29.reuse ;  /* 0x000000011616c824 */ /* 0x100fe200078e0a1d */
[----:B------:R-:W-:Y:S01]  /*f800*/  ISETP.NE.AND P4, PT, RZ, c[0x0][0x178], PT ;  /* 0x00005e00ff007a0c */ /* 0x000fe20003f85270 */
[--C-:B------:R-:W-:Y:S02]  /*f810*/  @!P0 IMAD.IADD R19, R19, 0x1, -R29.reuse ;  /* 0x0000000113138824 */ /* 0x100fe400078e0a1d */
[--C-:B------:R-:W-:Y:S02]  /*f820*/  @!P6 IMAD.IADD R20, R20, 0x1, -R29.reuse ;  /* 0x000000011414e824 */ /* 0x100fe400078e0a1d */
[----:B------:R-:W-:Y:S01]  /*f830*/  @!P2 IMAD.IADD R28, R28, 0x1, -R29 ;  /* 0x000000011c1ca824 */ /* 0x000fe200078e0a1d */
[----:B----4-:R-:W-:Y:S02]  /*f840*/  ISETP.GE.AND P6, PT, R15, RZ, PT ;  /* 0x000000ff0f00720c */ /* 0x010fe40003fc6270 */
[----:B--2---:R-:W-:Y:S01]  /*f850*/  ISETP.GE.AND P0, PT, R13, RZ, PT ;  /* 0x000000ff0d00720c */ /* 0x004fe20003f06270 */
[----:B------:R-:W2:Y:S04]  /*f860*/  LDL R15, [R1+0x21bc] ;  /* 0x0021bc00010f7983 */ /* 0x000ea80000100800 */
[----:B------:R-:W4:Y:S01]  /*f870*/  LDL R13, [R1+0x21b8] ;  /* 0x0021b800010d7983 */ /* 0x000f220000100800 */
[----:B---3--:R-:W-:-:S02]  /*f880*/  @!P1 IMAD.MOV R7, RZ, RZ, -R7 ;  /* 0x000000ffff079224 */ /* 0x008fc400078e0a07 */
[----:B-----5:R-:W-:-:S03]  /*f890*/  @!P3 IMAD.MOV R8, RZ, RZ, -R8 ;  /* 0x000000ffff08b224 */ /* 0x020fc600078e0a08 */
[C---:B------:R-:W-:Y:S02]  /*f8a0*/  SEL R29, R9.reuse, R7, !P4 ;  /* 0x00000007091d7207 */ /* 0x040fe40006000000 */
[----:B------:R-:W3:Y:S01]  /*f8b0*/  LDL.LU R7, [R1+0x23b8] ;  /* 0x0023b80001077983 */ /* 0x000ee20000300800 */
[----:B------:R-:W-:-:S03]  /*f8c0*/  SEL R9, R9, R8, !P4 ;  /* 0x0000000809097207 */ /* 0x000fc60006000000 */
[----:B------:R-:W5:Y:S01]  /*f8d0*/  LDL.LU R8, [R1+0x23b4] ;  /* 0x0023b40001087983 */ /* 0x000f620000300800 */
[----:B------:R-:W-:-:S03]  /*f8e0*/  ISETP.GE.AND P1, PT, R16, RZ, PT ;  /* 0x000000ff1000720c */ /* 0x000fc60003f26270 */
[----:B------:R-:W-:Y:S04]  /*f8f0*/  STL [R1+0x43c], R29 ;  /* 0x00043c1d01007387 */ /* 0x000fe80000100800 */
[----:B------:R-:W2:Y:S04]  /*f900*/  LDL R16, [R1+0x21b4] ;  /* 0x0021b40001107983 */ /* 0x000ea80000100800 */
[----:B------:R0:W-:Y:S04]  /*f910*/  STL [R1+0x440], R9 ;  /* 0x0004400901007387 */ /* 0x0001e80000100800 */
[----:B0-----:R-:W2:Y:S01]  /*f920*/  LDL.LU R9, [R1+0x68] ;  /* 0x0000680001097983 */ /* 0x001ea20000300800 */
[----:B------:R-:W-:-:S02]  /*f930*/  ISETP.GE.AND P2, PT, R18, RZ, PT ;  /* 0x000000ff1200720c */ /* 0x000fc40003f46270 */
[----:B------:R-:W-:Y:S01]  /*f940*/  ISETP.GE.AND P3, PT, R10, RZ, PT ;  /* 0x000000ff0a00720c */ /* 0x000fe20003f66270 */
[----:B------:R-:W3:Y:S01]  /*f950*/  LDL R18, [R1+0x21b0] ;  /* 0x0021b00001127983 */ /* 0x000ee20000100800 */
[----:B------:R-:W-:-:S03]  /*f960*/  ISETP.GE.AND P4, PT, R17, RZ, PT ;  /* 0x000000ff1100720c */ /* 0x000fc60003f86270 */
[----:B------:R-:W3:Y:S04]  /*f970*/  LDL.LU R10, [R1+0x64] ;  /* 0x00006400010a7983 */ /* 0x000ee80000300800 */
[----:B------:R-:W3:Y:S01]  /*f980*/  LDL R17, [R1+0x21ac] ;  /* 0x0021ac0001117983 */ /* 0x000ee20000100800 */
[----:B--2---:R-:W-:-:S05]  /*f990*/  @!P5 IMAD.MOV R9, RZ, RZ, -R9 ;  /* 0x000000ffff09d224 */ /* 0x004fca00078e0a09 */
[----:B------:R0:W-:Y:S04]  /*f9a0*/  STL [R1+0x3d8], R9 ;  /* 0x0003d80901007387 */ /* 0x0001e80000100800 */
[----:B0-----:R-:W2:Y:S01]  /*f9b0*/  LDL.LU R9, [R1+0x60] ;  /* 0x0000600001097983 */ /* 0x001ea20000300800 */
[----:B---3--:R-:W-:Y:S01]  /*f9c0*/  @!P6 IMAD.MOV R10, RZ, RZ, -R10 ;  /* 0x000000ffff0ae224 */ /* 0x008fe200078e0a0a */
[----:B------:R-:W-:Y:S02]  /*f9d0*/  ISETP.GE.AND P5, PT, R12, RZ, PT ;  /* 0x000000ff0c00720c */ /* 0x000fe40003fa6270 */
[----:B------:R-:W3:Y:S04]  /*f9e0*/  LDL R12, [R1+0x21a8] ;  /* 0x0021a800010c7983 */ /* 0x000ee80000100800 */
[----:B------:R0:W-:Y:S04]  /*f9f0*/  STL [R1+0x3d4], R10 ;  /* 0x0003d40a01007387 */ /* 0x0001e80000100800 */
[----:B0-----:R-:W3:Y:S01]  /*fa00*/  LDL.LU R10, [R1+0x5c] ;  /* 0x00005c00010a7983 */ /* 0x001ee20000300800 */
[----:B--2---:R-:W-:Y:S01]  /*fa10*/  @!P0 IMAD.MOV R9, RZ, RZ, -R9 ;  /* 0x000000ffff098224 */ /* 0x004fe200078e0a09 */
[----:B------:R-:W-:-:S02]  /*fa20*/  ISETP.GE.AND P0, PT, R14, RZ, PT ;  /* 0x000000ff0e00720c */ /* 0x000fc40003f06270 */
[----:B------:R-:W2:Y:S04]  /*fa30*/  LDL R14, [R1+0x21a4] ;  /* 0x0021a400010e7983 */ /* 0x000ea80000100800 */
[----:B------:R0:W-:Y:S04]  /*fa40*/  STL [R1+0x3d0], R9 ;  /* 0x0003d00901007387 */ /* 0x0001e80000100800 */
[----:B0-----:R-:W2:Y:S01]  /*fa50*/  LDL.LU R9, [R1+0x58] ;  /* 0x0000580001097983 */ /* 0x001ea20000300800 */
[----:B---3--:R-:W-:Y:S01]  /*fa60*/  @!P1 IMAD.MOV R10, RZ, RZ, -R10 ;  /* 0x000000ffff0a9224 */ /* 0x008fe200078e0a0a */
[----:B------:R-:W-:-:S02]  /*fa70*/  ISETP.GE.AND P1, PT, R11, RZ, PT ;  /* 0x000000ff0b00720c */ /* 0x000fc40003f26270 */
        /* <DEDUP_REMOVED lines=9> */
[----:B----4-:R-:W-:-:S02]  /*fb10*/  ISETP.GE.AND P2, PT, R13, RZ, PT ;  /* 0x000000ff0d00720c */ /* 0x010fc40003f46270 */
[----:B------:R-:W3:Y:S04]  /*fb20*/  LDL R13, [R1+0x2198] ;  /* 0x00219800010d7983 */ /* 0x000ee80000100800 */
[----:B------:R0:W-:Y:S04]  /*fb30*/  STL [R1+0x3c4], R10 ;  /* 0x0003c40a01007387 */ /* 0x0001e80000100800 */
[----:B0-----:R-:W4:Y:S01]  /*fb40*/  LDL.LU R10, [R1+0x4c] ;  /* 0x00004c00010a7983 */ /* 0x001f220000300800 */
[----:B--2---:R-:W-:Y:S01]  /*fb50*/  @!P4 IMAD.MOV R9, RZ, RZ, -R9 ;  /* 0x000000ffff09c224 */ /* 0x004fe200078e0a09 */
[----:B------:R-:W-:-:S02]  /*fb60*/  ISETP.GE.AND P4, PT, R16, RZ, PT ;  /* 0x000000ff1000720c */ /* 0x000fc40003f86270 */
[----:B------:R-:W2:Y:S04]  /*fb70*/  LDL R16, [R1+0x2194] ;  /* 0x0021940001107983 */ /* 0x000ea80000100800 */
[----:B------:R0:W-:Y:S04]  /*fb80*/  STL [R1+0x3c0], R9 ;  /* 0x0003c00901007387 */ /* 0x0001e80000100800 */
[----:B0-----:R-:W2:Y:S01]  /*fb90*/  LDL.LU R9, [R1+0x48] ;  /* 0x0000480001097983 */ /* 0x001ea20000300800 */
[----:B----4-:R-:W-:Y:S01]  /*fba0*/  @!P5 IMAD.MOV R10, RZ, RZ, -R10 ;  /* 0x000000ffff0ad224 */ /* 0x010fe200078e0a0a */
[----:B------:R-:W-:-:S02]  /*fbb0*/  ISETP.GE.AND P5, PT, R18, RZ, PT ;  /* 0x000000ff1200720c */ /* 0x000fc40003fa6270 */
[----:B------:R-:W4:Y:S04]  /*fbc0*/  LDL R18, [R1+0x2190] ;  /* 0x0021900001127983 */ /* 0x000f280000100800 */
        /* <DEDUP_REMOVED lines=78> */
[----:B------:R-:W-:-:S04]  /*100b0*/  ISETP.GE.AND P2, PT, R18, RZ, PT ;  /* 0x000000ff1200720c */ /* 0x000fc80003f46270 */
[----:B------:R0:W-:Y:S04]  /*100c0*/  STL [R1+0x37c], R10 ;  /* 0x00037c0a01007387 */ /* 0x0001e80000100800 */
[----:B------:R-:W3:Y:S04]  /*100d0*/  LDL R18, [R1+0x2150] ;  /* 0x0021500001127983 */ /* 0x000ee80000100800 */
        /* <DEDUP_REMOVED lines=917> */
[----:B------:R-:W-:-:S04]  /*13a30*/  ISETP.GE.AND P1, PT, R18, RZ, PT ;  /* 0x000000ff1200720c */ /* 0x000fc80003f26270 */
[----:B------:R0:W-:Y:S04]  /*13a40*/  STL [R1+0x54], R10 ;  /* 0x0000540a01007387 */ /* 0x0001e80000100800 */
[----:B0-----:R-:W4:Y:S04]  /*13a50*/  LDL.LU R10, [R1+0xe8] ;  /* 0x0000e800010a7983 */ /* 0x001f280000300800 */
[----:B------:R-:W3:Y:S01]  /*13a60*/  LDL R18, [R1+0x1e6c] ;  /* 0x001e6c0001127983 */ /* 0x000ee20000100800 */
[----:B--2---:R-:W-:-:S05]  /*13a70*/  @!P3 IMAD.MOV R9, RZ, RZ, -R9 ;  /* 0x000000ffff09b224 */ /* 0x004fca00078e0a09 */
[----:B------:R0:W-:Y:S04]  /*13a80*/  STL [R1+0x50], R9 ;  /* 0x0000500901007387 */ /* 0x0001e80000100800 */
[----:B0-----:R-:W2:Y:S01]  /*13a90*/  LDL.LU R9, [R1+0xec] ;  /* 0x0000ec0001097983 */ /* 0x001ea20000300800 */
[----:B----4-:R-:W-:Y:S01]  /*13aa0*/  @!P2 IMAD.MOV R10, RZ, RZ, -R10 ;  /* 0x000000ffff0aa224 */ /* 0x010fe200078e0a0a */
[----:B------:R-:W-:Y:S02]  /*13ab0*/  ISETP.GE.AND P3, PT, R17, RZ, PT ;  /* 0x000000ff1100720c */ /* 0x000fe40003f66270 */
[----:B------:R-:W4:Y:S01]  /*13ac0*/  LDL R17, [R1+0x1e70] ;  /* 0x001e700001117983 */ /* 0x000f220000100800 */
[----:B------:R-:W-:-:S03]  /*13ad0*/  ISETP.GE.AND P2, PT, R12, RZ, PT ;  /* 0x000000ff0c00720c */ /* 0x000fc60003f46270 */
[----:B------:R0:W-:Y:S04]  /*13ae0*/  STL [R1+0x4c], R10 ;  /* 0x00004c0a01007387 */ /* 0x0001e80000100800 */
[----:B0-----:R-:W3:Y:S01]  /*13af0*/  LDL.LU R10, [R1+0xf0] ;  /* 0x0000f000010a7983 */ /* 0x001ee20000300800 */
[----:B--2---:R-:W-:-:S05]  /*13b00*/  @!P4 IMAD.MOV R9, RZ, RZ, -R9 ;  /* 0x000000ffff09c224 */ /* 0x004fca00078e0a09 */
[----:B------:R0:W-:Y:S04]  /*13b10*/  STL [R1+0x48], R9 ;  /* 0x0000480901007387 */ /* 0x0001e80000100800 */
[----:B0-----:R-:W2:Y:S04]  /*13b20*/  LDL R9, [R1+0x1e64] ;  /* 0x001e640001097983 */ /* 0x001ea80000100800 */
[----:B------:R-:W2:Y:S01]  /*13b30*/  LDL.LU R12, [R1+0xf8] ;  /* 0x0000f800010c7983 */ /* 0x000ea20000300800 */
[----:B------:R-:W-:Y:S01]  /*13b40*/  ISETP.GE.AND P4, PT, R14, RZ, PT ;  /* 0x000000ff0e00720c */ /* 0x000fe20003f86270 */
[----:B---3--:R-:W-:Y:S01]  /*13b50*/  @!P5 IMAD.MOV R10, RZ, RZ, -R10 ;  /* 0x000000ffff0ad224 */ /* 0x008fe200078e0a0a */
[----:B------:R-:W-:Y:S01]  /*13b60*/  ISETP.GE.AND P5, PT, R11, RZ, PT ;  /* 0x000000ff0b00720c */ /* 0x000fe20003fa6270 */
[----:B------:R-:W3:Y:S04]  /*13b70*/  LDL R14, [R1+0x1e68] ;  /* 0x001e6800010e7983 */ /* 0x000ee80000100800 */
[----:B------:R-:W3:Y:S04]  /*13b80*/  LDL.LU R11, [R1+0x38] ;  /* 0x00003800010b7983 */ /* 0x000ee80000300800 */
[----:B------:R0:W-:Y:S04]  /*13b90*/  STL [R1+0x44], R10 ;  /* 0x0000440a01007387 */ /* 0x0001e80000100800 */
[----:B0-----:R-:W4:Y:S01]  /*13ba0*/  LDL R10, [R1+0x1e5c] ;  /* 0x001e5c00010a7983 */ /* 0x001f220000100800 */
        /* <DEDUP_REMOVED lines=8> */
[----:B0-----:R-:W3:Y:S04]  /*13c30*/  LDL R11, [R1+0x1e54] ;  /* 0x001e5400010b7983 */ /* 0x001ee80000100800 */
[----:B------:R-:W3:Y:S01]  /*13c40*/  LDL.LU R13, [R1+0x30] ;  /* 0x00003000010d7983 */ /* 0x000ee20000300800 */
[----:B--2---:R-:W-:-:S05]  /*13c50*/  @!P3 IMAD.MOV R12, RZ, RZ, -R12 ;  /* 0x000000ffff0cb224 */ /* 0x004fca00078e0a0c */
[----:B------:R0:W-:Y:S04]  /*13c60*/  STL [R1+0x38], R12 ;  /* 0x0000380c01007387 */ /* 0x0001e80000100800 */
[----:B0-----:R-:W2:Y:S04]  /*13c70*/  LDL R12, [R1+0x1e58] ;  /* 0x001e5800010c7983 */ /* 0x001ea80000100800 */
[----:B------:R-:W2:Y:S01]  /*13c80*/  LDL.LU R29, [R1+0x2c] ;  /* 0x00002c00011d7983 */ /* 0x000ea20000300800 */
[----:B---3--:R-:W-:Y:S01]  /*13c90*/  @!P2 IMAD.MOV R13, RZ, RZ, -R13 ;  /* 0x000000ffff0da224 */ /* 0x008fe200078e0a0d */
[----:B------:R-:W-:-:S04]  /*13ca0*/  ISETP.GE.AND P3, PT, R16, RZ, PT ;  /* 0x000000ff1000720c */ /* 0x000fc80003f66270 */
[----:B------:R0:W-:Y:S01]  /*13cb0*/  STL [R1+0x34], R13 ;  /* 0x0000340d01007387 */ /* 0x0001e20000100800 */
[----:B------:R-:W-:-:S03]  /*13cc0*/  ISETP.GE.AND P2, PT, R18, RZ, PT ;  /* 0x000000ff1200720c */ /* 0x000fc60003f46270 */
[----:B0-----:R-:W3:Y:S04]  /*13cd0*/  LDL R13, [R1+0x1e4c] ;  /* 0x001e4c00010d7983 */ /* 0x001ee80000100800 */
[----:B------:R-:W3:Y:S04]  /*13ce0*/  LDL.LU R16, [R1+0x28] ;  /* 0x0000280001107983 */ /* 0x000ee80000300800 */
[----:B------:R-:W5:Y:S01]  /*13cf0*/  LDL R18, [R1+0x1e50] ;  /* 0x001e500001127983 */ /* 0x000f620000100800 */
[----:B--2---:R-:W-:Y:S01]  /*13d00*/  @!P4 IMAD.MOV R29, RZ, RZ, -R29 ;  /* 0x000000ffff1dc224 */ /* 0x004fe200078e0a1d */
[----:B----4-:R-:W-:-:S02]  /*13d10*/  ISETP.GE.AND P4, PT, R17, RZ, PT ;  /* 0x000000ff1100720c */ /* 0x010fc40003f86270 */
[----:B------:R-:W2:Y:S04]  /*13d20*/  LDL R17, [R1+0x1e44] ;  /* 0x001e440001117983 */ /* 0x000ea80000100800 */
[----:B------:R0:W-:Y:S04]  /*13d30*/  STL [R1+0x30], R29 ;  /* 0x0000301d01007387 */ /* 0x0001e80000100800 */
[----:B0-----:R-:W4:Y:S01]  /*13d40*/  LDL.LU R29, [R1+0x24] ;  /* 0x00002400011d7983 */ /* 0x001f220000300800 */
[----:B---3--:R-:W-:Y:S01]  /*13d50*/  @!P5 IMAD.MOV R16, RZ, RZ, -R16 ;  /* 0x000000ffff10d224 */ /* 0x008fe200078e0a10 */
[----:B------:R-:W-:-:S04]  /*13d60*/  ISETP.GE.AND P5, PT, R9, RZ, PT ;  /* 0x000000ff0900720c */ /* 0x000fc80003fa6270 */
[----:B------:R0:W-:Y:S04]  /*13d70*/  STL [R1+0x2c], R16 ;  /* 0x00002c1001007387 */ /* 0x0001e80000100800 */
[----:B0-----:R-:W3:Y:S04]  /*13d80*/  LDL R16, [R1+0x1e48] ;  /* 0x001e480001107983 */ /* 0x001ee80000100800 */
[----:B------:R-:W2:Y:S01]  /*13d90*/  LDL.LU R9, [R1+0x20] ;  /* 0x0000200001097983 */ /* 0x000ea20000300800 */
[----:B----4-:R-:W-:Y:S01]  /*13da0*/  @!P0 IMAD.MOV R29, RZ, RZ, -R29 ;  /* 0x000000ffff1d8224 */ /* 0x010fe200078e0a1d */
[----:B------:R-:W-:-:S04]  /*13db0*/  ISETP.GE.AND P0, PT, R14, RZ, PT ;  /* 0x000000ff0e00720c */ /* 0x000fc80003f06270 */
[----:B------:R0:W-:Y:S04]  /*13dc0*/  STL [R1+0x28], R29 ;  /* 0x0000281d01007387 */ /* 0x0001e80000100800 */
[----:B0-----:R-:W4:Y:S04]  /*13dd0*/  LDL R29, [R1+0x1e3c] ;  /* 0x001e3c00011d7983 */ /* 0x001f280000100800 */
[----:B------:R-:W3:Y:S01]  /*13de0*/  LDL.LU R14, [R1+0x1c] ;  /* 0x00001c00010e7983 */ /* 0x000ee20000300800 */
[----:B--2---:R-:W-:Y:S01]  /*13df0*/  @!P1 IMAD.MOV R9, RZ, RZ, -R9 ;  /* 0x000000ffff099224 */ /* 0x004fe200078e0a09 */
[----:B------:R-:W-:-:S04]  /*13e00*/  ISETP.GE.AND P1, PT, R10, RZ, PT ;  /* 0x000000ff0a00720c */ /* 0x000fc80003f26270 */
[----:B------:R0:W-:Y:S04]  /*13e10*/  STL [R1+0x24], R9 ;  /* 0x0000240901007387 */ /* 0x0001e80000100800 */
[----:B0-----:R-:W2:Y:S04]  /*13e20*/  LDL.LU R9, [R1+0x23b0] ;  /* 0x0023b00001097983 */ /* 0x001ea80000300800 */
[----:B------:R-:W2:Y:S01]  /*13e30*/  LDL.LU R10, [R1+0x18] ;  /* 0x00001800010a7983 */ /* 0x000ea20000300800 */
[----:B---3--:R-:W-:-:S05]  /*13e40*/  @!P3 IMAD.MOV R14, RZ, RZ, -R14 ;  /* 0x000000ffff0eb224 */ /* 0x008fca00078e0a0e */
[----:B------:R0:W-:Y:S04]  /*13e50*/  STL [R1+0x20], R14 ;  /* 0x0000200e01007387 */ /* 0x0001e80000100800 */
[----:B0-----:R-:W3:Y:S01]  /*13e60*/  LDL.LU R14, [R1+0x14] ;  /* 0x00001400010e7983 */ /* 0x001ee20000300800 */
[----:B------:R-:W-:-:S03]  /*13e70*/  ISETP.GE.AND P3, PT, R15, RZ, PT ;  /* 0x000000ff0f00720c */ /* 0x000fc60003f66270 */
[----:B------:R-:W4:Y:S01]  /*13e80*/  LDL R15, [R1+0x1e34] ;  /* 0x001e3400010f7983 */ /* 0x000f220000100800 */
[----:B--2---:R-:W-:Y:S01]  /*13e90*/  @!P2 IMAD.MOV R10, RZ, RZ, -R10 ;  /* 0x000000ffff0aa224 */ /* 0x004fe200078e0a0a */
[----:B------:R-:W-:-:S04]  /*13ea0*/  ISETP.GE.AND P2, PT, R11, RZ, PT ;  /* 0x000000ff0b00720c */ /* 0x000fc80003f46270 */
[----:B------:R0:W-:Y:S04]  /*13eb0*/  STL [R1+0x1c], R10 ;  /* 0x00001c0a01007387 */ /* 0x0001e80000100800 */
[----:B0-----:R-:W2:Y:S04]  /*13ec0*/  LDL.LU R10, [R1+0x23ac] ;  /* 0x0023ac00010a7983 */ /* 0x001ea80000300800 */
[----:B------:R-:W2:Y:S01]  /*13ed0*/  LDL.LU R11, [R1+0x10] ;  /* 0x00001000010b7983 */ /* 0x000ea20000300800 */
[----:B---3--:R-:W-:Y:S01]  /*13ee0*/  @!P4 IMAD.MOV R14, RZ, RZ, -R14 ;  /* 0x000000ffff0ec224 */ /* 0x008fe200078e0a0e */
[----:B------:R-:W-:-:S04]  /*13ef0*/  ISETP.GE.AND P4, PT, R12, RZ, PT ;  /* 0x000000ff0c00720c */ /* 0x000fc80003f86270 */
[----:B------:R0:W-:Y:S04]  /*13f00*/  STL [R1+0x18], R14 ;  /* 0x0000180e01007387 */ /* 0x0001e80000100800 */
[----:B0-----:R-:W3:Y:S04]  /*13f10*/  LDL R14, [R1+0x1e38] ;  /* 0x001e3800010e7983 */ /* 0x001ee80000100800 */
[----:B------:R-:W3:Y:S01]  /*13f20*/  LDL.LU R12, [R1+0xc] ;  /* 0x00000c00010c7983 */ /* 0x000ee20000300800 */
[----:B--2---:R-:W-:Y:S01]  /*13f30*/  @!P5 IMAD.MOV R11, RZ, RZ, -R11 ;  /* 0x000000ffff0bd224 */ /* 0x004fe200078e0a0b */
[----:B------:R-:W-:-:S04]  /*13f40*/  ISETP.GE.AND P5, PT, R13, RZ, PT ;  /* 0x000000ff0d00720c */ /* 0x000fc80003fa6270 */
[----:B------:R0:W-:Y:S04]  /*13f50*/  STL [R1+0x14], R11 ;  /* 0x0000140b01007387 */ /* 0x0001e80000100800 */
[----:B0-----:R-:W2:Y:S04]  /*13f60*/  LDL.LU R11, [R1+0x23a8] ;  /* 0x0023a800010b7983 */ /* 0x001ea80000300800 */
[----:B------:R-:W2:Y:S01]  /*13f70*/  LDL.LU R13, [R1+0x8] ;  /* 0x00000800010d7983 */ /* 0x000ea20000300800 */
[----:B---3--:R-:W-:Y:S01]  /*13f80*/  @!P0 IMAD.MOV R12, RZ, RZ, -R12 ;  /* 0x000000ffff0c8224 */ /* 0x008fe200078e0a0c */
[----:B-----5:R-:W-:-:S04]  /*13f90*/  ISETP.GE.AND P0, PT, R18, RZ, PT ;  /* 0x000000ff1200720c */ /* 0x020fc80003f06270 */
[----:B------:R0:W-:Y:S04]  /*13fa0*/  STL [R1+0x10], R12 ;  /* 0x0000100c01007387 */ /* 0x0001e80000100800 */
[----:B0-----:R-:W3:Y:S04]  /*13fb0*/  LDL.LU R12, [R1+0x23a4] ;  /* 0x0023a400010c7983 */ /* 0x001ee80000300800 */
[----:B------:R-:W5:Y:S01]  /*13fc0*/  LDL.LU R18, [R1+0x4] ;  /* 0x0000040001127983 */ /* 0x000f620000300800 */
[----:B--2---:R-:W-:Y:S01]  /*13fd0*/  @!P1 IMAD.MOV R13, RZ, RZ, -R13 ;  /* 0x000000ffff0d9224 */ /* 0x004fe200078e0a0d */
[----:B------:R-:W-:-:S04]  /*13fe0*/  ISETP.GE.AND P1, PT, R17, RZ, PT ;  /* 0x000000ff1100720c */ /* 0x000fc80003f26270 */
[----:B------:R0:W-:Y:S04]  /*13ff0*/  STL [R1+0xc], R13 ;  /* 0x00000c0d01007387 */ /* 0x0001e80000100800 */
[----:B0-----:R-:W2:Y:S04]  /*14000*/  LDL.LU R13, [R1+0x23a0] ;  /* 0x0023a000010d7983 */ /* 0x001ea80000300800 */
[----:B------:R-:W2:Y:S01]  /*14010*/  LDL.LU R17, [R1] ;  /* 0x0000000001117983 */ /* 0x000ea20000300800 */
[----:B-----5:R-:W-:-:S05]  /*14020*/  @!P3 IMAD.MOV R18, RZ, RZ, -R18 ;  /* 0x000000ffff12b224 */ /* 0x020fca00078e0a12 */
[----:B------:R0:W-:Y:S04]  /*14030*/  STL [R1+0x8], R18 ;  /* 0x0000081201007387 */ /* 0x0001e80000100800 */
[----:B0-----:R-:W5:Y:S01]  /*14040*/  LDL.LU R18, [R1+0x239c] ;  /* 0x00239c0001127983 */ /* 0x001f620000300800 */
[----:B------:R-:W-:Y:S01]  /*14050*/  ISETP.GE.AND P3, PT, R16, RZ, PT ;  /* 0x000000ff1000720c */ /* 0x000fe20003f66270 */
[----:B--2---:R-:W-:Y:S02]  /*14060*/  @!P2 IMAD.MOV R17, RZ, RZ, -R17 ;  /* 0x000000ffff11a224 */ /* 0x004fe400078e0a11 */
[----:B-----5:R-:W-:Y:S02]  /*14070*/  IMAD.MOV.U32 R16, RZ, RZ, R18 ;  /* 0x000000ffff107224 */ /* 0x020fe400078e0012 */
[----:B------:R-:W2:Y:S04]  /*14080*/  LDL R18, [R1+0x1e40] ;  /* 0x001e400001127983 */ /* 0x000ea80000100800 */
[----:B------:R0:W-:Y:S04]  /*14090*/  STL [R1+0x4], R17 ;  /* 0x0000041101007387 */ /* 0x0001e80000100800 */
[----:B0-----:R-:W5:Y:S01]  /*140a0*/  LDL.LU R17, [R1+0x2398] ;  /* 0x0023980001117983 */ /* 0x001f620000300800 */
[----:B----4-:R-:W-:Y:S01]  /*140b0*/  ISETP.GE.AND P2, PT, R29, RZ, PT ;  /* 0x000000ff1d00720c */ /* 0x010fe20003f46270 */
[----:B------:R-:W-:Y:S01]  /*140c0*/  @!P4 IMAD.MOV R16, RZ, RZ, -R16 ;  /* 0x000000ffff10c224 */ /* 0x000fe200078e0a10 */
[----:B--2---:R-:W-:Y:S01]  /*140d0*/  ISETP.GE.AND P4, PT, R18, RZ, PT ;  /* 0x000000ff1200720c */ /* 0x004fe20003f86270 */
[----:B-----5:R-:W-:-:S02]  /*140e0*/  IMAD.MOV.U32 R29, RZ, RZ, R17 ;  /* 0x000000ffff1d7224 */ /* 0x020fc400078e0011 */
[----:B------:R-:W2:Y:S02]  /*140f0*/  LDL R17, [R1+0x1e24] ;  /* 0x001e240001117983 */ /* 0x000ea40000100800 */
[----:B------:R-:W-:Y:S02]  /*14100*/  @!P5 IMAD.MOV R29, RZ, RZ, -R29 ;  /* 0x000000ffff1dd224 */ /* 0x000fe400078e0a1d */
[----:B------:R0:W-:Y:S01]  /*14110*/  STL [R1], R16 ;  /* 0x0000001001007387 */ /* 0x0001e20000100800 */
[----:B------:R-:W-:-:S03]  /*14120*/  ISETP.GE.AND P5, PT, R15, RZ, PT ;  /* 0x000000ff0f00720c */ /* 0x000fc60003fa6270 */
[----:B0-----:R-:W4:Y:S04]  /*14130*/  LDL.LU R16, [R1+0x2394] ;  /* 0x0023940001107983 */ /* 0x001f280000300800 */
[----:B------:R-:W5:Y:S04]  /*14140*/  LDL R18, [R1+0x1e1c] ;  /* 0x001e1c0001127983 */ /* 0x000f680000100800 */
[----:B------:R0:W-:Y:S04]  /*14150*/  STL [R1+0x22cc], R29 ;  /* 0x0022cc1d01007387 */ /* 0x0001e80000100800 */
[----:B0-----:R-:W2:Y:S04]  /*14160*/  LDL R29, [R1+0x1e28] ;  /* 0x001e2800011d7983 */ /* 0x001ea80000100800 */
[----:B------:R-:W2:Y:S01]  /*14170*/  LDL.LU R15, [R1+0x2390] ;  /* 0x00239000010f7983 */ /* 0x000ea20000300800 */
[----:B----4-:R-:W-:Y:S01]  /*14180*/  @!P0 IMAD.MOV R16, RZ, RZ, -R16 ;  /* 0x000000ffff108224 */ /* 0x010fe200078e0a10 */
[----:B------:R-:W-:-:S04]  /*14190*/  ISETP.GE.AND P0, PT, R14, RZ, PT ;  /* 0x000000ff0e00720c */ /* 0x000fc80003f06270 */
[----:B------:R0:W-:Y:S04]  /*141a0*/  STL [R1+0x22d0], R16 ;  /* 0x0022d01001007387 */ /* 0x0001e80000100800 */
[----:B0-----:R-:W4:Y:S04]  /*141b0*/  LDL R16, [R1+0x1e30] ;  /* 0x001e300001107983 */ /* 0x001f280000100800 */
[----:B------:R-:W3:Y:S01]  /*141c0*/  LDL.LU R14, [R1+0x238c] ;  /* 0x00238c00010e7983 */ /* 0x000ee20000300800 */
[----:B--2---:R-:W-:-:S05]  /*141d0*/  @!P1 IMAD.MOV R15, RZ, RZ, -R15 ;  /* 0x000000ffff0f9224 */ /* 0x004fca00078e0a0f */
[----:B------:R0:W-:Y:S04]  /*141e0*/  STL [R1+0x22d4], R15 ;  /* 0x0022d40f01007387 */ /* 0x0001e80000100800 */
[----:B0-----:R-:W2:Y:S01]  /*141f0*/  LDL R15, [R1+0x1e2c] ;  /* 0x001e2c00010f7983 */ /* 0x001ea20000100800 */
[----:B------:R-:W-:Y:S02]  /*14200*/  @!P2 IMAD.MOV R13, RZ, RZ, -R13 ;  /* 0x000000ffff0da224 */ /* 0x000fe400078e0a0d */
[----:B---3--:R-:W-:Y:S01]  /*14210*/  @!P3 IMAD.MOV R14, RZ, RZ, -R14 ;  /* 0x000000ffff0eb224 */ /* 0x008fe200078e0a0e */
[----:B----4-:R-:W-:Y:S02]  /*14220*/  ISETP.GE.AND P3, PT, R16, RZ, PT ;  /* 0x000000ff1000720c */ /* 0x010fe40003f66270 */
[----:B--2---:R-:W-:-:S02]  /*14230*/  ISETP.GE.AND P1, PT, R15, RZ, PT ;  /* 0x000000ff0f00720c */ /* 0x004fc40003f26270 */
[----:B------:R-:W2:Y:S04]  /*14240*/  LDL R15, [R1+0x1e18] ;  /* 0x001e1800010f7983 */ /* 0x000ea80000100800 */
[----:B------:R0:W-:Y:S04]  /*14250*/  STL [R1+0x22d8], R14 ;  /* 0x0022d80e01007387 */ /* 0x0001e80000100800 */
[----:B------:R-:W3:Y:S04]  /*14260*/  LDL R16, [R1+0x1e0c] ;  /* 0x001e0c0001107983 */ /* 0x000ee80000100800 */
[----:B0-----:R-:W4:Y:S04]  /*14270*/  LDL R14, [R1+0x1e14] ;  /* 0x001e1400010e7983 */ /* 0x001f280000100800 */
[----:B------:R0:W-:Y:S04]  /*14280*/  STL [R1+0x22dc], R13 ;  /* 0x0022dc0d01007387 */ /* 0x0001e80000100800 */
[----:B0-----:R-:W2:Y:S01]  /*14290*/  LDL R13, [R1+0x1e20] ;  /* 0x001e2000010d7983 */ /* 0x001ea20000100800 */
[----:B------:R-:W-:-:S03]  /*142a0*/  ISETP.GE.AND P2, PT, R17, RZ, PT ;  /* 0x000000ff1100720c */ /* 0x000fc60003f46270 */
[----:B------:R-:W3:Y:S01]  /*142b0*/  LDL R17, [R1+0x1e10] ;  /* 0x001e100001117983 */ /* 0x000ee20000100800 */
[----:B------:R-:W-:Y:S02]  /*142c0*/  @!P4 IMAD.MOV R12, RZ, RZ, -R12 ;  /* 0x000000ffff0cc224 */ /* 0x000fe400078e0a0c */
[----:B------:R-:W-:Y:S01]  /*142d0*/  @!P5 IMAD.MOV R11, RZ, RZ, -R11 ;  /* 0x000000ffff0bd224 */ /* 0x000fe200078e0a0b */
[----:B------:R-:W-:Y:S01]  /*142e0*/  ISETP.GE.AND P4, PT, R29, RZ, PT ;  /* 0x000000ff1d00720c */ /* 0x000fe20003f86270 */
[----:B------:R-:W-:Y:S01]  /*142f0*/  @!P0 IMAD.MOV R10, RZ, RZ, -R10 ;  /* 0x000000ffff0a8224 */ /* 0x000fe200078e0a0a */
[----:B------:R-:W-:Y:S01]  /*14300*/  STL [R1+0x22e0], R12 ;  /* 0x0022e00c01007387 */ /* 0x000fe20000100800 */
[----:B------:R-:W-:Y:S01]  /*14310*/  @!P1 IMAD.MOV R9, RZ, RZ, -R9 ;  /* 0x000000ffff099224 */ /* 0x000fe200078e0a09 */
[----:B-----5:R-:W-:Y:S02]  /*14320*/  ISETP.GE.AND P5, PT, R18, RZ, PT ;  /* 0x000000ff1200720c */ /* 0x020fe40003fa6270 */
[----:B------:R-:W5:Y:S04]  /*14330*/  LDL R29, [R1+0x1e04] ;  /* 0x001e0400011d7983 */ /* 0x000f680000100800 */
[----:B------:R-:W-:Y:S04]  /*14340*/  STL [R1+0x22e4], R11 ;  /* 0x0022e40b01007387 */ /* 0x000fe80000100800 */
[----:B------:R-:W3:Y:S04]  /*14350*/  LDL R18, [R1+0x1e08] ;  /* 0x001e080001127983 */ /* 0x000ee80000100800 */
[----:B------:R-:W-:Y:S01]  /*14360*/  STL [R1+0x22e8], R10 ;  /* 0x0022e80a01007387 */ /* 0x000fe20000100800 */
[----:B------:R-:W-:Y:S01]  /*14370*/  @!P3 IMAD.MOV R8, RZ, RZ, -R8 ;  /* 0x000000ffff08b224 */ /* 0x000fe200078e0a08 */
[----:B----4-:R-:W-:-:S02]  /*14380*/  ISETP.GE.AND P1, PT, R14, RZ, PT ;  /* 0x000000ff0e00720c */ /* 0x010fc40003f26270 */
[----:B--2---:R-:W-:Y:S02]  /*14390*/  ISETP.GE.AND P0, PT, R13, RZ, PT ;  /* 0x000000ff0d00720c */ /* 0x004fe40003f06270 */
[----:B------:R-:W2:Y:S04]  /*143a0*/  LDL R13, [R1+0x1e00] ;  /* 0x001e0000010d7983 */ /* 0x000ea80000100800 */
[----:B------:R-:W-:Y:S04]  /*143b0*/  STL [R1+0x22ec], R9 ;  /* 0x0022ec0901007387 */ /* 0x000fe80000100800 */
[----:B------:R-:W4:Y:S01]  /*143c0*/  LDL R14, [R1+0x1df8] ;  /* 0x001df800010e7983 */ /* 0x000f220000100800 */
[----:B------:R-:W-:-:S03]  /*143d0*/  ISETP.GE.AND P3, PT, R15, RZ, PT ;  /* 0x000000ff0f00720c */ /* 0x000fc60003f66270 */
[----:B------:R-:W-:Y:S04]  /*143e0*/  STL [R1+0x22f0], R8 ;  /* 0x0022f00801007387 */ /* 0x000fe80000100800 */
[----:B------:R-:W4:Y:S01]  /*143f0*/  LDL R15, [R1+0x1dfc] ;  /* 0x001dfc00010f7983 */ /* 0x000f220000100800 */
[----:B------:R-:W-:Y:S02]  /*14400*/  @!P2 IMAD.MOV R7, RZ, RZ, -R7 ;  /* 0x000000ffff07a224 */ /* 0x000fe400078e0a07 */
[----:B------:R-:W-:Y:S01]  /*14410*/  @!P4 IMAD.MOV R6, RZ, RZ, -R6 ;  /* 0x000000ffff06c224 */ /* 0x000fe200078e0a06 */
[----:B---3--:R-:W-:Y:S02]  /*14420*/  ISETP.GE.AND P4, PT, R17, RZ, PT ;  /* 0x000000ff1100720c */ /* 0x008fe40003f86270 */
[----:B------:R-:W-:Y:S04]  /*14430*/  STL [R1+0x22f4], R7 ;  /* 0x0022f40701007387 */ /* 0x000fe80000100800 */
[----:B------:R0:W-:Y:S04]  /*14440*/  STL [R1+0x22f8], R6 ;  /* 0x0022f80601007387 */ /* 0x0001e80000100800 */
[----:B------:R-:W3:Y:S01]  /*14450*/  LDL R17, [R1+0xc94] ;  /* 0x000c940001117983 */ /* 0x000ee20000100800 */
[----:B------:R-:W-:Y:S01]  /*14460*/  ISETP.GE.AND P2, PT, R16, RZ, PT ;  /* 0x000000ff1000720c */ /* 0x000fe20003f46270 */
[----:B------:R-:W-:Y:S01]  /*14470*/  @!P5 IMAD.MOV R5, RZ, RZ, -R5 ;  /* 0x000000ffff05d224 */ /* 0x000fe200078e0a05 */
[----:B-----5:R-:W-:Y:S01]  /*14480*/  ISETP.GE.AND P5, PT, R29, RZ, PT ;  /* 0x000000ff1d00720c */ /* 0x020fe20003fa6270 */
[----:B------:R-:W-:Y:S01]  /*14490*/  @!P0 IMAD.MOV R4, RZ, RZ, -R4 ;  /* 0x000000ffff048224 */ /* 0x000fe200078e0a04 */
[----:B------:R-:W-:Y:S01]  /*144a0*/  ISETP.GE.AND P0, PT, R18, RZ, PT ;  /* 0x000000ff1200720c */ /* 0x000fe20003f06270 */
[----:B------:R-:W-:-:S02]  /*144b0*/  @!P1 IMAD.MOV R3, RZ, RZ, -R3 ;  /* 0x000000ffff039224 */ /* 0x000fc400078e0a03 */
[----:B------:R-:W-:Y:S01]  /*144c0*/  @!P3 IMAD.MOV R2, RZ, RZ, -R2 ;  /* 0x000000ffff02b224 */ /* 0x000fe200078e0a02 */
[----:B------:R-:W-:Y:S04]  /*144d0*/  STL [R1+0x22fc], R5 ;  /* 0x0022fc0501007387 */ /* 0x000fe80000100800 */
[----:B------:R-:W5:Y:S04]  /*144e0*/  LDL R16, [R1+0x1df4] ;  /* 0x001df40001107983 */ /* 0x000f680000100800 */
[----:B------:R-:W3:Y:S04]  /*144f0*/  LDL R29, [R1+0x1dec] ;  /* 0x001dec00011d7983 */ /* 0x000ee80000100800 */
[----:B------:R-:W-:Y:S01]  /*14500*/  STL [R1+0x2300], R4 ;  /* 0x0023000401007387 */ /* 0x000fe20000100800 */
[----:B------:R-:W-:-:S03]  /*14510*/  @!P2 IMAD.MOV R0, RZ, RZ, -R0 ;  /* 0x000000ffff00a224 */ /* 0x000fc600078e0a00 */
[----:B------:R-:W3:Y:S01]  /*14520*/  LDL R18, [R1+0x1df0] ;  /* 0x001df00001127983 */ /* 0x000ee20000100800 */
[----:B------:R-:W-:Y:S02]  /*14530*/  @!P4 IMAD.MOV R27, RZ, RZ, -R27 ;  /* 0x000000ffff1bc224 */ /* 0x000fe400078e0a1b */
[----:B------:R-:W-:Y:S01]  /*14540*/  @!P5 IMAD.MOV R26, RZ, RZ, -R26 ;  /* 0x000000ffff1ad224 */ /* 0x000fe200078e0a1a */
[----:B------:R-:W-:Y:S01]  /*14550*/  STL [R1+0x2304], R3 ;  /* 0x0023040301007387 */ /* 0x000fe20000100800 */
[----:B------:R-:W-:-:S03]  /*14560*/  @!P0 IMAD.MOV R25, RZ, RZ, -R25 ;  /* 0x000000ffff198224 */ /* 0x000fc600078e0a19 */
[----:B------:R-:W-:Y:S04]  /*14570*/  STL [R1+0x2308], R2 ;  /* 0x0023080201007387 */ /* 0x000fe80000100800 */
[----:B------:R1:W-:Y:S04]  /*14580*/  STL [R1+0x230c], R0 ;  /* 0x00230c0001007387 */ /* 0x0003e80000100800 */
[----:B------:R-:W-:Y:S04]  /*14590*/  STL [R1+0x2310], R27 ;  /* 0x0023101b01007387 */ /* 0x000fe80000100800 */
[----:B------:R-:W-:Y:S04]  /*145a0*/  STL [R1+0x2314], R26 ;  /* 0x0023141a01007387 */ /* 0x000fe80000100800 */
[----:B------:R-:W-:Y:S01]  /*145b0*/  STL [R1+0x2318], R25 ;  /* 0x0023181901007387 */ /* 0x000fe20000100800 */
[----:B--2---:R-:W-:-:S02]  /*145c0*/  ISETP.GE.AND P1, PT, R13, RZ, PT ;  /* 0x000000ff0d00720c */ /* 0x004fc40003f26270 */
[----:B----4-:R-:W-:-:S11]  /*145d0*/  ISETP.GE.AND P3, PT, R14, RZ, PT ;  /* 0x000000ff0e00720c */ /* 0x010fd60003f66270 */
[----:B------:R-:W-:Y:S02]  /*145e0*/  @!P1 IMAD.MOV R24, RZ, RZ, -R24 ;  /* 0x000000ffff189224 */ /* 0x000fe400078e0a18 */
[----:B------:R-:W-:-:S03]  /*145f0*/  @!P3 IMAD.MOV R23, RZ, RZ, -R23 ;  /* 0x000000ffff17b224 */ /* 0x000fc600078e0a17 */
[----:B------:R-:W-:Y:S04]  /*14600*/  STL [R1+0x231c], R24 ;  /* 0x00231c1801007387 */ /* 0x000fe80000100800 */
[----:B------:R-:W-:Y:S04]  /*14610*/  STL [R1+0x2320], R23 ;  /* 0x0023201701007387 */ /* 0x000fe80000100800 */
[----:B0-----:R-:W2:Y:S04]  /*14620*/  LDL.LU R6, [R1+0x3d8] ;  /* 0x0003d80001067983 */ /* 0x001ea80000300800 */
[----:B------:R-:W4:Y:S04]  /*14630*/  LDL.LU R7, [R1+0x3d4] ;  /* 0x0003d40001077983 */ /* 0x000f280000300800 */
[----:B------:R-:W4:Y:S04]  /*14640*/  LDL.LU R8, [R1+0x3d0] ;  /* 0x0003d00001087983 */ /* 0x000f280000300800 */
[----:B------:R-:W4:Y:S04]  /*14650*/  LDL.LU R9, [R1+0x3cc] ;  /* 0x0003cc0001097983 */ /* 0x000f280000300800 */
[----:B------:R-:W4:Y:S04]  /*14660*/  LDL.LU R10, [R1+0x3c8] ;  /* 0x0003c800010a7983 */ /* 0x000f280000300800 */
[----:B------:R-:W4:Y:S04]  /*14670*/  LDL.LU R11, [R1+0x3c4] ;  /* 0x0003c400010b7983 */ /* 0x000f280000300800 */
[----:B------:R-:W4:Y:S01]  /*14680*/  LDL.LU R12, [R1+0x3c0] ;  /* 0x0003c000010c7983 */ /* 0x000f220000300800 */
[----:B------:R-:W-:-:S03]  /*14690*/  ISETP.GE.AND P2, PT, R15, RZ, PT ;  /* 0x000000ff0f00720c */ /* 0x000fc60003f46270 */
[----:B------:R-:W4:Y:S04]  /*146a0*/  LDL.LU R13, [R1+0x3bc] ;  /* 0x0003bc00010d7983 */ /* 0x000f280000300800 */
[----:B------:R-:W4:Y:S04]  /*146b0*/  LDL.LU R14, [R1+0x3b8] ;  /* 0x0003b800010e7983 */ /* 0x000f280000300800 */
[----:B------:R-:W4:Y:S01]  /*146c0*/  LDL.LU R15, [R1+0x3b4] ;  /* 0x0003b400010f7983 */ /* 0x000f220000300800 */
[----:B---3--:R-:W-:-:S03]  /*146d0*/  ISETP.GE.AND P5, PT, R17, RZ, PT ;  /* 0x000000ff1100720c */ /* 0x008fc60003fa6270 */
[----:B------:R-:W0:Y:S01]  /*146e0*/  S2R R17, SR_TID.X ;  /* 0x0000000000117919 */ /* 0x000e220000002100 */
[----:B-----5:R-:W-:Y:S02]  /*146f0*/  ISETP.GE.AND P0, PT, R16, RZ, PT ;  /* 0x000000ff1000720c */ /* 0x020fe40003f06270 */
[----:B------:R-:W-:Y:S02]  /*14700*/  ISETP.GE.AND P1, PT, R29, RZ, PT ;  /* 0x000000ff1d00720c */ /* 0x000fe40003f26270 */
[----:B------:R-:W-:Y:S01]  /*14710*/  ISETP.GE.AND P3, PT, R18, RZ, PT ;  /* 0x000000ff1200720c */ /* 0x000fe20003f66270 */
[----:B------:R-:W-:Y:S01]  /*14720*/  @!P2 IMAD.MOV R22, RZ, RZ, -R22 ;  /* 0x000000ffff16a224 */ /* 0x000fe200078e0a16 */
[----:B------:R-:W-:Y:S01]  /*14730*/  ISETP.NE.AND P4, PT, RZ, c[0x0][0x17c], PT ;  /* 0x00005f00ff007a0c */ /* 0x000fe20003f85270 */
[----:B------:R-:W3:Y:S01]  /*14740*/  LDL.LU R16, [R1+0x3b0] ;  /* 0x0003b00001107983 */ /* 0x000ee20000300800 */
[----:B------:R-:W-:Y:S01]  /*14750*/  LOP3.LUT R18, RZ, c[0x0][0x17c], RZ, 0x33, !PT ;  /* 0x00005f00ff127a12 */ /* 0x000fe200078e33ff */
[----:B------:R-:W-:-:S02]  /*14760*/  @!P5 IMAD.MOV R21, RZ, RZ, -R21 ;  /* 0x000000ffff15d224 */ /* 0x000fc400078e0a15 */
[----:B------:R-:W5:Y:S01]  /*14770*/  LDL.LU R29, [R1+0x3ac] ;  /* 0x0003ac00011d7983 */ /* 0x000f620000300800 */
[----:B0-----:R-:W-:-:S05]  /*14780*/  LOP3.LUT R17, R17, 0x7f, RZ, 0xc0, !PT ;  /* 0x0000007f11117812 */ /* 0x001fca00078ec0ff */
[----:B-1----:R-:W-:Y:S02]  /*14790*/  IMAD R0, R17, c[0x0][0x18c], RZ ;  /* 0x0000630011007a24 */ /* 0x002fe400078e02ff */
[----:B------:R-:W-:-:S03]  /*147a0*/  @!P0 IMAD.MOV R20, RZ, RZ, -R20 ;  /* 0x000000ffff148224 */ /* 0x000fc600078e0a14 */
[----:B------:R-:W-:Y:S01]  /*147b0*/  LEA R17, P6, R0, c[0x0][0x168], 0x1 ;  /* 0x00005a0000117a11 */ /* 0x000fe200078c08ff */
[----:B------:R-:W-:Y:S02]  /*147c0*/  @!P1 IMAD.MOV R19, RZ, RZ, -R19 ;  /* 0x000000ffff139224 */ /* 0x000fe400078e0a13 */
[----:B------:R-:W-:Y:S02]  /*147d0*/  @!P3 IMAD.MOV R28, RZ, RZ, -R28 ;  /* 0x000000ffff1cb224 */ /* 0x000fe400078e0a1c */
[----:B------:R-:W-:Y:S04]  /*147e0*/  STL [R1+0x2234], R17 ;  /* 0x0022341101007387 */ /* 0x000fe80000100800 */
[----:B------:R-:W-:Y:S04]  /*147f0*/  STL [R1+0x2324], R22 ;  /* 0x0023241601007387 */ /* 0x000fe80000100800 */
[----:B------:R-:W-:Y:S04]  /*14800*/  STL [R1+0x2328], R21 ;  /* 0x0023281501007387 */ /* 0x000fe80000100800 */
[----:B------:R-:W-:Y:S04]  /*14810*/  STL [R1+0x232c], R20 ;  /* 0x00232c1401007387 */ /* 0x000fe80000100800 */
[----:B------:R-:W-:Y:S04]  /*14820*/  STL [R1+0x2330], R19 ;  /* 0x0023301301007387 */ /* 0x000fe80000100800 */
[----:B------:R-:W-:Y:S01]  /*14830*/  STL [R1+0x2334], R28 ;  /* 0x0023341c01007387 */ /* 0x000fe20000100800 */
[----:B--2---:R-:W-:-:S02]  /*14840*/  SEL R3, R18, R6, !P4 ;  /* 0x0000000612037207 */ /* 0x004fc40006000000 */
[----:B----4-:R-:W-:-:S03]  /*14850*/  SEL R2, R18, R7, !P4 ;  /* 0x0000000712027207 */ /* 0x010fc60006000000 */
[----:B------:R0:W-:Y:S01]  /*14860*/  STL [R1+0x438], R3 ;  /* 0x0004380301007387 */ /* 0x0001e20000100800 */
[----:B------:R-:W-:-:S03]  /*14870*/  SEL R0, R18, R8, !P4 ;  /* 0x0000000812007207 */ /* 0x000fc60006000000 */
[----:B------:R1:W-:Y:S01]  /*14880*/  STL [R1+0x434], R2 ;  /* 0x0004340201007387 */ /* 0x0003e20000100800 */
[----:B0-----:R-:W-:-:S03]  /*14890*/  SEL R3, R18, R9, !P4 ;  /* 0x0000000912037207 */ /* 0x001fc60006000000 */
[----:B------:R0:W-:Y:S01]  /*148a0*/  STL [R1+0x430], R0 ;  /* 0x0004300001007387 */ /* 0x0001e20000100800 */
[----:B-1----:R-:W-:-:S03]  /*148b0*/  SEL R2, R18, R10, !P4 ;  /* 0x0000000a12027207 */ /* 0x002fc60006000000 */
[----:B------:R1:W-:Y:S01]  /*148c0*/  STL [R1+0x42c], R3 ;  /* 0x00042c0301007387 */ /* 0x0003e20000100800 */
[----:B0-----:R-:W-:-:S03]  /*148d0*/  SEL R0, R18, R11, !P4 ;  /* 0x0000000b12007207 */ /* 0x001fc60006000000 */
[----:B------:R0:W-:Y:S01]  /*148e0*/  STL [R1+0x428], R2 ;  /* 0x0004280201007387 */ /* 0x0001e20000100800 */
[----:B-1----:R-:W-:-:S03]  /*148f0*/  SEL R3, R18, R12, !P4 ;  /* 0x0000000c12037207 */ /* 0x002fc60006000000 */
[----:B------:R1:W-:Y:S04]  /*14900*/  STL [R1+0x424], R0 ;  /* 0x0004240001007387 */ /* 0x0003e80000100800 */
[----:B------:R2:W-:Y:S01]  /*14910*/  STL [R1+0x420], R3 ;  /* 0x0004200301007387 */ /* 0x0005e20000100800 */
[C---:B0-----:R-:W-:Y:S02]  /*14920*/  SEL R2, R18.reuse, R13, !P4 ;  /* 0x0000000d12027207 */ /* 0x041fe40006000000 */
[----:B-1----:R-:W-:-:S03]  /*14930*/  SEL R0, R18, R14, !P4 ;  /* 0x0000000e12007207 */ /* 0x002fc60006000000 */
[----:B------:R3:W-:Y:S01]  /*14940*/  STL [R1+0x41c], R2 ;  /* 0x00041c0201007387 */ /* 0x0007e20000100800 */
[----:B--2---:R-:W-:-:S03]  /*14950*/  SEL R3, R18, R15, !P4 ;  /* 0x0000000f12037207 */ /* 0x004fc60006000000 */
[----:B------:R5:W-:Y:S04]  /*14960*/  STL [R1+0x418], R0 ;  /* 0x0004180001007387 */ /* 0x000be80000100800 */
[----:B------:R-:W-:Y:S04]  /*14970*/  STL [R1+0x414], R3 ;  /* 0x0004140301007387 */ /* 0x000fe80000100800 */
[----:B------:R-:W2:Y:S01]  /*14980*/  LDL.LU R28, [R1+0x39c] ;  /* 0x00039c00011c7983 */ /* 0x000ea20000300800 */
[C---:B---3--:R-:W-:Y:S02]  /*14990*/  SEL R2, R18.reuse, R16, !P4 ;  /* 0x0000001012027207 */ /* 0x048fe40006000000 */
[----:B-----5:R-:W-:-:S03]  /*149a0*/  SEL R0, R18, R29, !P4 ;  /* 0x0000001d12007207 */ /* 0x020fc60006000000 */
[----:B------:R-:W-:Y:S04]  /*149b0*/  STL [R1+0x410], R2 ;  /* 0x0004100201007387 */ /* 0x000fe80000100800 */
[----:B--2---:R0:W-:Y:S04]  /*149c0*/  STL [R1+0x2380], R28 ;  /* 0x0023801c01007387 */ /* 0x0041e80000100800 */
[----:B------:R-:W-:Y:S04]  /*149d0*/  STL [R1+0x40c], R0 ;  /* 0x00040c0001007387 */ /* 0x000fe80000100800 */
[----:B0-----:R-:W2:Y:S04]  /*149e0*/  LDL.LU R28, [R1+0x3a0] ;  /* 0x0003a000011c7983 */ /* 0x001ea80000300800 */
[----:B--2---:R0:W-:Y:S04]  /*149f0*/  STL [R1+0x2384], R28 ;  /* 0x0023841c01007387 */ /* 0x0041e80000100800 */
[----:B0-----:R-:W2:Y:S04]  /*14a00*/  LDL.LU R28, [R1+0x3a4] ;  /* 0x0003a400011c7983 */ /* 0x001ea80000300800 */
[----:B--2---:R0:W-:Y:S04]  /*14a10*/  STL [R1+0x2388], R28 ;  /* 0x0023881c01007387 */ /* 0x0041e80000100800 */
[----:B0-----:R-:W2:Y:S04]  /*14a20*/  LDL.LU R28, [R1+0x3a8] ;  /* 0x0003a800011c7983 */ /* 0x001ea80000300800 */
[----:B------:R-:W3:Y:S04]  /*14a30*/  LDL.LU R19, [R1+0x398] ;  /* 0x0003980001137983 */ /* 0x000ee80000300800 */
[----:B------:R-:W4:Y:S04]  /*14a40*/  LDL.LU R20, [R1+0x394] ;  /* 0x0003940001147983 */ /* 0x000f280000300800 */
[----:B------:R-:W5:Y:S04]  /*14a50*/  LDL.LU R21, [R1+0x390] ;  /* 0x0003900001157983 */ /* 0x000f680000300800 */
[----:B------:R-:W3:Y:S04]  /*14a60*/  LDL.LU R22, [R1+0x38c] ;  /* 0x00038c0001167983 */ /* 0x000ee80000300800 */
        /* <DEDUP_REMOVED lines=22> */
[----:B------:R-:W3:Y:S01]  /*14bd0*/  LDL.LU R29, [R1+0x330] ;  /* 0x00033000011d7983 */ /* 0x000ee20000300800 */
[----:B--2---:R-:W-:-:S05]  /*14be0*/  SEL R28, R18, R28, !P4 ;  /* 0x0000001c121c7207 */ /* 0x004fca0006000000 */
[----:B------:R0:W-:Y:S04]  /*14bf0*/  STL [R1+0x408], R28 ;  /* 0x0004081c01007387 */ /* 0x0001e80000100800 */
[----:B0-----:R-:W2:Y:S02]  /*14c00*/  LDL.LU R28, [R1+0x2388] ;  /* 0x00238800011c7983 */ /* 0x001ea40000300800 */
[----:B--2---:R-:W-:-:S05]  /*14c10*/  SEL R28, R18, R28, !P4 ;  /* 0x0000001c121c7207 */ /* 0x004fca0006000000 */
[----:B------:R0:W-:Y:S04]  /*14c20*/  STL [R1+0x404], R28 ;  /* 0x0004041c01007387 */ /* 0x0001e80000100800 */
[----:B0-----:R-:W2:Y:S02]  /*14c30*/  LDL.LU R28, [R1+0x2384] ;  /* 0x00238400011c7983 */ /* 0x001ea40000300800 */
[----:B--2---:R-:W-:-:S05]  /*14c40*/  SEL R28, R18, R28, !P4 ;  /* 0x0000001c121c7207 */ /* 0x004fca0006000000 */
[----:B------:R0:W-:Y:S04]  /*14c50*/  STL [R1+0x400], R28 ;  /* 0x0004001c01007387 */ /* 0x0001e80000100800 */
[----:B0-----:R-:W2:Y:S01]  /*14c60*/  LDL.LU R28, [R1+0x2380] ;  /* 0x00238000011c7983 */ /* 0x001ea20000300800 */
[C---:B---3--:R-:W-:Y:S02]  /*14c70*/  SEL R19, R18.reuse, R19, !P4 ;  /* 0x0000001312137207 */ /* 0x048fe40006000000 */
[C---:B------:R-:W-:Y:S02]  /*14c80*/  SEL R17, R18.reuse, R17, !P4 ;  /* 0x0000001112117207 */ /* 0x040fe40006000000 */
[C---:B------:R-:W-:Y:S02]  /*14c90*/  SEL R3, R18.reuse, R3, !P4 ;  /* 0x0000000312037207 */ /* 0x040fe40006000000 */
[----:B--2---:R-:W-:-:S05]  /*14ca0*/  SEL R28, R18, R28, !P4 ;  /* 0x0000001c121c7207 */ /* 0x004fca0006000000 */
[----:B------:R4:W-:Y:S04]  /*14cb0*/  STL [R1+0x3fc], R28 ;  /* 0x0003fc1c01007387 */ /* 0x0009e80000100800 */
[----:B------:R0:W-:Y:S01]  /*14cc0*/  STL [R1+0x3f8], R19 ;  /* 0x0003f81301007387 */ /* 0x0001e20000100800 */
[C---:B----4-:R-:W-:Y:S02]  /*14cd0*/  SEL R28, R18.reuse, R20, !P4 ;  /* 0x00000014121c7207 */ /* 0x050fe40006000000 */
[C---:B-----5:R-:W-:Y:S02]  /*14ce0*/  SEL R20, R18.reuse, R21, !P4 ;  /* 0x0000001512147207 */ /* 0x060fe40006000000 */
[C---:B0-----:R-:W-:Y:S01]  /*14cf0*/  SEL R19, R18.reuse, R22, !P4 ;  /* 0x0000001612137207 */ /* 0x041fe20006000000 */
[----:B------:R-:W-:Y:S04]  /*14d00*/  STL [R1+0x3f4], R28 ;  /* 0x0003f41c01007387 */ /* 0x000fe80000100800 */
[----:B------:R0:W-:Y:S04]  /*14d10*/  STL [R1+0x3f0], R20 ;  /* 0x0003f01401007387 */ /* 0x0001e80000100800 */
[----:B------:R1:W-:Y:S04]  /*14d20*/  STL [R1+0x3ec], R19 ;  /* 0x0003ec1301007387 */ /* 0x0003e80000100800 */
[----:B------:R2:W-:Y:S01]  /*14d30*/  STL [R1+0x3e8], R17 ;  /* 0x0003e81101007387 */ /* 0x0005e20000100800 */
[----:B0-----:R-:W-:-:S02]  /*14d40*/  SEL R20, R18, R23, !P4 ;  /* 0x0000001712147207 */ /* 0x001fc40006000000 */
[----:B-1----:R-:W-:-:S03]  /*14d50*/  SEL R19, R18, R24, !P4 ;  /* 0x0000001812137207 */ /* 0x002fc60006000000 */
[----:B------:R0:W-:Y:S01]  /*14d60*/  STL [R1+0x3e4], R20 ;  /* 0x0003e41401007387 */ /* 0x0001e20000100800 */
[----:B--2---:R-:W-:-:S03]  /*14d70*/  SEL R17, R18, R25, !P4 ;  /* 0x0000001912117207 */ /* 0x004fc60006000000 */
[----:B------:R1:W-:Y:S04]  /*14d80*/  STL [R1+0x3e0], R19 ;  /* 0x0003e01301007387 */ /* 0x0003e80000100800 */
[----:B------:R2:W-:Y:S01]  /*14d90*/  STL [R1+0x3dc], R17 ;  /* 0x0003dc1101007387 */ /* 0x0005e20000100800 */
[C---:B0-----:R-:W-:Y:S02]  /*14da0*/  SEL R20, R18.reuse, R26, !P4 ;  /* 0x0000001a12147207 */ /* 0x041fe40006000000 */
[----:B-1----:R-:W-:-:S03]  /*14db0*/  SEL R19, R18, R27, !P4 ;  /* 0x0000001b12137207 */ /* 0x002fc60006000000 */
[----:B------:R-:W-:Y:S01]  /*14dc0*/  STL [R1+0x3d8], R20 ;  /* 0x0003d81401007387 */ /* 0x000fe20000100800 */
[C---:B--2---:R-:W-:Y:S02]  /*14dd0*/  SEL R17, R18.reuse, R0, !P4 ;  /* 0x0000000012117207 */ /* 0x044fe40006000000 */
[C---:B------:R-:W-:Y:S01]  /*14de0*/  SEL R0, R18.reuse, R2, !P4 ;  /* 0x0000000212007207 */ /* 0x040fe20006000000 */
[----:B------:R-:W-:Y:S01]  /*14df0*/  STL [R1+0x3d4], R19 ;  /* 0x0003d41301007387 */ /* 0x000fe20000100800 */
[----:B------:R-:W-:-:S03]  /*14e00*/  SEL R2, R18, R4, !P4 ;  /* 0x0000000412027207 */ /* 0x000fc60006000000 */
[----:B------:R-:W-:Y:S04]  /*14e10*/  STL [R1+0x3d0], R17 ;  /* 0x0003d01101007387 */ /* 0x000fe80000100800 */
[----:B------:R0:W-:Y:S04]  /*14e20*/  STL [R1+0x3cc], R0 ;  /* 0x0003cc0001007387 */ /* 0x0001e80000100800 */
        /* <DEDUP_REMOVED lines=25> */
[C---:B0-----:R-:W-:Y:S02]  /*14fc0*/  SEL R2, R18.reuse, R16, !P4 ;  /* 0x0000001012027207 */ /* 0x041fe40006000000 */
[----:B-1----:R-:W-:-:S03]  /*14fd0*/  SEL R0, R18, R29, !P4 ;  /* 0x0000001d12007207 */ /* 0x002fc60006000000 */
        /* <DEDUP_REMOVED lines=529> */
[----:B------:R-:W3:Y:S01]  /*170f0*/  LDL.LU R17, [R1] ;  /* 0x0000000001117983 */ /* 0x000ee20000300800 */
        /* <DEDUP_REMOVED lines=10> */
[C---:B----4-:R-:W-:Y:S02]  /*171a0*/  SEL R20, R18.reuse, R20, !P4 ;  /* 0x0000001412147207 */ /* 0x050fe40006000000 */
[C---:B-----5:R-:W-:Y:S02]  /*171b0*/  SEL R21, R18.reuse, R21, !P4 ;  /* 0x0000001512157207 */ /* 0x060fe40006000000 */
[----:B------:R-:W-:-:S02]  /*171c0*/  SEL R22, R18, R22, !P4 ;  /* 0x0000001612167207 */ /* 0x000fc40006000000 */
[C---:B------:R-:W-:Y:S02]  /*171d0*/  SEL R23, R18.reuse, R23, !P4 ;  /* 0x0000001712177207 */ /* 0x040fe40006000000 */
[C---:B------:R-:W-:Y:S02]  /*171e0*/  SEL R24, R18.reuse, R24, !P4 ;  /* 0x0000001812187207 */ /* 0x040fe40006000000 */
[C---:B------:R-:W-:Y:S02]  /*171f0*/  SEL R25, R18.reuse, R25, !P4 ;  /* 0x0000001912197207 */ /* 0x040fe40006000000 */
[C---:B------:R-:W-:Y:S02]  /*17200*/  SEL R26, R18.reuse, R26, !P4 ;  /* 0x0000001a121a7207 */ /* 0x040fe40006000000 */
[C---:B------:R-:W-:Y:S02]  /*17210*/  SEL R27, R18.reuse, R27, !P4 ;  /* 0x0000001b121b7207 */ /* 0x040fe40006000000 */
        /* <DEDUP_REMOVED lines=17> */
[----:B--2---:R-:W-:-:S05]  /*17330*/  SEL R28, R18, R28, !P4 ;  /* 0x0000001c121c7207 */ /* 0x004fca0006000000 */
[----:B------:R0:W-:Y:S04]  /*17340*/  STL [R1+0xdc], R28 ;  /* 0x0000dc1c01007387 */ /* 0x0001e80000100800 */
[----:B0-----:R-:W2:Y:S04]  /*17350*/  LDL.LU R28, [R1+0x2334] ;  /* 0x00233400011c7983 */ /* 0x001ea80000300800 */
[----:B------:R0:W-:Y:S04]  /*17360*/  STL [R1+0xd8], R19 ;  /* 0x0000d81301007387 */ /* 0x0001e80000100800 */
[----:B0-----:R-:W3:Y:S04]  /*17370*/  LDL.LU R19, [R1+0x2330] ;  /* 0x0023300001137983 */ /* 0x001ee80000300800 */
[----:B------:R0:W-:Y:S04]  /*17380*/  STL [R1+0xd4], R20 ;  /* 0x0000d41401007387 */ /* 0x0001e80000100800 */
[----:B0-----:R-:W4:Y:S04]  /*17390*/  LDL.LU R20, [R1+0x232c] ;  /* 0x00232c0001147983 */ /* 0x001f280000300800 */
[----:B------:R0:W-:Y:S04]  /*173a0*/  STL [R1+0xd0], R21 ;  /* 0x0000d01501007387 */ /* 0x0001e80000100800 */
[----:B0-----:R-:W5:Y:S04]  /*173b0*/  LDL.LU R21, [R1+0x2328] ;  /* 0x0023280001157983 */ /* 0x001f680000300800 */
[----:B------:R0:W-:Y:S04]  /*173c0*/  STL [R1+0xcc], R22 ;  /* 0x0000cc1601007387 */ /* 0x0001e80000100800 */
[----:B0-----:R-:W2:Y:S04]  /*173d0*/  LDL.LU R22, [R1+0x2324] ;  /* 0x0023240001167983 */ /* 0x001ea80000300800 */
        /* <DEDUP_REMOVED lines=43> */
[----:B0-----:R-:W5:Y:S01]  /*17690*/  LDL.LU R29, [R1+0x22cc] ;  /* 0x0022cc00011d7983 */ /* 0x001f620000300800 */
[----:B------:R-:W-:-:S05]  /*176a0*/  SEL R17, R18, R17, !P4 ;  /* 0x0000001112117207 */ /* 0x000fca0006000000 */
[----:B------:R0:W-:Y:S01]  /*176b0*/  STL [R1+0x70], R17 ;  /* 0x0000701101007387 */ /* 0x0001e20000100800 */
[C---:B--2---:R-:W-:Y:S02]  /*176c0*/  SEL R6, R18.reuse, R6, !P4 ;  /* 0x0000000612067207 */ /* 0x044fe40006000000 */
[C---:B---3--:R-:W-:Y:S02]  /*176d0*/  SEL R7, R18.reuse, R7, !P4 ;  /* 0x0000000712077207 */ /* 0x048fe40006000000 */
[C---:B----4-:R-:W-:Y:S02]  /*176e0*/  SEL R8, R18.reuse, R8, !P4 ;  /* 0x0000000812087207 */ /* 0x050fe40006000000 */
[C---:B-----5:R-:W-:Y:S02]  /*176f0*/  SEL R9, R18.reuse, R9, !P4 ;  /* 0x0000000912097207 */ /* 0x060fe40006000000 */
[C---:B------:R-:W-:Y:S02]  /*17700*/  SEL R10, R18.reuse, R10, !P4 ;  /* 0x0000000a120a7207 */ /* 0x040fe40006000000 */
[----:B------:R-:W-:-:S02]  /*17710*/  SEL R11, R18, R11, !P4 ;  /* 0x0000000b120b7207 */ /* 0x000fc40006000000 */
[C---:B------:R-:W-:Y:S02]  /*17720*/  SEL R12, R18.reuse, R12, !P4 ;  /* 0x0000000c120c7207 */ /* 0x040fe40006000000 */
[C---:B------:R-:W-:Y:S02]  /*17730*/  SEL R13, R18.reuse, R13, !P4 ;  /* 0x0000000d120d7207 */ /* 0x040fe40006000000 */
[C---:B------:R-:W-:Y:S02]  /*17740*/  SEL R14, R18.reuse, R14, !P4 ;  /* 0x0000000e120e7207 */ /* 0x040fe40006000000 */
[C---:B------:R-:W-:Y:S02]  /*17750*/  SEL R15, R18.reuse, R15, !P4 ;  /* 0x0000000f120f7207 */ /* 0x040fe40006000000 */
[C---:B------:R-:W-:Y:S02]  /*17760*/  SEL R16, R18.reuse, R16, !P4 ;  /* 0x0000001012107207 */ /* 0x040fe40006000000 */
[----:B0-----:R-:W-:-:S05]  /*17770*/  SEL R17, R18, R29, !P4 ;  /* 0x0000001d12117207 */ /* 0x001fca0006000000 */
[----:B------:R-:W-:Y:S04]  /*17780*/  STL [R1+0x6c], R17 ;  /* 0x00006c1101007387 */ /* 0x000fe80000100800 */
[----:B------:R-:W-:Y:S04]  /*17790*/  STL [R1+0x68], R16 ;  /* 0x0000681001007387 */ /* 0x000fe80000100800 */
[----:B------:R-:W-:Y:S04]  /*177a0*/  STL [R1+0x64], R15 ;  /* 0x0000640f01007387 */ /* 0x000fe80000100800 */
[----:B------:R-:W-:Y:S04]  /*177b0*/  STL [R1+0x60], R14 ;  /* 0x0000600e01007387 */ /* 0x000fe80000100800 */
[----:B------:R-:W-:Y:S04]  /*177c0*/  STL [R1+0x5c], R13 ;  /* 0x00005c0d01007387 */ /* 0x000fe80000100800 */
[----:B------:R-:W-:Y:S04]  /*177d0*/  STL [R1+0x54], R12 ;  /* 0x0000540c01007387 */ /* 0x000fe80000100800 */
[----:B------:R-:W-:Y:S04]  /*177e0*/  STL [R1+0x4c], R11 ;  /* 0x00004c0b01007387 */ /* 0x000fe80000100800 */
[----:B------:R0:W-:Y:S04]  /*177f0*/  STL [R1+0x38], R10 ;  /* 0x0000380a01007387 */ /* 0x0001e80000100800 */
[----:B------:R1:W-:Y:S04]  /*17800*/  STL [R1+0x2c], R9 ;  /* 0x00002c0901007387 */ /* 0x0003e80000100800 */
[----:B------:R-:W-:Y:S04]  /*17810*/  STL [R1+0x1c], R8 ;  /* 0x00001c0801007387 */ /* 0x000fe80000100800 */
[----:B0-----:R-:W2:Y:S04]  /*17820*/  LDL.LU R10, [R1+0x43c] ;  /* 0x00043c00010a7983 */ /* 0x001ea80000300800 */
[----:B------:R-:W-:Y:S04]  /*17830*/  STL [R1+0x14], R7 ;  /* 0x0000140701007387 */ /* 0x000fe80000100800 */
[----:B------:R-:W3:Y:S04]  /*17840*/  LDL.LU R11, [R1+0x440] ;  /* 0x00044000010b7983 */ /* 0x000ee80000300800 */
[----:B------:R-:W-:Y:S04]  /*17850*/  STL [R1+0x8], R6 ;  /* 0x0000080601007387 */ /* 0x000fe80000100800 */
[----:B------:R-:W4:Y:S04]  /*17860*/  LDL.LU R12, [R1+0x438] ;  /* 0x00043800010c7983 */ /* 0x000f280000300800 */
[----:B------:R-:W5:Y:S04]  /*17870*/  LDL.LU R13, [R1+0x434] ;  /* 0x00043400010d7983 */ /* 0x000f680000300800 */
[----:B------:R-:W5:Y:S04]  /*17880*/  LDL.LU R14, [R1+0x430] ;  /* 0x00043000010e7983 */ /* 0x000f680000300800 */
[----:B------:R-:W5:Y:S04]  /*17890*/  LDL.LU R16, [R1+0x42c] ;  /* 0x00042c0001107983 */ /* 0x000f680000300800 */
[----:B-1----:R-:W0:Y:S01]  /*178a0*/  S2R R9, SR_TID.X ;  /* 0x0000000000097919 */ /* 0x002e220000002100 */
[----:B------:R-:W-:-:S02]  /*178b0*/  SEL R17, R18, R5, !P4 ;  /* 0x0000000512117207 */ /* 0x000fc40006000000 */
[C---:B------:R-:W-:Y:S01]  /*178c0*/  SEL R29, R18.reuse, R4, !P4 ;  /* 0x00000004121d7207 */ /* 0x040fe20006000000 */
[----:B------:R-:W5:Y:S01]  /*178d0*/  LDL.LU R15, [R1+0x424] ;  /* 0x00042400010f7983 */ /* 0x000f620000300800 */
[C---:B------:R-:W-:Y:S02]  /*178e0*/  SEL R3, R18.reuse, R3, !P4 ;  /* 0x0000000312037207 */ /* 0x040fe40006000000 */
[C---:B------:R-:W-:Y:S01]  /*178f0*/  SEL R2, R18.reuse, R2, !P4 ;  /* 0x0000000212027207 */ /* 0x040fe20006000000 */
[----:B------:R-:W-:Y:S01]  /*17900*/  STL [R1+0x2238], R17 ;  /* 0x0022381101007387 */ /* 0x000fe20000100800 */
[C---:B------:R-:W-:Y:S02]  /*17910*/  SEL R0, R18.reuse, R0, !P4 ;  /* 0x0000000012007207 */ /* 0x040fe40006000000 */
[C---:B------:R-:W-:Y:S01]  /*17920*/  SEL R27, R18.reuse, R27, !P4 ;  /* 0x0000001b121b7207 */ /* 0x040fe20006000000 */
[----:B------:R-:W-:Y:S01]  /*17930*/  STL [R1+0x223c], R29 ;  /* 0x00223c1d01007387 */ /* 0x000fe20000100800 */
[----:B------:R-:W-:-:S02]  /*17940*/  SEL R26, R18, R26, !P4 ;  /* 0x0000001a121a7207 */ /* 0x000fc40006000000 */
[C---:B------:R-:W-:Y:S01]  /*17950*/  SEL R25, R18.reuse, R25, !P4 ;  /* 0x0000001912197207 */ /* 0x040fe20006000000 */
[----:B------:R-:W-:Y:S01]  /*17960*/  STL [R1+0x2240], R3 ;  /* 0x0022400301007387 */ /* 0x000fe20000100800 */
[----:B------:R-:W-:-:S03]  /*17970*/  SEL R24, R18, R24, !P4 ;  /* 0x0000001812187207 */ /* 0x000fc60006000000 */
        /* <DEDUP_REMOVED lines=8> */
[----:B------:R1:W-:Y:S01]  /*17a00*/  STL [R1+0x2254], R25 ;  /* 0x0022541901007387 */ /* 0x0003e20000100800 */
[C---:B------:R-:W-:Y:S02]  /*17a10*/  SEL R19, R18.reuse, R19, !P4 ;  /* 0x0000001312137207 */ /* 0x040fe40006000000 */
[----:B------:R-:W-:Y:S02]  /*17a20*/  SEL R18, R18, R28, !P4 ;  /* 0x0000001c12127207 */ /* 0x000fe40006000000 */
[----:B0-----:R-:W-:Y:S01]  /*17a30*/  LOP3.LUT R9, R9, 0x7f, RZ, 0xc0, !PT ;  /* 0x0000007f09097812 */ /* 0x001fe200078ec0ff */
[----:B-1----:R-:W5:Y:S04]  /*17a40*/  LDL.LU R25, [R1+0x428] ;  /* 0x0004280001197983 */ /* 0x002f680000300800 */
[----:B------:R-:W-:Y:S04]  /*17a50*/  STL [R1+0x2258], R24 ;  /* 0x0022581801007387 */ /* 0x000fe80000100800 */
[----:B------:R-:W-:Y:S04]  /*17a60*/  STL [R1+0x225c], R23 ;  /* 0x00225c1701007387 */ /* 0x000fe80000100800 */
[----:B------:R-:W-:Y:S04]  /*17a70*/  STL [R1+0x2260], R22 ;  /* 0x0022601601007387 */ /* 0x000fe80000100800 */
[----:B------:R-:W-:Y:S04]  /*17a80*/  STL [R1+0x2264], R21 ;  /* 0x0022641501007387 */ /* 0x000fe80000100800 */
[----:B------:R-:W-:Y:S01]  /*17a90*/  STL [R1+0x2268], R20 ;  /* 0x0022681401007387 */ /* 0x000fe20000100800 */
[----:B------:R-:W-:-:S03]  /*17aa0*/  IMAD R9, R9, c[0x0][0x18c], RZ ;  /* 0x0000630009097a24 */ /* 0x000fc600078e02ff */
[----:B------:R-:W-:Y:S04]  /*17ab0*/  STL [R1+0x226c], R19 ;  /* 0x00226c1301007387 */ /* 0x000fe80000100800 */
[----:B------:R-:W-:Y:S04]  /*17ac0*/  STL [R1+0x2270], R18 ;  /* 0x0022701201007387 */ /* 0x000fe80000100800 */
[----:B------:R-:W5:Y:S04]  /*17ad0*/  LDL.LU R26, [R1+0x420] ;  /* 0x00042000011a7983 */ /* 0x000f680000300800 */
[----:B------:R-:W5:Y:S04]  /*17ae0*/  LDL.LU R27, [R1+0x41c] ;  /* 0x00041c00011b7983 */ /* 0x000f680000300800 */
[----:B------:R-:W5:Y:S01]  /*17af0*/  LDL.LU R0, [R1+0x418] ;  /* 0x0004180001007983 */ /* 0x000f620000300800 */
[----:B------:R-:W-:-:S03]  /*17b00*/  LEA.HI.X.SX32 R4, R9, c[0x0][0x16c], 0x1, P6 ;  /* 0x00005b0009047a11 */ /* 0x000fc600030f0eff */
[----:B------:R-:W5:Y:S04]  /*17b10*/  LDL.LU R2, [R1+0x414] ;  /* 0x0004140001027983 */ /* 0x000f680000300800 */
[----:B------:R-:W5:Y:S04]  /*17b20*/  LDL.LU R3, [R1+0x410] ;  /* 0x0004100001037983 */ /* 0x000f680000300800 */
[----:B------:R-:W5:Y:S04]  /*17b30*/  LDL.LU R29, [R1+0x40c] ;  /* 0x00040c00011d7983 */ /* 0x000f680000300800 */
[----:B------:R-:W5:Y:S04]  /*17b40*/  LDL.LU R17, [R1+0x408] ;  /* 0x0004080001117983 */ /* 0x000f680000300800 */
[----:B------:R-:W5:Y:S04]  /*17b50*/  LDL.LU R5, [R1+0x404] ;  /* 0x0004040001057983 */ /* 0x000f680000300800 */
[----:B------:R-:W5:Y:S04]  /*17b60*/  LDL.LU R6, [R1+0x400] ;  /* 0x0004000001067983 */ /* 0x000f680000300800 */
[----:B------:R-:W5:Y:S04]  /*17b70*/  LDL.LU R7, [R1+0x3fc] ;  /* 0x0003fc0001077983 */ /* 0x000f680000300800 */
[----:B------:R-:W5:Y:S04]  /*17b80*/  LDL.LU R8, [R1+0x3f8] ;  /* 0x0003f80001087983 */ /* 0x000f680000300800 */
[----:B------:R3:W-:Y:S04]  /*17b90*/  STL [R1+0x222c], R4 ;  /* 0x00222c0401007387 */ /* 0x0007e80000100800 */
[----:B------:R-:W5:Y:S01]  /*17ba0*/  LDL.LU R9, [R1+0x3f4] ;  /* 0x0003f40001097983 */ /* 0x000f620000300800 */
[----:B--2---:R-:W-:-:S05]  /*17bb0*/  IMAD R10, R10, c[0x0][0x184], RZ ;  /* 0x000061000a0a7a24 */ /* 0x004fca00078e02ff */
[----:B------:R0:W-:Y:S01]  /*17bc0*/  STL [R1+0x58], R10 ;  /* 0x0000580a01007387 */ /* 0x0001e20000100800 */
[----:B---3--:R-:W-:-:S03]  /*17bd0*/  IMAD R4, R11, c[0x0][0x184], RZ ;  /* 0x000061000b047a24 */ /* 0x008fc600078e02ff */
[----:B0-----:R-:W2:Y:S01]  /*17be0*/  LDL.LU R10, [R1+0x3f0] ;  /* 0x0003f000010a7983 */ /* 0x001ea20000300800 */
[----:B----4-:R-:W-:-:S03]  /*17bf0*/  IMAD R18, R12, c[0x0][0x190], RZ ;  /* 0x000064000c127a24 */ /* 0x010fc600078e02ff */
[----:B------:R-:W3:Y:S04]  /*17c00*/  LDL.LU R11, [R1+0x3ec] ;  /* 0x0003ec00010b7983 */ /* 0x000ee80000300800 */
[----:B------:R5:W-:Y:S04]  /*17c10*/  STL [R1+0x2274], R4 ;  /* 0x0022740401007387 */ /* 0x000be80000100800 */
[----:B------:R-:W4:Y:S01]  /*17c20*/  LDL.LU R12, [R1+0x3e8] ;  /* 0x0003e800010c7983 */ /* 0x000f220000300800 */
[----:B-----5:R-:W-:-:S03]  /*17c30*/  IMAD R4, R13, c[0x0][0x190], RZ ;  /* 0x000064000d047a24 */ /* 0x020fc600078e02ff */
[----:B------:R0:W-:Y:S04]  /*17c40*/  STL [R1+0x48], R18 ;  /* 0x0000481201007387 */ /* 0x0001e80000100800 */
[----:B------:R-:W5:Y:S04]  /*17c50*/  LDL.LU R13, [R1+0x3e4] ;  /* 0x0003e400010d7983 */ /* 0x000f680000300800 */
[----:B------:R1:W-:Y:S01]  /*17c60*/  STL [R1+0x44], R4 ;  /* 0x0000440401007387 */ /* 0x0003e20000100800 */
[----:B0-----:R-:W-:-:S03]  /*17c70*/  IMAD R18, R14, c[0x0][0x190], RZ ;  /* 0x000064000e127a24 */ /* 0x001fc600078e02ff */
[----:B------:R-:W5:Y:S04]  /*17c80*/  LDL.LU R14, [R1+0x3e0] ;  /* 0x0003e000010e7983 */ /* 0x000f680000300800 */
[----:B------:R-:W-:Y:S01]  /*17c90*/  STL [R1+0x40], R18 ;  /* 0x0000401201007387 */ /* 0x000fe20000100800 */
[----:B-1----:R-:W-:-:S03]  /*17ca0*/  IMAD R4, R16, c[0x0][0x190], RZ ;  /* 0x0000640010047a24 */ /* 0x002fc600078e02ff */
[----:B------:R-:W5:Y:S04]  /*17cb0*/  LDL.LU R16, [R1+0x3dc] ;  /* 0x0003dc0001107983 */ /* 0x000f680000300800 */
[----:B------:R0:W-:Y:S02]  /*17cc0*/  STL [R1+0x3c], R4 ;  /* 0x00003c0401007387 */ /* 0x0001e40000100800 */
[----:B0-----:R-:W-:Y:S02]  /*17cd0*/  IMAD R4, R15, c[0x0][0x190], RZ ;  /* 0x000064000f047a24 */ /* 0x001fe400078e02ff */
[----:B------:R-:W5:Y:S01]  /*17ce0*/  LDL.LU R15, [R1+0x3d8] ;  /* 0x0003d800010f7983 */ /* 0x000f620000300800 */
[----:B------:R-:W-:-:S05]  /*17cf0*/  IMAD R18, R25, c[0x0][0x190], RZ ;  /* 0x0000640019127a24 */ /* 0x000fca00078e02ff */
[----:B------:R0:W-:Y:S04]  /*17d00*/  STL [R1+0x34], R18 ;  /* 0x0000341201007387 */ /* 0x0001e80000100800 */
[----:B------:R1:W-:Y:S01]  /*17d10*/  STL [R1+0x30], R4 ;  /* 0x0000300401007387 */ /* 0x0003e20000100800 */
[----:B------:R-:W-:Y:S02]  /*17d20*/  IMAD R19, R26, c[0x0][0x190], RZ ;  /* 0x000064001a137a24 */ /* 0x000fe400078e02ff */
[----:B0-----:R-:W-:-:S03]  /*17d30*/  IMAD R18, R27, c[0x0][0x190], RZ ;  /* 0x000064001b127a24 */ /* 0x001fc600078e02ff */
[----:B------:R-:W-:Y:S01]  /*17d40*/  STL [R1+0x28], R19 ;  /* 0x0000281301007387 */ /* 0x000fe20000100800 */
[----:B-1----:R-:W-:-:S03]  /*17d50*/  IMAD R4, R0, c[0x0][0x190], RZ ;  /* 0x0000640000047a24 */ /* 0x002fc600078e02ff */
[----:B------:R-:W-:Y:S01]  /*17d60*/  STL [R1+0x24], R18 ;  /* 0x0000241201007387 */ /* 0x000fe20000100800 */
[----:B------:R-:W-:-:S03]  /*17d70*/  IMAD R0, R2, c[0x0][0x190], RZ ;  /* 0x0000640002007a24 */ /* 0x000fc600078e02ff */
[----:B------:R-:W-:Y:S01]  /*17d80*/  STL [R1+0x20], R4 ;  /* 0x0000200401007387 */ /* 0x000fe20000100800 */
[----:B------:R-:W-:-:S03]  /*17d90*/  IMAD R3, R3, c[0x0][0x190], RZ ;  /* 0x0000640003037a24 */ /* 0x000fc600078e02ff */
[----:B------:R0:W-:Y:S01]  /*17da0*/  STL [R1+0x18], R0 ;  /* 0x0000180001007387 */ /* 0x0001e20000100800 */
[----:B------:R-:W-:-:S03]  /*17db0*/  IMAD R2, R29, c[0x0][0x190], RZ ;  /* 0x000064001d027a24 */ /* 0x000fc600078e02ff */
[----:B------:R-:W-:Y:S01]  /*17dc0*/  STL [R1+0x10], R3 ;  /* 0x0000100301007387 */ /* 0x000fe20000100800 */
[----:B0-----:R-:W-:Y:S02]  /*17dd0*/  IMAD R0, R17, c[0x0][0x190], RZ ;  /* 0x0000640011007a24 */ /* 0x001fe400078e02ff */
[----:B------:R-:W-:Y:S01]  /*17de0*/  IMAD R28, R5, c[0x0][0x190], RZ ;  /* 0x00006400051c7a24 */ /* 0x000fe200078e02ff */
[----:B------:R-:W-:Y:S01]  /*17df0*/  STL [R1+0xc], R2 ;  /* 0x00000c0201007387 */ /* 0x000fe20000100800 */
[----:B------:R-:W-:-:S03]  /*17e00*/  IMAD R5, R6, c[0x0][0x190], RZ ;  /* 0x0000640006057a24 */ /* 0x000fc600078e02ff */
[----:B------:R-:W-:Y:S01]  /*17e10*/  STL [R1+0x2220], R28 ;  /* 0x0022201c01007387 */ /* 0x000fe20000100800 */
[----:B------:R-:W-:-:S03]  /*17e20*/  IMAD R6, R7, c[0x0][0x190], RZ ;  /* 0x0000640007067a24 */ /* 0x000fc600078e02ff */
[----:B------:R-:W-:Y:S01]  /*17e30*/  STL [R1+0x4], R0 ;  /* 0x0000040001007387 */ /* 0x000fe20000100800 */
[----:B------:R-:W-:-:S03]  /*17e40*/  IMAD R7, R8, c[0x0][0x190], RZ ;  /* 0x0000640008077a24 */ /* 0x000fc600078e02ff */
[----:B------:R-:W-:Y:S01]  /*17e50*/  STL [R1+0x2224], R5 ;  /* 0x0022240501007387 */ /* 0x000fe20000100800 */
[----:B------:R-:W-:-:S03]  /*17e60*/  IMAD R8, R9, c[0x0][0x190], RZ ;  /* 0x0000640009087a24 */ /* 0x000fc600078e02ff */
[----:B------:R-:W-:Y:S04]  /*17e70*/  STL [R1+0x2228], R6 ;  /* 0x0022280601007387 */ /* 0x000fe80000100800 */
[----:B------:R-:W-:Y:S04]  /*17e80*/  STL [R1+0x2230], R7 ;  /* 0x0022300701007387 */ /* 0x000fe80000100800 */
[----:B------:R-:W-:Y:S01]  /*17e90*/  STL [R1+0x2278], R8 ;  /* 0x0022780801007387 */ /* 0x000fe20000100800 */
[----:B--2---:R-:W-:Y:S02]  /*17ea0*/  IMAD R9, R10, c[0x0][0x190], RZ ;  /* 0x000064000a097a24 */ /* 0x004fe400078e02ff */
[----:B---3--:R-:W-:-:S03]  /*17eb0*/  IMAD R10, R11, c[0x0][0x190], RZ ;  /* 0x000064000b0a7a24 */ /* 0x008fc600078e02ff */
[----:B------:R-:W-:Y:S01]  /*17ec0*/  STL [R1+0x227c], R9 ;  /* 0x00227c0901007387 */ /* 0x000fe20000100800 */
[----:B----4-:R-:W-:-:S03]  /*17ed0*/  IMAD R11, R12, c[0x0][0x190], RZ ;  /* 0x000064000c0b7a24 */ /* 0x010fc600078e02ff */
[----:B------:R-:W-:Y:S04]  /*17ee0*/  STL [R1+0x2280], R10 ;  /* 0x0022800a01007387 */ /* 0x000fe80000100800 */
[----:B------:R-:W-:Y:S01]  /*17ef0*/  STL [R1+0x2284], R11 ;  /* 0x0022840b01007387 */ /* 0x000fe20000100800 */
[----:B-----5:R-:W-:Y:S02]  /*17f00*/  IMAD R12, R13, c[0x0][0x190], RZ ;  /* 0x000064000d0c7a24 */ /* 0x020fe400078e02ff */
[----:B------:R-:W-:-:S03]  /*17f10*/  IMAD R13, R14, c[0x0][0x190], RZ ;  /* 0x000064000e0d7a24 */ /* 0x000fc600078e02ff */
[----:B------:R-:W-:Y:S04]  /*17f20*/  STL [R1+0x2288], R12 ;  /* 0x0022880c01007387 */ /* 0x000fe80000100800 */
[----:B------:R-:W-:Y:S01]  /*17f30*/  STL [R1+0x228c], R13 ;  /* 0x00228c0d01007387 */ /* 0x000fe20000100800 */
[----:B------:R-:W-:-:S03]  /*17f40*/  IMAD R14, R16, c[0x0][0x190], RZ ;  /* 0x00006400100e7a24 */ /* 0x000fc600078e02ff */
[----:B------:R-:W2:Y:S04]  /*17f50*/  LDL.LU R16, [R1+0x3d4] ;  /* 0x0003d40001107983 */ /* 0x000ea80000300800 */
[----:B------:R0:W-:Y:S04]  /*17f60*/  STL [R1+0x2290], R14 ;  /* 0x0022900e01007387 */ /* 0x0001e80000100800 */
[----:B0-----:R-:W3:Y:S04]  /*17f70*/  LDL.LU R14, [R1+0x3c8] ;  /* 0x0003c800010e7983 */ /* 0x001ee80000300800 */
[----:B------:R-:W4:Y:S04]  /*17f80*/  LDL.LU R13, [R1+0x3c4] ;  /* 0x0003c400010d7983 */ /* 0x000f280000300800 */
        /* <DEDUP_REMOVED lines=16> */
[----:B------:R-:W5:Y:S01]  /*18090*/  LDL.LU R24, [R1+0x394] ;  /* 0x0003940001187983 */ /* 0x000f620000300800 */
[----:B------:R-:W-:-:S03]  /*180a0*/  IMAD R15, R15, c[0x0][0x190], RZ ;  /* 0x000064000f0f7a24 */ /* 0x000fc600078e02ff */
        /* <DEDUP_REMOVED lines=9> */
[----:B0-----:R-:W5:Y:S01]  /*18140*/  LDL.LU R15, [R1+0x3cc] ;  /* 0x0003cc00010f7983 */ /* 0x001f620000300800 */
[----:B--2---:R-:W-:-:S05]  /*18150*/  IMAD R16, R16, c[0x0][0x190], RZ ;  /* 0x0000640010107a24 */ /* 0x004fca00078e02ff */
[----:B------:R0:W-:Y:S04]  /*18160*/  STL [R1+0x2298], R16 ;  /* 0x0022981001007387 */ /* 0x0001e80000100800 */
[----:B0-----:R-:W2:Y:S01]  /*18170*/  LDL.LU R16, [R1+0x3d0] ;  /* 0x0003d00001107983 */ /* 0x001ea20000300800 */
[----:B---3--:R-:W-:Y:S02]  /*18180*/  IMAD R14, R14, c[0x0][0x190], RZ ;  /* 0x000064000e0e7a24 */ /* 0x008fe400078e02ff */
[----:B----4-:R-:W-:Y:S02]  /*18190*/  IMAD R13, R13, c[0x0][0x190], RZ ;  /* 0x000064000d0d7a24 */ /* 0x010fe400078e02ff */
[----:B-----5:R-:W-:Y:S02]  /*181a0*/  IMAD R12, R12, c[0x0][0x190], RZ ;  /* 0x000064000c0c7a24 */ /* 0x020fe400078e02ff */
[----:B------:R-:W-:-:S02]  /*181b0*/  IMAD R11, R11, c[0x0][0x190], RZ ;  /* 0x000064000b0b7a24 */ /* 0x000fc400078e02ff */
[----:B------:R-:W-:Y:S02]  /*181c0*/  IMAD R10, R10, c[0x0][0x190], RZ ;  /* 0x000064000a0a7a24 */ /* 0x000fe400078e02ff */
[----:B------:R-:W-:Y:S02]  /*181d0*/  IMAD R9, R9, c[0x0][0x190], RZ ;  /* 0x0000640009097a24 */ /* 0x000fe400078e02ff */
[----:B------:R-:W-:Y:S02]  /*181e0*/  IMAD R8, R8, c[0x0][0x190], RZ ;  /* 0x0000640008087a24 */ /* 0x000fe400078e02ff */
[----:B------:R-:W-:Y:S02]  /*181f0*/  IMAD R7, R7, c[0x0][0x190], RZ ;  /* 0x0000640007077a24 */ /* 0x000fe400078e02ff */
[----:B------:R-:W-:Y:S02]  /*18200*/  IMAD R6, R6, c[0x0][0x190], RZ ;  /* 0x0000640006067a24 */ /* 0x000fe400078e02ff */
[----:B------:R-:W-:-:S02]  /*18210*/  IMAD R5, R5, c[0x0][0x190], RZ ;  /* 0x0000640005057a24 */ /* 0x000fc400078e02ff */
[----:B------:R-:W-:Y:S02]  /*18220*/  IMAD R15, R15, c[0x0][0x190], RZ ;  /* 0x000064000f0f7a24 */ /* 0x000fe400078e02ff */
[----:B------:R-:W-:Y:S02]  /*18230*/  IMAD R3, R3, c[0x0][0x190], RZ ;  /* 0x0000640003037a24 */ /* 0x000fe400078e02ff */
[----:B--2---:R-:W-:-:S05]  /*18240*/  IMAD R16, R16, c[0x0][0x190], RZ ;  /* 0x0000640010107a24 */ /* 0x004fca00078e02ff */
[----:B------:R-:W-:Y:S04]  /*18250*/  STL [R1+0x218], R16 ;  /* 0x0002181001007387 */ /* 0x000fe80000100800 */
        /* <DEDUP_REMOVED lines=10> */
[----:B------:R2:W-:Y:S01]  /*18300*/  STL [R1+0x2fc], R5 ;  /* 0x0002fc0501007387 */ /* 0x0005e20000100800 */
[----:B0-----:R-:W-:-:S02]  /*18310*/  IMAD R7, R28, c[0x0][0x190], RZ ;  /* 0x000064001c077a24 */ /* 0x001fc400078e02ff */
[----:B-1----:R-:W-:Y:S02]  /*18320*/  IMAD R6, R4, c[0x0][0x190], RZ ;  /* 0x0000640004067a24 */ /* 0x002fe400078e02ff */
[----:B------:R-:W-:Y:S02]  /*18330*/  IMAD R4, R19, c[0x0][0x190], RZ ;  /* 0x0000640013047a24 */ /* 0x000fe400078e02ff */
[----:B--2---:R-:W-:Y:S01]  /*18340*/  IMAD R5, R18, c[0x0][0x190], RZ ;  /* 0x0000640012057a24 */ /* 0x004fe200078e02ff */
[----:B------:R-:W-:Y:S04]  /*18350*/  STL [R1+0x314], R7 ;  /* 0x0003140701007387 */ /* 0x000fe80000100800 */
[----:B------:R0:W-:Y:S04]  /*18360*/  STL [R1+0x324], R6 ;  /* 0x0003240601007387 */ /* 0x0001e80000100800 */
[----:B------:R1:W-:Y:S04]  /*18370*/  STL [R1+0x33c], R5 ;  /* 0x00033c0501007387 */ /* 0x0003e80000100800 */
[----:B------:R2:W-:Y:S01]  /*18380*/  STL [R1+0x34c], R4 ;  /* 0x00034c0401007387 */ /* 0x0005e20000100800 */
[----:B0-----:R-:W-:-:S02]  /*18390*/  IMAD R6, R20, c[0x0][0x190], RZ ;  /* 0x0000640014067a24 */ /* 0x001fc400078e02ff */
[----:B-1----:R-:W-:-:S03]  /*183a0*/  IMAD R5, R21, c[0x0][0x190], RZ ;  /* 0x0000640015057a24 */ /* 0x002fc600078e02ff */
[----:B------:R0:W-:Y:S01]  /*183b0*/  STL [R1+0x364], R6 ;  /* 0x0003640601007387 */ /* 0x0001e20000100800 */
[----:B--2---:R-:W-:-:S03]  /*183c0*/  IMAD R4, R22, c[0x0][0x190], RZ ;  /* 0x0000640016047a24 */ /* 0x004fc600078e02ff */
[----:B------:R1:W-:Y:S04]  /*183d0*/  STL [R1+0x378], R5 ;  /* 0x0003780501007387 */ /* 0x0003e80000100800 */
[----:B------:R2:W-:Y:S01]  /*183e0*/  STL [R1+0x38c], R4 ;  /* 0x00038c0401007387 */ /* 0x0005e20000100800 */
[----:B0-----:R-:W-:Y:S02]  /*183f0*/  IMAD R6, R23, c[0x0][0x190], RZ ;  /* 0x0000640017067a24 */ /* 0x001fe400078e02ff */
[----:B-1----:R-:W-:-:S03]  /*18400*/  IMAD R5, R24, c[0x0][0x190], RZ ;  /* 0x0000640018057a24 */ /* 0x002fc600078e02ff */
[----:B------:R0:W-:Y:S01]  /*18410*/  STL [R1+0x398], R6 ;  /* 0x0003980601007387 */ /* 0x0001e20000100800 */
[----:B--2---:R-:W-:-:S03]  /*18420*/  IMAD R4, R25, c[0x0][0x190], RZ ;  /* 0x0000640019047a24 */ /* 0x004fc600078e02ff */
[----:B------:R1:W-:Y:S04]  /*18430*/  STL [R1+0x394], R5 ;  /* 0x0003940501007387 */ /* 0x0003e80000100800 */
[----:B------:R2:W-:Y:S01]  /*18440*/  STL [R1+0x390], R4 ;  /* 0x0003900401007387 */ /* 0x0005e20000100800 */
[----:B0-----:R-:W-:Y:S02]  /*18450*/  IMAD R6, R26, c[0x0][0x190], RZ ;  /* 0x000064001a067a24 */ /* 0x001fe400078e02ff */
[----:B-1----:R-:W-:-:S03]  /*18460*/  IMAD R5, R27, c[0x0][0x190], RZ ;  /* 0x000064001b057a24 */ /* 0x002fc600078e02ff */
[----:B------:R-:W-:Y:S01]  /*18470*/  STL [R1+0x388], R6 ;  /* 0x0003880601007387 */ /* 0x000fe20000100800 */
[----:B--2---:R-:W-:Y:S02]  /*18480*/  IMAD R4, R0, c[0x0][0x190], RZ ;  /* 0x0000640000047a24 */ /* 0x004fe400078e02ff */
[----:B------:R-:W-:Y:S01]  /*18490*/  IMAD R0, R2, c[0x0][0x190], RZ ;  /* 0x0000640002007a24 */ /* 0x000fe200078e02ff */
[----:B------:R-:W-:Y:S04]  /*184a0*/  STL [R1+0x384], R5 ;  /* 0x0003840501007387 */ /* 0x000fe80000100800 */
[----:B------:R-:W-:Y:S04]  /*184b0*/  STL [R1+0x380], R4 ;  /* 0x0003800401007387 */ /* 0x000fe80000100800 */
[----:B------:R0:W-:Y:S04]  /*184c0*/  STL [R1+0x37c], R0 ;  /* 0x00037c0001007387 */ /* 0x0001e80000100800 */
[----:B------:R-:W-:Y:S04]  /*184d0*/  STL [R1+0x374], R3 ;  /* 0x0003740301007387 */ /* 0x000fe80000100800 */
[----:B------:R-:W2:Y:S01]  /*184e0*/  LDL.LU R16, [R1+0x35c] ;  /* 0x00035c0001107983 */ /* 0x000ea20000300800 */
[----:B------:R-:W-:-:S02]  /*184f0*/  IMAD R2, R29, c[0x0][0x190], RZ ;  /* 0x000064001d027a24 */ /* 0x000fc400078e02ff */
[----:B0-----:R-:W-:-:S03]  /*18500*/  IMAD R0, R17, c[0x0][0x190], RZ ;  /* 0x0000640011007a24 */ /* 0x001fc600078e02ff */
[----:B------:R-:W-:Y:S04]  /*18510*/  STL [R1+0x370], R2 ;  /* 0x0003700201007387 */ /* 0x000fe80000100800 */
[----:B--2---:R0:W-:Y:S04]  /*18520*/  STL [R1+0x22c4], R16 ;  /* 0x0022c41001007387 */ /* 0x0041e80000100800 */
[----:B------:R-:W-:Y:S04]  /*18530*/  STL [R1+0x36c], R0 ;  /* 0x00036c0001007387 */ /* 0x000fe80000100800 */
        /* <DEDUP_REMOVED lines=31> */
[----:B--2---:R-:W-:-:S05]  /*18730*/  IMAD R16, R16, c[0x0][0x190], RZ ;  /* 0x0000640010107a24 */ /* 0x004fca00078e02ff */
[----:B------:R0:W-:Y:S04]  /*18740*/  STL [R1+0x368], R16 ;  /* 0x0003681001007387 */ /* 0x0001e80000100800 */
[----:B0-----:R-:W2:Y:S02]  /*18750*/  LDL.LU R16, [R1+0x22c8] ;  /* 0x0022c80001107983 */ /* 0x001ea40000300800 */
        /* <DEDUP_REMOVED lines=563> */
[----:B------:R-:W-:-:S02]  /*1aa90*/  IMAD R7, R7, c[0x0][0x190], RZ ;  /* 0x0000640007077a24 */ /* 0x000fc400078e02ff */
[----:B------:R-:W-:-:S03]  /*1aaa0*/  IMAD R6, R6, c[0x0][0x190], RZ ;  /* 0x0000640006067a24 */ /* 0x000fc600078e02ff */
[----:B------:R0:W-:Y:S04]  /*1aab0*/  STL [R1+0x2c], R7 ;  /* 0x00002c0701007387 */ /* 0x0001e80000100800 */
[----:B------:R1:W-:Y:S01]  /*1aac0*/  STL [R1+0x1c], R6 ;  /* 0x00001c0601007387 */ /* 0x0003e20000100800 */
[----:B0-----:R-:W-:Y:S02]  /*1aad0*/  IMAD R7, R5, c[0x0][0x190], RZ ;  /* 0x0000640005077a24 */ /* 0x001fe400078e02ff */
[----:B-1----:R-:W-:-:S03]  /*1aae0*/  IMAD R6, R28, c[0x0][0x190], RZ ;  /* 0x000064001c067a24 */ /* 0x002fc600078e02ff */
[----:B------:R0:W-:Y:S01]  /*1aaf0*/  STL [R1+0x14], R7 ;  /* 0x0000140701007387 */ /* 0x0001e20000100800 */
[----:B--2---:R-:W-:Y:S02]  /*1ab00*/  IMAD R18, R18, c[0x0][0x190], RZ ;  /* 0x0000640012127a24 */ /* 0x004fe400078e02ff */
[----:B---3--:R-:W-:Y:S02]  /*1ab10*/  IMAD R19, R19, c[0x0][0x190], RZ ;  /* 0x0000640013137a24 */ /* 0x008fe400078e02ff */
[----:B----4-:R-:W-:Y:S02]  /*1ab20*/  IMAD R20, R20, c[0x0][0x190], RZ ;  /* 0x0000640014147a24 */ /* 0x010fe400078e02ff */
[----:B-----5:R-:W-:Y:S02]  /*1ab30*/  IMAD R21, R21, c[0x0][0x190], RZ ;  /* 0x0000640015157a24 */ /* 0x020fe400078e02ff */
        /* <DEDUP_REMOVED lines=11> */
[----:B------:R-:W2:Y:S04]  /*1abf0*/  LDL.LU R17, [R1+0x2234] ;  /* 0x0022340001117983 */ /* 0x000ea80000300800 */
[----:B------:R1:W-:Y:S04]  /*1ac00*/  STL [R1+0x8], R6 ;  /* 0x0000080601007387 */ /* 0x0003e80000100800 */
[----:B0-----:R-:W3:Y:S04]  /*1ac10*/  LDL.LU R7, [R1+0x58] ;  /* 0x0000580001077983 */ /* 0x001ee80000300800 */
[----:B-1----:R-:W2:Y:S04]  /*1ac20*/  LDL.LU R6, [R1+0x48] ;  /* 0x0000480001067983 */ /* 0x002ea80000300800 */
[----:B------:R0:W-:Y:S04]  /*1ac30*/  STL [R1], R5 ;  /* 0x0000000501007387 */ /* 0x0001e80000100800 */
[----:B0-----:R-:W4:Y:S04]  /*1ac40*/  LDL.LU R5, [R1+0x44] ;  /* 0x0000440001057983 */ /* 0x001f280000300800 */
[----:B------:R-:W5:Y:S04]  /*1ac50*/  LDL.LU R28, [R1+0x40] ;  /* 0x00004000011c7983 */ /* 0x000f680000300800 */
[----:B------:R0:W-:Y:S04]  /*1ac60*/  STL [R1+0x21e8], R29 ;  /* 0x0021e81d01007387 */ /* 0x0001e80000100800 */
[----:B0-----:R-:W5:Y:S04]  /*1ac70*/  LDL.LU R29, [R1+0x18] ;  /* 0x00001800011d7983 */ /* 0x001f680000300800 */
[----:B------:R-:W-:Y:S04]  /*1ac80*/  STL [R1+0x21ec], R3 ;  /* 0x0021ec0301007387 */ /* 0x000fe80000100800 */
[----:B------:R-:W-:Y:S04]  /*1ac90*/  STL [R1+0x21f0], R2 ;  /* 0x0021f00201007387 */ /* 0x000fe80000100800 */
[----:B------:R0:W-:Y:S04]  /*1aca0*/  STL [R1+0x21f4], R0 ;  /* 0x0021f40001007387 */ /* 0x0001e80000100800 */
[----:B0-----:R-:W5:Y:S04]  /*1acb0*/  LDL.LU R0, [R1+0x4] ;  /* 0x0000040001007983 */ /* 0x001f680000300800 */
[----:B------:R-:W-:Y:S04]  /*1acc0*/  STL [R1+0x21f8], R27 ;  /* 0x0021f81b01007387 */ /* 0x000fe80000100800 */
[----:B------:R-:W-:Y:S04]  /*1acd0*/  STL [R1+0x21fc], R26 ;  /* 0x0021fc1a01007387 */ /* 0x000fe80000100800 */
        /* <DEDUP_REMOVED lines=16> */
[----:B------:R-:W-:-:S02]  /*1ade0*/  LEA R26, P1, R4, c[0x0][0x160], 0x1 ;  /* 0x00005800041a7a11 */ /* 0x000fc400078208ff */
[----:B--2---:R-:W-:Y:S02]  /*1adf0*/  LEA R3, P2, R6, R17, 0x1 ;  /* 0x0000001106037211 */ /* 0x004fe400078408ff */
[----:B---3--:R-:W-:-:S03]  /*1ae00*/  LEA R2, P0, R7, c[0x0][0x160], 0x1 ;  /* 0x0000580007027a11 */ /* 0x008fc600078008ff */
[----:B------:R5:W-:Y:S01]  /*1ae10*/  STL [R1+0x1db4], R3 ;  /* 0x001db40301007387 */ /* 0x000be20000100800 */
[-C--:B----4-:R-:W-:Y:S02]  /*1ae20*/  LEA R27, P3, R5, R17.reuse, 0x1 ;  /* 0x00000011051b7211 */ /* 0x090fe400078608ff */
[----:B-----5:R-:W-:-:S03]  /*1ae30*/  LEA R3, P4, R28, R17, 0x1 ;  /* 0x000000111c037211 */ /* 0x020fc600078808ff */
[----:B------:R-:W-:Y:S04]  /*1ae40*/  STL [R1+0x1db8], R27 ;  /* 0x001db81b01007387 */ /* 0x000fe80000100800 */
[----:B------:R0:W-:Y:S02]  /*1ae50*/  STL [R1+0x1dbc], R3 ;  /* 0x001dbc0301007387 */ /* 0x0001e40000100800 */
[----:B0-----:R-:W-:Y:S02]  /*1ae60*/  LEA.HI.X.SX32 R3, R7, c[0x0][0x164], 0x1, P0 ;  /* 0x0000590007037a11 */ /* 0x001fe400000f0eff */
[----:B------:R-:W2:Y:S01]  /*1ae70*/  LDL.LU R7, [R1+0x2230] ;  /* 0x0022300001077983 */ /* 0x000ea20000300800 */
[----:B------:R-:W-:-:S05]  /*1ae80*/  LEA R27, P5, R18, R17, 0x1 ;  /* 0x00000011121b7211 */ /* 0x000fca00078a08ff */
[----:B------:R0:W-:Y:S02]  /*1ae90*/  STL [R1+0x1dc0], R27 ;  /* 0x001dc01b01007387 */ /* 0x0001e40000100800 */
[----:B0-----:R-:W-:-:S05]  /*1aea0*/  LEA R27, P6, R19, R17, 0x1 ;  /* 0x00000011131b7211 */ /* 0x001fca00078c08ff */
[----:B------:R0:W-:Y:S04]  /*1aeb0*/  STL [R1+0x1db0], R27 ;  /* 0x001db01b01007387 */ /* 0x0001e80000100800 */
[----:B------:R-:W-:Y:S01]  /*1aec0*/  STL.64 [R1+0xca0], R2 ;  /* 0x000ca00201007387 */ /* 0x000fe20000100a00 */
[----:B0-----:R-:W-:Y:S02]  /*1aed0*/  LEA.HI.X.SX32 R27, R4, c[0x0][0x164], 0x1, P1 ;  /* 0x00005900041b7a11 */ /* 0x001fe400008f0eff */
[----:B------:R-:W-:-:S05]  /*1aee0*/  LEA R4, P0, R20, R17, 0x1 ;  /* 0x0000001114047211 */ /* 0x000fca00078008ff */
[----:B------:R0:W-:Y:S02]  /*1aef0*/  STL [R1+0x1da8], R4 ;  /* 0x001da80401007387 */ /* 0x0001e40000100800 */
[----:B0-----:R-:W-:-:S05]  /*1af00*/  LEA R4, P1, R21, R17, 0x1 ;  /* 0x0000001115047211 */ /* 0x001fca00078208ff */
[----:B------:R0:W-:Y:S04]  /*1af10*/  STL [R1+0x1dac], R4 ;  /* 0x001dac0401007387 */ /* 0x0001e80000100800 */
[----:B0-----:R-:W3:Y:S04]  /*1af20*/  LDL.LU R4, [R1+0x222c] ;  /* 0x00222c0001047983 */ /* 0x001ee80000300800 */
[----:B------:R-:W-:Y:S01]  /*1af30*/  STL.64 [R1+0xc98], R26 ;  /* 0x000c981a01007387 */ /* 0x000fe20000100a00 */
[-C--:B---3--:R-:W-:Y:S02]  /*1af40*/  LEA.HI.X.SX32 R6, R6, R4.reuse, 0x1, P2 ;  /* 0x0000000406067211 */ /* 0x088fe400010f0eff */
[----:B------:R-:W-:-:S03]  /*1af50*/  LEA.HI.X.SX32 R5, R5, R4, 0x1, P3 ;  /* 0x0000000405057211 */ /* 0x000fc600018f0eff */
[----:B------:R0:W-:Y:S02]  /*1af60*/  STL [R1+0x1da0], R6 ;  /* 0x001da00601007387 */ /* 0x0001e40000100800 */
[----:B0-----:R-:W-:-:S05]  /*1af70*/  LEA R6, P2, R22, R17, 0x1 ;  /* 0x0000001116067211 */ /* 0x001fca00078408ff */
[----:B------:R0:W-:Y:S01]  /*1af80*/  STL [R1+0x1da4], R6 ;  /* 0x001da40601007387 */ /* 0x0001e20000100800 */
[----:B------:R-:W-:-:S03]  /*1af90*/  LEA.HI.X.SX32 R28, R28, R4, 0x1, P4 ;  /* 0x000000041c1c7211 */ /* 0x000fc600020f0eff */
[----:B0-----:R-:W3:Y:S04]  /*1afa0*/  LDL.LU R6, [R1+0x2228] ;  /* 0x0022280001067983 */ /* 0x001ee80000300800 */
[----:B------:R0:W-:Y:S02]  /*1afb0*/  STL [R1+0x1d98], R5 ;  /* 0x001d980501007387 */ /* 0x0001e40000100800 */
[----:B0-----:R-:W-:-:S05]  /*1afc0*/  LEA R5, P3, R23, R17, 0x1 ;  /* 0x0000001117057211 */ /* 0x001fca00078608ff */
[----:B------:R0:W-:Y:S04]  /*1afd0*/  STL [R1+0x1d9c], R5 ;  /* 0x001d9c0501007387 */ /* 0x0001e80000100800 */
[----:B0-----:R-:W4:Y:S04]  /*1afe0*/  LDL.LU R5, [R1+0x2224] ;  /* 0x0022240001057983 */ /* 0x001f280000300800 */
[----:B------:R0:W-:Y:S02]  /*1aff0*/  STL [R1+0x1d90], R28 ;  /* 0x001d901c01007387 */ /* 0x0001e40000100800 */
[----:B0-----:R-:W-:-:S05]  /*1b000*/  LEA R28, P4, R29, R17, 0x1 ;  /* 0x000000111d1c7211 */ /* 0x001fca00078808ff */
[----:B------:R0:W-:Y:S04]  /*1b010*/  STL [R1+0x1d94], R28 ;  /* 0x001d941c01007387 */ /* 0x0001e80000100800 */
[----:B0-----:R-:W5:Y:S01]  /*1b020*/  LDL.LU R28, [R1+0x2220] ;  /* 0x00222000011c7983 */ /* 0x001f620000300800 */
[----:B------:R-:W-:-:S05]  /*1b030*/  LEA.HI.X.SX32 R18, R18, R4, 0x1, P5 ;  /* 0x0000000412127211 */ /* 0x000fca00028f0eff */
[----:B------:R0:W-:Y:S01]  /*1b040*/  STL [R1+0x1d88], R18 ;  /* 0x001d881201007387 */ /* 0x0001e20000100800 */
[----:B------:R-:W-:Y:S02]  /*1b050*/  LEA.HI.X.SX32 R19, R19, R4, 0x1, P6 ;  /* 0x0000000413137211 */ /* 0x000fe400030f0eff */
[----:B0-----:R-:W-:-:S05]  /*1b060*/  LEA R18, P5, R24, R17, 0x1 ;  /* 0x0000001118127211 */ /* 0x001fca00078a08ff */
[----:B------:R0:W-:Y:S01]  /*1b070*/  STL [R1+0x1d8c], R18 ;  /* 0x001d8c1201007387 */ /* 0x0001e20000100800 */
[----:B------:R-:W-:-:S03]  /*1b080*/  LEA.HI.X.SX32 R20, R20, R4, 0x1, P0 ;  /* 0x0000000414147211 */ /* 0x000fc600000f0eff */
[----:B------:R1:W-:Y:S01]  /*1b090*/  STL [R1+0x1d80], R19 ;  /* 0x001d801301007387 */ /* 0x0003e20000100800 */
[-C--:B0-----:R-:W-:Y:S02]  /*1b0a0*/  LEA R18, P6, R25, R17.reuse, 0x1 ;  /* 0x0000001119127211 */ /* 0x081fe400078c08ff */
[----:B-1----:R-:W-:-:S03]  /*1b0b0*/  LEA R19, P0, R0, R17, 0x1 ;  /* 0x0000001100137211 */ /* 0x002fc600078008ff */
[----:B------:R0:W-:Y:S04]  /*1b0c0*/  STL [R1+0x1d84], R18 ;  /* 0x001d841201007387 */ /* 0x0001e80000100800 */
[----:B------:R-:W-:Y:S01]  /*1b0d0*/  STL [R1+0x1d78], R20 ;  /* 0x001d781401007387 */ /* 0x000fe20000100800 */
[----:B0-----:R-:W-:-:S03]  /*1b0e0*/  LEA.HI.X.SX32 R18, R21, R4, 0x1, P1 ;  /* 0x0000000415127211 */ /* 0x001fc600008f0eff */
[----:B------:R0:W-:Y:S04]  /*1b0f0*/  STL [R1+0x1d7c], R19 ;  /* 0x001d7c1301007387 */ /* 0x0001e80000100800 */
[----:B------:R4:W-:Y:S01]  /*1b100*/  STL [R1+0x1d70], R18 ;  /* 0x001d701201007387 */ /* 0x0009e20000100800 */
[----:B0-----:R-:W-:Y:S02]  /*1b110*/  LEA.HI.X.SX32 R19, R22, R4, 0x1, P2 ;  /* 0x0000000416137211 */ /* 0x001fe400010f0eff */
[-C--:B----4-:R-:W-:Y:S02]  /*1b120*/  LEA R18, P2, R5, R17.reuse, 0x1 ;  /* 0x0000001105127211 */ /* 0x090fe400078408ff */
[----:B-----5:R-:W-:-:S05]  /*1b130*/  LEA R20, P1, R28, R17, 0x1 ;  /* 0x000000111c147211 */ /* 0x020fca00078208ff */
[----:B------:R0:W-:Y:S04]  /*1b140*/  STL [R1+0x1d74], R20 ;  /* 0x001d741401007387 */ /* 0x0001e80000100800 */
[----:B------:R3:W-:Y:S04]  /*1b150*/  STL [R1+0x1d68], R19 ;  /* 0x001d681301007387 */ /* 0x0007e80000100800 */
[----:B------:R1:W-:Y:S01]  /*1b160*/  STL [R1+0x1d6c], R18 ;  /* 0x001d6c1201007387 */ /* 0x0003e20000100800 */
[----:B0-----:R-:W-:Y:S02]  /*1b170*/  LEA.HI.X.SX32 R20, R23, R4, 0x1, P3 ;  /* 0x0000000417147211 */ /* 0x001fe400018f0eff */
[----:B---3--:R-:W-:-:S03]  /*1b180*/  LEA R19, P3, R6, R17, 0x1 ;  /* 0x0000001106137211 */ /* 0x008fc600078608ff */
[----:B------:R2:W-:Y:S01]  /*1b190*/  STL [R1+0x1d60], R20 ;  /* 0x001d601401007387 */ /* 0x0005e20000100800 */
[----:B-1----:R-:W-:-:S03]  /*1b1a0*/  LEA.HI.X.SX32 R18, R29, R4, 0x1, P4 ;  /* 0x000000041d127211 */ /* 0x002fc600020f0eff */
[----:B------:R-:W3:Y:S04]  /*1b1b0*/  LDL.LU R29, [R1+0x218] ;  /* 0x00021800011d7983 */ /* 0x000ee80000300800 */
[----:B------:R-:W-:Y:S01]  /*1b1c0*/  STL [R1+0x1d64], R19 ;  /* 0x001d641301007387 */ /* 0x000fe20000100800 */
[----:B--2---:R-:W-:-:S03]  /*1b1d0*/  LEA R20, P4, R7, R17, 0x1 ;  /* 0x0000001107147211 */ /* 0x004fc600078808ff */
[----:B------:R0:W-:Y:S04]  /*1b1e0*/  STL [R1+0x1d58], R18 ;  /* 0x001d581201007387 */ /* 0x0001e80000100800 */
[----:B------:R1:W-:Y:S01]  /*1b1f0*/  STL [R1+0x1d5c], R20 ;  /* 0x001d5c1401007387 */ /* 0x0003e20000100800 */
[-C--:B0-----:R-:W-:Y:S02]  /*1b200*/  LEA.HI.X.SX32 R18, R24, R4.reuse, 0x1, P5 ;  /* 0x0000000418127211 */ /* 0x081fe400028f0eff */
[-C--:B------:R-:W-:Y:S02]  /*1b210*/  LEA R19, P5, R8, R17.reuse, 0x1 ;  /* 0x0000001108137211 */ /* 0x080fe400078a08ff */
[----:B-1----:R-:W-:Y:S01]  /*1b220*/  LEA.HI.X.SX32 R20, R25, R4, 0x1, P6 ;  /* 0x0000000419147211 */ /* 0x002fe200030f0eff */
[----:B------:R0:W-:Y:S04]  /*1b230*/  STL [R1+0x1d50], R18 ;  /* 0x001d501201007387 */ /* 0x0001e80000100800 */
[----:B------:R1:W-:Y:S01]  /*1b240*/  STL [R1+0x1d54], R19 ;  /* 0x001d541301007387 */ /* 0x0003e20000100800 */
[----:B0-----:R-:W-:-:S03]  /*1b250*/  LEA R18, P6, R9, R17, 0x1 ;  /* 0x0000001109127211 */ /* 0x001fc600078c08ff */
[----:B------:R-:W-:Y:S01]  /*1b260*/  STL [R1+0x1d48], R20 ;  /* 0x001d481401007387 */ /* 0x000fe20000100800 */
[-C--:B-1----:R-:W-:Y:S02]  /*1b270*/  LEA.HI.X.SX32 R19, R0, R4.reuse, 0x1, P0 ;  /* 0x0000000400137211 */ /* 0x082fe400000f0eff */
[----:B------:R-:W-:Y:S01]  /*1b280*/  LEA R0, P0, R10, R17, 0x1 ;  /* 0x000000110a007211 */ /* 0x000fe200078008ff */
[----:B------:R0:W-:Y:S04]  /*1b290*/  STL [R1+0x1d4c], R18 ;  /* 0x001d4c1201007387 */ /* 0x0001e80000100800 */
[----:B------:R-:W-:Y:S01]  /*1b2a0*/  STL [R1+0x1d40], R19 ;  /* 0x001d401301007387 */ /* 0x000fe20000100800 */
[----:B0-----:R-:W-:-:S03]  /*1b2b0*/  LEA.HI.X.SX32 R18, R28, R4, 0x1, P1 ;  /* 0x000000041c127211 */ /* 0x001fc600008f0eff */
[----:B------:R-:W2:Y:S04]  /*1b2c0*/  LDL.LU R28, [R1+0x244] ;  /* 0x00024400011c7983 */ /* 0x000ea80000300800 */
[----:B------:R0:W-:Y:S04]  /*1b2d0*/  STL [R1+0x1d44], R0 ;  /* 0x001d440001007387 */ /* 0x0001e80000100800 */
[----:B------:R1:W-:Y:S01]  /*1b2e0*/  STL [R1+0x1d38], R18 ;  /* 0x001d381201007387 */ /* 0x0003e20000100800 */
[----:B0-----:R-:W-:Y:S02]  /*1b2f0*/  LEA R0, P1, R11, R17, 0x1 ;  /* 0x000000110b007211 */ /* 0x001fe400078208ff */
[----:B-1----:R-:W-:-:S02]  /*1b300*/  LEA.HI.X.SX32 R18, R5, R4, 0x1, P2 ;  /* 0x0000000405127211 */ /* 0x002fc400010f0eff */
[----:B------:R-:W4:Y:S04]  /*1b310*/  LDL.LU R5, [R1+0x22c] ;  /* 0x00022c0001057983 */ /* 0x000f280000300800 */
[----:B------:R0:W-:Y:S01]  /*1b320*/  STL [R1+0x1d3c], R0 ;  /* 0x001d3c0001007387 */ /* 0x0001e20000100800 */
[----:B------:R-:W-:-:S03]  /*1b330*/  LEA.HI.X.SX32 R6, R6, R4, 0x1, P3 ;  /* 0x0000000406067211 */ /* 0x000fc600018f0eff */
[----:B------:R1:W-:Y:S01]  /*1b340*/  STL [R1+0x1d30], R18 ;  /* 0x001d301201007387 */ /* 0x0003e20000100800 */
[----:B0-----:R-:W-:-:S03]  /*1b350*/  LEA R0, P2, R12, R17, 0x1 ;  /* 0x000000110c007211 */ /* 0x001fc600078408ff */
[----:B-1----:R-:W5:Y:S01]  /*1b360*/  LDL.LU R18, [R1+0x27c] ;  /* 0x00027c0001127983 */ /* 0x002f620000300800 */
[----:B------:R-:W-:-:S03]  /*1b370*/  LEA.HI.X.SX32 R7, R7, R4, 0x1, P4 ;  /* 0x0000000407077211 */ /* 0x000fc600020f0eff */
[----:B------:R0:W-:Y:S04]  /*1b380*/  STL [R1+0x1d34], R0 ;  /* 0x001d340001007387 */ /* 0x0001e80000100800 */
[----:B------:R-:W5:Y:S01]  /*1b390*/  LDL.LU R19, [R1+0x294] ;  /* 0x0002940001137983 */ /* 0x000f620000300800 */
[----:B0-----:R-:W-:-:S03]  /*1b3a0*/  LEA R0, P3, R13, R17, 0x1 ;  /* 0x000000110d007211 */ /* 0x001fc600078608ff */
[----:B------:R0:W-:Y:S04]  /*1b3b0*/  STL [R1+0x1d28], R6 ;  /* 0x001d280601007387 */ /* 0x0001e80000100800 */
[----:B------:R1:W-:Y:S01]  /*1b3c0*/  STL [R1+0x1d2c], R0 ;  /* 0x001d2c0001007387 */ /* 0x0003e20000100800 */
[----:B0-----:R-:W-:-:S03]  /*1b3d0*/  LEA R6, P4, R14, R17, 0x1 ;  /* 0x000000110e067211 */ /* 0x001fc600078808ff */
[----:B------:R-:W-:Y:S01]  /*1b3e0*/  STL [R1+0x1d20], R7 ;  /* 0x001d200701007387 */ /* 0x000fe20000100800 */
[----:B-1----:R-:W-:-:S03]  /*1b3f0*/  LEA.HI.X.SX32 R0, R8, R4, 0x1, P5 ;  /* 0x0000000408007211 */ /* 0x002fc600028f0eff */
[----:B------:R-:W5:Y:S04]  /*1b400*/  LDL.LU R8, [R1+0x2a8] ;  /* 0x0002a80001087983 */ /* 0x000f680000300800 */
[----:B------:R0:W-:Y:S04]  /*1b410*/  STL [R1+0x1d24], R6 ;  /* 0x001d240601007387 */ /* 0x0001e80000100800 */
[----:B------:R-:W5:Y:S04]  /*1b420*/  LDL.LU R20, [R1+0x2bc] ;  /* 0x0002bc0001147983 */ /* 0x000f680000300800 */
[----:B------:R1:W-:Y:S01]  /*1b430*/  STL [R1+0x1d18], R0 ;  /* 0x001d180001007387 */ /* 0x0003e20000100800 */
[----:B0-----:R-:W-:-:S02]  /*1b440*/  LEA R6, P5, R15, R17, 0x1 ;  /* 0x000000110f067211 */ /* 0x001fc400078a08ff */
[-C--:B-1----:R-:W-:Y:S02]  /*1b450*/  LEA.HI.X.SX32 R0, R9, R4.reuse, 0x1, P6 ;  /* 0x0000000409007211 */ /* 0x082fe400030f0eff */
[----:B------:R-:W5:Y:S04]  /*1b460*/  LDL.LU R9, [R1+0x26c] ;  /* 0x00026c0001097983 */ /* 0x000f680000300800 */
[----:B------:R-:W-:Y:S04]  /*1b470*/  STL [R1+0x1d1c], R6 ;  /* 0x001d1c0601007387 */ /* 0x000fe80000100800 */
[----:B------:R-:W5:Y:S04]  /*1b480*/  LDL.LU R21, [R1+0x2d4] ;  /* 0x0002d40001157983 */ /* 0x000f680000300800 */
[----:B------:R0:W-:Y:S02]  /*1b490*/  STL [R1+0x1d10], R0 ;  /* 0x001d100001007387 */ /* 0x0001e40000100800 */
[----:B0-----:R-:W-:-:S02]  /*1b4a0*/  LEA.HI.X.SX32 R0, R10, R4, 0x1, P0 ;  /* 0x000000040a007211 */ /* 0x001fc400000f0eff */
[----:B------:R-:W5:Y:S01]  /*1b4b0*/  LDL.LU R10, [R1+0x254] ;  /* 0x00025400010a7983 */ /* 0x000f620000300800 */
[----:B------:R-:W-:-:S05]  /*1b4c0*/  LEA R6, P6, R16, R17, 0x1 ;  /* 0x0000001110067211 */ /* 0x000fca00078c08ff */
[----:B------:R-:W-:Y:S04]  /*1b4d0*/  STL [R1+0x1d14], R6 ;  /* 0x001d140601007387 */ /* 0x000fe80000100800 */
[----:B------:R-:W5:Y:S04]  /*1b4e0*/  LDL.LU R22, [R1+0x2e8] ;  /* 0x0002e80001167983 */ /* 0x000f680000300800 */
[----:B------:R0:W-:Y:S04]  /*1b4f0*/  STL [R1+0x1d08], R0 ;  /* 0x001d080001007387 */ /* 0x0001e80000100800 */
[----:B------:R-:W5:Y:S01]  /*1b500*/  LDL.LU R23, [R1+0x2fc] ;  /* 0x0002fc0001177983 */ /* 0x000f620000300800 */
[----:B0-----:R-:W-:Y:S01]  /*1b510*/  LEA.HI.X.SX32 R0, R11, R4, 0x1, P1 ;  /* 0x000000040b007211 */ /* 0x001fe200008f0eff */
[----:B------:R-:W-:Y:S01]  /*1b520*/  IMAD.MOV.U32 R7, RZ, RZ, R27 ;  /* 0x000000ffff077224 */ /* 0x000fe200078e001b */
[----:B---3--:R-:W-:-:S05]  /*1b530*/  LEA R6, P0, R29, R17, 0x1 ;  /* 0x000000111d067211 */ /* 0x008fca00078008ff */
[----:B------:R-:W-:Y:S04]  /*1b540*/  STL [R1+0x1d0c], R6 ;  /* 0x001d0c0601007387 */ /* 0x000fe80000100800 */
[----:B------:R0:W-:Y:S04]  /*1b550*/  STL [R1+0x1d00], R0 ;  /* 0x001d000001007387 */ /* 0x0001e80000100800 */
[----:B------:R-:W3:Y:S01]  /*1b560*/  LDL.LU R24, [R1+0x314] ;  /* 0x0003140001187983 */ /* 0x000ee20000300800 */
[----:B0-----:R-:W-:Y:S02]  /*1b570*/  LEA.HI.X.SX32 R0, R12, R4, 0x1, P2 ;  /* 0x000000040c007211 */ /* 0x001fe400010f0eff */
[----:B----4-:R-:W-:-:S05]  /*1b580*/  LEA R6, P1, R5, R17, 0x1 ;  /* 0x0000001105067211 */ /* 0x010fca00078208ff */
[----:B------:R2:W-:Y:S04]  /*1b590*/  STL [R1+0x1d04], R6 ;  /* 0x001d040601007387 */ /* 0x0005e80000100800 */
[----:B------:R0:W-:Y:S04]  /*1b5a0*/  STL [R1+0x1cf8], R0 ;  /* 0x001cf80001007387 */ /* 0x0001e80000100800 */
[----:B------:R-:W4:Y:S01]  /*1b5b0*/  LDL.LU R25, [R1+0x324] ;  /* 0x0003240001197983 */ /* 0x000f220000300800 */
[----:B--2---:R-:W-:Y:S02]  /*1b5c0*/  LEA R6, P2, R28, R17, 0x1 ;  /* 0x000000111c067211 */ /* 0x004fe400078408ff */
[----:B0-----:R-:W-:-:S03]  /*1b5d0*/  LEA.HI.X.SX32 R0, R13, R4, 0x1, P3 ;  /* 0x000000040d007211 */ /* 0x001fc600018f0eff */
[----:B------:R0:W-:Y:S04]  /*1b5e0*/  STL [R1+0x1cfc], R6 ;  /* 0x001cfc0601007387 */ /* 0x0001e80000100800 */
[----:B------:R1:W-:Y:S01]  /*1b5f0*/  STL [R1+0x1cf0], R0 ;  /* 0x001cf00001007387 */ /* 0x0003e20000100800 */
[----:B0-----:R-:W-:Y:S01]  /*1b600*/  IMAD.MOV.U32 R6, RZ, RZ, R26 ;  /* 0x000000ffff067224 */ /* 0x001fe200078e001a */
[----:B-1----:R-:W-:Y:S02]  /*1b610*/  LEA.HI.X.SX32 R0, R14, R4, 0x1, P4 ;  /* 0x000000040e007211 */ /* 0x002fe400020f0eff */
[----:B-----5:R-:W-:-:S05]  /*1b620*/  LEA R11, P3, R10, R17, 0x1 ;  /* 0x000000110a0b7211 */ /* 0x020fca00078608ff */
[----:B------:R0:W-:Y:S04]  /*1b630*/  STL [R1+0x1cf4], R11 ;  /* 0x001cf40b01007387 */ /* 0x0001e80000100800 */
[----:B------:R-:W2:Y:S04]  /*1b640*/  LDL.LU R26, [R1+0x33c] ;  /* 0x00033c00011a7983 */ /* 0x000ea80000300800 */
[----:B------:R1:W-:Y:S04]  /*1b650*/  STL [R1+0x1ce8], R0 ;  /* 0x001ce80001007387 */ /* 0x0003e80000100800 */
[----:B------:R-:W5:Y:S01]  /*1b660*/  LDL.LU R27, [R1+0x34c] ;  /* 0x00034c00011b7983 */ /* 0x000f620000300800 */
[----:B0-----:R-:W-:-:S02]  /*1b670*/  LEA.HI.X.SX32 R11, R15, R4, 0x1, P5 ;  /* 0x000000040f0b7211 */ /* 0x001fc400028f0eff */
[----:B-1----:R-:W-:-:S05]  /*1b680*/  LEA R0, P4, R9, R17, 0x1 ;  /* 0x0000001109007211 */ /* 0x002fca00078808ff */
[----:B------:R0:W-:Y:S04]  /*1b690*/  STL [R1+0x1cec], R0 ;  /* 0x001cec0001007387 */ /* 0x0001e80000100800 */
[----:B------:R-:W-:Y:S01]  /*1b6a0*/  STL [R1+0x1ce0], R11 ;  /* 0x001ce00b01007387 */ /* 0x000fe20000100800 */
[----:B0-----:R-:W-:-:S05]  /*1b6b0*/  LEA R0, P5, R18, R17, 0x1 ;  /* 0x0000001112007211 */ /* 0x001fca00078a08ff */
[----:B------:R0:W-:Y:S04]  /*1b6c0*/  STL [R1+0x1ce4], R0 ;  /* 0x001ce40001007387 */ /* 0x0001e80000100800 */
[----:B0-----:R-:W5:Y:S01]  /*1b6d0*/  LDL.LU R0, [R1+0x364] ;  /* 0x0003640001007983 */ /* 0x001f620000300800 */
[----:B------:R-:W-:Y:S02]  /*1b6e0*/  LEA.HI.X.SX32 R12, R16, R4, 0x1, P6 ;  /* 0x00000004100c7211 */ /* 0x000fe400030f0eff */
[----:B------:R-:W-:-:S03]  /*1b6f0*/  LEA R11, P6, R19, R17, 0x1 ;  /* 0x00000011130b7211 */ /* 0x000fc600078c08ff */
[----:B------:R0:W-:Y:S04]  /*1b700*/  STL [R1+0x15e4], R12 ;  /* 0x0015e40c01007387 */ /* 0x0001e80000100800 */
[----:B------:R1:W-:Y:S01]  /*1b710*/  STL [R1+0x1604], R11 ;  /* 0x0016040b01007387 */ /* 0x0003e20000100800 */
[----:B0-----:R-:W-:-:S03]  /*1b720*/  LEA.HI.X.SX32 R12, R29, R4, 0x1, P0 ;  /* 0x000000041d0c7211 */ /* 0x001fc600000f0eff */
[----:B------:R-:W5:Y:S01]  /*1b730*/  LDL.LU R29, [R1+0x378] ;  /* 0x00037800011d7983 */ /* 0x000f620000300800 */
[----:B-1----:R-:W-:-:S03]  /*1b740*/  LEA R11, P0, R8, R17, 0x1 ;  /* 0x00000011080b7211 */ /* 0x002fc600078008ff */
[----:B------:R0:W-:Y:S02]  /*1b750*/  STL [R1+0x15e8], R12 ;  /* 0x0015e80c01007387 */ /* 0x0001e40000100800 */
[-C--:B0-----:R-:W-:Y:S02]  /*1b760*/  LEA.HI.X.SX32 R12, R5, R4.reuse, 0x1, P1 ;  /* 0x00000004050c7211 */ /* 0x081fe400008f0eff */
[----:B------:R-:W5:Y:S04]  /*1b770*/  LDL.LU R5, [R1+0x38c] ;  /* 0x00038c0001057983 */ /* 0x000f680000300800 */
[----:B------:R-:W-:Y:S04]  /*1b780*/  STL [R1+0x160c], R11 ;  /* 0x00160c0b01007387 */ /* 0x000fe80000100800 */
[----:B------:R0:W-:Y:S02]  /*1b790*/  STL [R1+0x15ec], R12 ;  /* 0x0015ec0c01007387 */ /* 0x0001e40000100800 */
[----:B0-----:R-:W-:-:S02]  /*1b7a0*/  LEA.HI.X.SX32 R12, R28, R4, 0x1, P2 ;  /* 0x000000041c0c7211 */ /* 0x001fc400010f0eff */
[----:B------:R-:W5:Y:S01]  /*1b7b0*/  LDL.LU R28, [R1+0x398] ;  /* 0x00039800011c7983 */ /* 0x000f620000300800 */
[----:B------:R-:W-:-:S05]  /*1b7c0*/  LEA R11, P1, R20, R17, 0x1 ;  /* 0x00000011140b7211 */ /* 0x000fca00078208ff */
[----:B------:R0:W-:Y:S04]  /*1b7d0*/  STL [R1+0x1614], R11 ;  /* 0x0016140b01007387 */ /* 0x0001e80000100800 */
[----:B------:R1:W-:Y:S01]  /*1b7e0*/  STL [R1+0x15f0], R12 ;  /* 0x0015f00c01007387 */ /* 0x0003e20000100800 */
[-C--:B0-----:R-:W-:Y:S02]  /*1b7f0*/  LEA R11, P2, R21, R17.reuse, 0x1 ;  /* 0x00000011150b7211 */ /* 0x081fe400078408ff */
[----:B-1----:R-:W-:Y:S02]  /*1b800*/  LEA.HI.X.SX32 R12, R10, R4, 0x1, P3 ;  /* 0x000000040a0c7211 */ /* 0x002fe400018f0eff */
[----:B------:R-:W5:Y:S04]  /*1b810*/  LDL.LU R10, [R1+0x394] ;  /* 0x00039400010a7983 */ /* 0x000f680000300800 */
[----:B------:R0:W-:Y:S04]  /*1b820*/  STL [R1+0x161c], R11 ;  /* 0x00161c0b01007387 */ /* 0x0001e80000100800 */
[----:B------:R1:W-:Y:S01]  /*1b830*/  STL [R1+0x15f4], R12 ;  /* 0x0015f40c01007387 */ /* 0x0003e20000100800 */
[----:B0-----:R-:W-:-:S02]  /*1b840*/  LEA R11, P3, R22, R17, 0x1 ;  /* 0x00000011160b7211 */ /* 0x001fc400078608ff */
[----:B-1----:R-:W-:Y:S02]  /*1b850*/  LEA.HI.X.SX32 R12, R9, R4, 0x1, P4 ;  /* 0x00000004090c7211 */ /* 0x002fe400020f0eff */
[----:B------:R-:W5:Y:S04]  /*1b860*/  LDL.LU R9, [R1+0x390] ;  /* 0x0003900001097983 */ /* 0x000f680000300800 */
[----:B------:R0:W-:Y:S04]  /*1b870*/  STL [R1+0x1624], R11 ;  /* 0x0016240b01007387 */ /* 0x0001e80000100800 */
[----:B------:R1:W-:Y:S01]  /*1b880*/  STL [R1+0x15f8], R12 ;  /* 0x0015f80c01007387 */ /* 0x0003e20000100800 */
[----:B0-----:R-:W-:-:S02]  /*1b890*/  LEA R11, P4, R23, R17, 0x1 ;  /* 0x00000011170b7211 */ /* 0x001fc400078808ff */
[-C--:B-1----:R-:W-:Y:S02]  /*1b8a0*/  LEA.HI.X.SX32 R12, R18, R4.reuse, 0x1, P5 ;  /* 0x00000004120c7211 */ /* 0x082fe400028f0eff */
[----:B------:R-:W5:Y:S04]  /*1b8b0*/  LDL.LU R18, [R1+0x388] ;  /* 0x0003880001127983 */ /* 0x000f680000300800 */
[----:B------:R-:W-:Y:S04]  /*1b8c0*/  STL [R1+0x162c], R11 ;  /* 0x00162c0b01007387 */ /* 0x000fe80000100800 */
[----:B------:R0:W-:Y:S02]  /*1b8d0*/  STL [R1+0x15fc], R12 ;  /* 0x0015fc0c01007387 */ /* 0x0001e40000100800 */
[----:B0-----:R-:W-:-:S02]  /*1b8e0*/  LEA.HI.X.SX32 R12, R19, R4, 0x1, P6 ;  /* 0x00000004130c7211 */ /* 0x001fc400030f0eff */
[----:B------:R-:W5:Y:S01]  /*1b8f0*/  LDL.LU R19, [R1+0x384] ;  /* 0x0003840001137983 */ /* 0x000f620000300800 */
[----:B---3--:R-:W-:Y:S02]  /*1b900*/  LEA R11, P5, R24, R17, 0x1 ;  /* 0x00000011180b7211 */ /* 0x008fe400078a08ff */
[----:B------:R-:W-:-:S03]  /*1b910*/  LEA.HI.X.SX32 R8, R8, R4, 0x1, P0 ;  /* 0x0000000408087211 */ /* 0x000fc600000f0eff */
[----:B------:R4:W-:Y:S04]  /*1b920*/  STL [R1+0x1634], R11 ;  /* 0x0016340b01007387 */ /* 0x0009e80000100800 */
[----:B------:R-:W-:Y:S01]  /*1b930*/  STL [R1+0x1600], R12 ;  /* 0x0016000c01007387 */ /* 0x000fe20000100800 */
[----:B----4-:R-:W-:-:S05]  /*1b940*/  LEA R11, P6, R25, R17, 0x1 ;  /* 0x00000011190b7211 */ /* 0x010fca00078c08ff */
[----:B------:R0:W-:Y:S04]  /*1b950*/  STL [R1+0x163c], R11 ;  /* 0x00163c0b01007387 */ /* 0x0001e80000100800 */
[----:B------:R1:W-:Y:S01]  /*1b960*/  STL [R1+0x1608], R8 ;  /* 0x0016080801007387 */ /* 0x0003e20000100800 */
[----:B0-----:R-:W-:-:S03]  /*1b970*/  LEA.HI.X.SX32 R11, R20, R4, 0x1, P1 ;  /* 0x00000004140b7211 */ /* 0x001fc600008f0eff */
[----:B-1----:R-:W3:Y:S01]  /*1b980*/  LDL.LU R8, [R1+0x380] ;  /* 0x0003800001087983 */ /* 0x002ee20000300800 */
[----:B--2---:R-:W-:-:S05]  /*1b990*/  LEA R12, P0, R26, R17, 0x1 ;  /* 0x000000111a0c7211 */ /* 0x004fca00078008ff */
[----:B------:R5:W-:Y:S04]  /*1b9a0*/  STL [R1+0x1644], R12 ;  /* 0x0016440c01007387 */ /* 0x000be80000100800 */
[----:B------:R-:W2:Y:S01]  /*1b9b0*/  LDL.LU R20, [R1+0x37c] ;  /* 0x00037c0001147983 */ /* 0x000ea20000300800 */
[----:B-----5:R-:W-:-:S03]  /*1b9c0*/  LEA R12, P1, R27, R17, 0x1 ;  /* 0x000000111b0c7211 */ /* 0x020fc600078208ff */
[----:B------:R0:W-:Y:S04]  /*1b9d0*/  STL [R1+0x1610], R11 ;  /* 0x0016100b01007387 */ /* 0x0001e80000100800 */
[----:B------:R-:W-:Y:S01]  /*1b9e0*/  STL [R1+0x164c], R12 ;  /* 0x00164c0c01007387 */ /* 0x000fe20000100800 */
[----:B0-----:R-:W-:-:S03]  /*1b9f0*/  LEA.HI.X.SX32 R11, R21, R4, 0x1, P2 ;  /* 0x00000004150b7211 */ /* 0x001fc600010f0eff */
[----:B------:R-:W4:Y:S04]  /*1ba00*/  LDL.LU R21, [R1+0x374] ;  /* 0x0003740001157983 */ /* 0x000f280000300800 */
[----:B------:R0:W-:Y:S01]  /*1ba10*/  STL [R1+0x1618], R11 ;  /* 0x0016180b01007387 */ /* 0x0001e20000100800 */
[----:B------:R-:W-:Y:S02]  /*1ba20*/  LEA R13, P2, R0, R17, 0x1 ;  /* 0x00000011000d7211 */ /* 0x000fe400078408ff */
[----:B0-----:R-:W-:-:S03]  /*1ba30*/  LEA.HI.X.SX32 R11, R22, R4, 0x1, P3 ;  /* 0x00000004160b7211 */ /* 0x001fc600018f0eff */
[----:B------:R-:W-:Y:S04]  /*1ba40*/  STL [R1+0x1654], R13 ;  /* 0x0016540d01007387 */ /* 0x000fe80000100800 */
[----:B------:R-:W5:Y:S04]  /*1ba50*/  LDL.LU R22, [R1+0x370] ;  /* 0x0003700001167983 */ /* 0x000f680000300800 */
[----:B------:R0:W-:Y:S01]  /*1ba60*/  STL [R1+0x1620], R11 ;  /* 0x0016200b01007387 */ /* 0x0001e20000100800 */
[----:B------:R-:W-:Y:S02]  /*1ba70*/  LEA R12, P3, R29, R17, 0x1 ;  /* 0x000000111d0c7211 */ /* 0x000fe400078608ff */
[----:B0-----:R-:W-:-:S03]  /*1ba80*/  LEA.HI.X.SX32 R11, R23, R4, 0x1, P4 ;  /* 0x00000004170b7211 */ /* 0x001fc600020f0eff */
[----:B------:R0:W-:Y:S04]  /*1ba90*/  STL [R1+0x165c], R12 ;  /* 0x00165c0c01007387 */ /* 0x0001e80000100800 */
[----:B------:R-:W5:Y:S04]  /*1baa0*/  LDL.LU R23, [R1+0x36c] ;  /* 0x00036c0001177983 */ /* 0x000f680000300800 */
[----:B------:R1:W-:Y:S01]  /*1bab0*/  STL [R1+0x1628], R11 ;  /* 0x0016280b01007387 */ /* 0x0003e20000100800 */
[----:B0-----:R-:W-:Y:S02]  /*1bac0*/  LEA R12, P4, R5, R17, 0x1 ;  /* 0x00000011050c7211 */ /* 0x001fe400078808ff */
[----:B-1----:R-:W-:-:S02]  /*1bad0*/  LEA.HI.X.SX32 R11, R24, R4, 0x1, P5 ;  /* 0x00000004180b7211 */ /* 0x002fc400028f0eff */
[----:B------:R-:W5:Y:S04]  /*1bae0*/  LDL.LU R24, [R1+0x368] ;  /* 0x0003680001187983 */ /* 0x000f680000300800 */
[----:B------:R0:W-:Y:S04]  /*1baf0*/  STL [R1+0x1664], R12 ;  /* 0x0016640c01007387 */ /* 0x0001e80000100800 */
[----:B------:R1:W-:Y:S01]  /*1bb00*/  STL [R1+0x1630], R11 ;  /* 0x0016300b01007387 */ /* 0x0003e20000100800 */
[----:B0-----:R-:W-:Y:S02]  /*1bb10*/  LEA R12, P5, R28, R17, 0x1 ;  /* 0x000000111c0c7211 */ /* 0x001fe400078a08ff */
[----:B-1----:R-:W-:-:S02]  /*1bb20*/  LEA.HI.X.SX32 R11, R25, R4, 0x1, P6 ;  /* 0x00000004190b7211 */ /* 0x002fc400030f0eff */
        /* <DEDUP_REMOVED lines=19> */
[----:B-1----:R-:W-:-:S03]  /*1bc60*/  LEA.HI.X.SX32 R11, R29, R4, 0x1, P3 ;  /* 0x000000041d0b7211 */ /* 0x002fc600018f0eff */
[----:B------:R-:W-:Y:S04]  /*1bc70*/  STL [R1+0x168c], R12 ;  /* 0x00168c0c01007387 */ /* 0x000fe80000100800 */
[----:B------:R-:W5:Y:S04]  /*1bc80*/  LDL.LU R29, [R1+0x350] ;  /* 0x00035000011d7983 */ /* 0x000f680000300800 */
[----:B------:R0:W-:Y:S02]  /*1bc90*/  STL [R1+0x1658], R11 ;  /* 0x0016580b01007387 */ /* 0x0001e40000100800 */
[----:B0-----:R-:W-:-:S02]  /*1bca0*/  LEA.HI.X.SX32 R11, R5, R4, 0x1, P4 ;  /* 0x00000004050b7211 */ /* 0x001fc400020f0eff */
[----:B------:R-:W5:Y:S01]  /*1bcb0*/  LDL.LU R5, [R1+0x348] ;  /* 0x0003480001057983 */ /* 0x000f620000300800 */
[----:B---3--:R-:W-:-:S05]  /*1bcc0*/  LEA R12, P3, R8, R17, 0x1 ;  /* 0x00000011080c7211 */ /* 0x008fca00078608ff */
[----:B------:R-:W-:Y:S04]  /*1bcd0*/  STL [R1+0x1694], R12 ;  /* 0x0016940c01007387 */ /* 0x000fe80000100800 */
[----:B------:R0:W-:Y:S02]  /*1bce0*/  STL [R1+0x1660], R11 ;  /* 0x0016600b01007387 */ /* 0x0001e40000100800 */
[----:B0-----:R-:W-:Y:S02]  /*1bcf0*/  LEA.HI.X.SX32 R11, R28, R4, 0x1, P5 ;  /* 0x000000041c0b7211 */ /* 0x001fe400028f0eff */
[----:B--2---:R-:W-:-:S05]  /*1bd00*/  LEA R13, P4, R20, R17, 0x1 ;  /* 0x00000011140d7211 */ /* 0x004fca00078808ff */
[----:B------:R-:W-:Y:S04]  /*1bd10*/  STL [R1+0x169c], R13 ;  /* 0x00169c0d01007387 */ /* 0x000fe80000100800 */
[----:B------:R-:W2:Y:S04]  /*1bd20*/  LDL.LU R28, [R1+0x344] ;  /* 0x00034400011c7983 */ /* 0x000ea80000300800 */
[----:B------:R0:W-:Y:S01]  /*1bd30*/  STL [R1+0x1668], R11 ;  /* 0x0016680b01007387 */ /* 0x0001e20000100800 */
[----:B----4-:R-:W-:Y:S02]  /*1bd40*/  LEA R12, P5, R21, R17, 0x1 ;  /* 0x00000011150c7211 */ /* 0x010fe400078a08ff */
[----:B0-----:R-:W-:-:S03]  /*1bd50*/  LEA.HI.X.SX32 R11, R10, R4, 0x1, P6 ;  /* 0x000000040a0b7211 */ /* 0x001fc600030f0eff */
[----:B------:R-:W-:Y:S04]  /*1bd60*/  STL [R1+0x16a4], R12 ;  /* 0x0016a40c01007387 */ /* 0x000fe80000100800 */
[----:B------:R-:W3:Y:S04]  /*1bd70*/  LDL.LU R10, [R1+0x340] ;  /* 0x00034000010a7983 */ /* 0x000ee80000300800 */
[----:B------:R0:W-:Y:S02]  /*1bd80*/  STL [R1+0x1670], R11 ;  /* 0x0016700b01007387 */ /* 0x0001e40000100800 */
[----:B0-----:R-:W-:-:S02]  /*1bd90*/  LEA.HI.X.SX32 R11, R9, R4, 0x1, P0 ;  /* 0x00000004090b7211 */ /* 0x001fc400000f0eff */
[----:B-----5:R-:W-:Y:S01]  /*1bda0*/  LEA R12, P6, R22, R17, 0x1 ;  /* 0x00000011160c7211 */ /* 0x020fe200078c08ff */
[----:B------:R-:W4:Y:S04]  /*1bdb0*/  LDL.LU R9, [R1+0x338] ;  /* 0x0003380001097983 */ /* 0x000f280000300800 */
        /* <DEDUP_REMOVED lines=27> */
[----:B0-----:R-:W-:Y:S02]  /*1bf70*/  LEA R12, P5, R0, R17, 0x1 ;  /* 0x00000011000c7211 */ /* 0x001fe400078a08ff */
[----:B-1----:R-:W-:-:S03]  /*1bf80*/  LEA.HI.X.SX32 R11, R22, R4, 0x1, P6 ;  /* 0x00000004160b7211 */ /* 0x002fc600030f0eff */
[----:B------:R0:W-:Y:S04]  /*1bf90*/  STL [R1+0x16dc], R12 ;  /* 0x0016dc0c01007387 */ /* 0x0001e80000100800 */
[----:B------:R1:W-:Y:S04]  /*1bfa0*/  STL [R1+0x16a8], R11 ;  /* 0x0016a80b01007387 */ /* 0x0003e80000100800 */
[----:B------:R-:W5:Y:S01]  /*1bfb0*/  LDL.LU R22, [R1+0x31c] ;  /* 0x00031c0001167983 */ /* 0x000f620000300800 */
[----:B0-----:R-:W-:Y:S02]  /*1bfc0*/  LEA R12, P6, R29, R17, 0x1 ;  /* 0x000000111d0c7211 */ /* 0x001fe400078c08ff */
[----:B-1----:R-:W-:-:S03]  /*1bfd0*/  LEA.HI.X.SX32 R11, R23, R4, 0x1, P0 ;  /* 0x00000004170b7211 */ /* 0x002fc600000f0eff */
[----:B------:R0:W-:Y:S04]  /*1bfe0*/  STL [R1+0x16e4], R12 ;  /* 0x0016e40c01007387 */ /* 0x0001e80000100800 */
[----:B------:R-:W5:Y:S01]  /*1bff0*/  LDL.LU R23, [R1+0x318] ;  /* 0x0003180001177983 */ /* 0x000f620000300800 */
[----:B0-----:R-:W-:-:S03]  /*1c000*/  LEA R12, P0, R5, R17, 0x1 ;  /* 0x00000011050c7211 */ /* 0x001fc600078008ff */
[----:B------:R0:W-:Y:S04]  /*1c010*/  STL [R1+0x16b0], R11 ;  /* 0x0016b00b01007387 */ /* 0x0001e80000100800 */
[----:B------:R-:W-:Y:S01]  /*1c020*/  STL [R1+0x16ec], R12 ;  /* 0x0016ec0c01007387 */ /* 0x000fe20000100800 */
[----:B0-----:R-:W-:-:S03]  /*1c030*/  LEA.HI.X.SX32 R11, R24, R4, 0x1, P1 ;  /* 0x00000004180b7211 */ /* 0x001fc600008f0eff */
[----:B------:R-:W5:Y:S04]  /*1c040*/  LDL.LU R24, [R1+0x310] ;  /* 0x0003100001187983 */ /* 0x000f680000300800 */
[----:B------:R0:W-:Y:S02]  /*1c050*/  STL [R1+0x16b8], R11 ;  /* 0x0016b80b01007387 */ /* 0x0001e40000100800 */
[----:B0-----:R-:W-:Y:S02]  /*1c060*/  LEA.HI.X.SX32 R11, R25, R4, 0x1, P2 ;  /* 0x00000004190b7211 */ /* 0x001fe400010f0eff */
[----:B--2---:R-:W-:-:S05]  /*1c070*/  LEA R13, P1, R28, R17, 0x1 ;  /* 0x000000111c0d7211 */ /* 0x004fca00078208ff */
[----:B------:R-:W-:Y:S04]  /*1c080*/  STL [R1+0x16f4], R13 ;  /* 0x0016f40d01007387 */ /* 0x000fe80000100800 */
[----:B------:R-:W2:Y:S04]  /*1c090*/  LDL.LU R25, [R1+0x30c] ;  /* 0x00030c0001197983 */ /* 0x000ea80000300800 */
[----:B------:R0:W-:Y:S01]  /*1c0a0*/  STL [R1+0x16c0], R11 ;  /* 0x0016c00b01007387 */ /* 0x0001e20000100800 */
[----:B---3--:R-:W-:Y:S02]  /*1c0b0*/  LEA R12, P2, R10, R17, 0x1 ;  /* 0x000000110a0c7211 */ /* 0x008fe400078408ff */
[----:B0-----:R-:W-:-:S03]  /*1c0c0*/  LEA.HI.X.SX32 R11, R26, R4, 0x1, P3 ;  /* 0x000000041a0b7211 */ /* 0x001fc600018f0eff */
[----:B------:R4:W-:Y:S04]  /*1c0d0*/  STL [R1+0x16fc], R12 ;  /* 0x0016fc0c01007387 */ /* 0x0009e80000100800 */
[----:B------:R-:W3:Y:S04]  /*1c0e0*/  LDL.LU R26, [R1+0x308] ;  /* 0x00030800011a7983 */ /* 0x000ee80000300800 */
[----:B------:R0:W-:Y:S01]  /*1c0f0*/  STL [R1+0x16c8], R11 ;  /* 0x0016c80b01007387 */ /* 0x0001e20000100800 */
[----:B----4-:R-:W-:Y:S02]  /*1c100*/  LEA R12, P3, R9, R17, 0x1 ;  /* 0x00000011090c7211 */ /* 0x010fe400078608ff */
[----:B0-----:R-:W-:-:S02]  /*1c110*/  LEA.HI.X.SX32 R11, R27, R4, 0x1, P4 ;  /* 0x000000041b0b7211 */ /* 0x001fc400020f0eff */
[----:B------:R-:W4:Y:S04]  /*1c120*/  LDL.LU R27, [R1+0x304] ;  /* 0x00030400011b7983 */ /* 0x000f280000300800 */
[----:B------:R5:W-:Y:S04]  /*1c130*/  STL [R1+0x1704], R12 ;  /* 0x0017040c01007387 */ /* 0x000be80000100800 */
[----:B------:R0:W-:Y:S01]  /*1c140*/  STL [R1+0x16d0], R11 ;  /* 0x0016d00b01007387 */ /* 0x0001e20000100800 */
[----:B-----5:R-:W-:Y:S02]  /*1c150*/  LEA R12, P4, R18, R17, 0x1 ;  /* 0x00000011120c7211 */ /* 0x020fe400078808ff */
[----:B0-----:R-:W-:-:S02]  /*1c160*/  LEA.HI.X.SX32 R11, R0, R4, 0x1, P5 ;  /* 0x00000004000b7211 */ /* 0x001fc400028f0eff */
        /* <DEDUP_REMOVED lines=25> */
[----:B------:R-:W-:-:S05]  /*1c300*/  LEA R12, P2, R22, R17, 0x1 ;  /* 0x00000011160c7211 */ /* 0x000fca00078408ff */
[----:B------:R-:W-:Y:S04]  /*1c310*/  STL [R1+0x1734], R12 ;  /* 0x0017340c01007387 */ /* 0x000fe80000100800 */
        /* <DEDUP_REMOVED lines=8> */
[----:B------:R-:W-:Y:S04]  /*1c3a0*/  STL [R1+0x1744], R12 ;  /* 0x0017440c01007387 */ /* 0x000fe80000100800 */
[----:B------:R-:W5:Y:S04]  /*1c3b0*/  LDL.LU R19, [R1+0x2dc] ;  /* 0x0002dc0001137983 */ /* 0x000f680000300800 */
[----:B------:R0:W-:Y:S02]  /*1c3c0*/  STL [R1+0x1710], R11 ;  /* 0x0017100b01007387 */ /* 0x0001e40000100800 */
[----:B0-----:R-:W-:-:S02]  /*1c3d0*/  LEA.HI.X.SX32 R11, R8, R4, 0x1, P6 ;  /* 0x00000004080b7211 */ /* 0x001fc400030f0eff */
[----:B------:R-:W5:Y:S01]  /*1c3e0*/  LDL.LU R8, [R1+0x2d8] ;  /* 0x0002d80001087983 */ /* 0x000f620000300800 */
[----:B--2---:R-:W-:-:S05]  /*1c3f0*/  LEA R12, P5, R25, R17, 0x1 ;  /* 0x00000011190c7211 */ /* 0x004fca00078a08ff */
[----:B------:R-:W-:Y:S04]  /*1c400*/  STL [R1+0x174c], R12 ;  /* 0x00174c0c01007387 */ /* 0x000fe80000100800 */
[----:B------:R0:W-:Y:S02]  /*1c410*/  STL [R1+0x1718], R11 ;  /* 0x0017180b01007387 */ /* 0x0001e40000100800 */
[----:B0-----:R-:W-:Y:S02]  /*1c420*/  LEA.HI.X.SX32 R11, R20, R4, 0x1, P0 ;  /* 0x00000004140b7211 */ /* 0x001fe400000f0eff */
[----:B------:R-:W2:Y:S01]  /*1c430*/  LDL.LU R20, [R1+0x2d0] ;  /* 0x0002d00001147983 */ /* 0x000ea20000300800 */
[----:B---3--:R-:W-:-:S05]  /*1c440*/  LEA R12, P6, R26, R17, 0x1 ;  /* 0x000000111a0c7211 */ /* 0x008fca00078c08ff */
[----:B------:R4:W-:Y:S04]  /*1c450*/  STL [R1+0x1754], R12 ;  /* 0x0017540c01007387 */ /* 0x0009e80000100800 */
[----:B------:R0:W-:Y:S01]  /*1c460*/  STL [R1+0x1720], R11 ;  /* 0x0017200b01007387 */ /* 0x0001e20000100800 */
[-C--:B----4-:R-:W-:Y:S02]  /*1c470*/  LEA R12, P0, R27, R17.reuse, 0x1 ;  /* 0x000000111b0c7211 */ /* 0x090fe400078008ff */
[----:B0-----:R-:W-:Y:S02]  /*1c480*/  LEA.HI.X.SX32 R11, R21, R4, 0x1, P1 ;  /* 0x00000004150b7211 */ /* 0x001fe400008f0eff */
[----:B------:R-:W3:Y:S04]  /*1c490*/  LDL.LU R21, [R1+0x2cc] ;  /* 0x0002cc0001157983 */ /* 0x000ee80000300800 */
[----:B------:R5:W-:Y:S04]  /*1c4a0*/  STL [R1+0x175c], R12 ;  /* 0x00175c0c01007387 */ /* 0x000be80000100800 */
[----:B------:R0:W-:Y:S01]  /*1c4b0*/  STL [R1+0x1728], R11 ;  /* 0x0017280b01007387 */ /* 0x0001e20000100800 */
[----:B-----5:R-:W-:-:S02]  /*1c4c0*/  LEA R12, P1, R0, R17, 0x1 ;  /* 0x00000011000c7211 */ /* 0x020fc400078208ff */
[----:B0-----:R-:W-:Y:S02]  /*1c4d0*/  LEA.HI.X.SX32 R11, R22, R4, 0x1, P2 ;  /* 0x00000004160b7211 */ /* 0x001fe400010f0eff */
[----:B------:R-:W4:Y:S04]  /*1c4e0*/  LDL.LU R22, [R1+0x2c8] ;  /* 0x0002c80001167983 */ /* 0x000f280000300800 */
        /* <DEDUP_REMOVED lines=70> */
[----:B------:R0:W-:Y:S04]  /*1c950*/  STL [R1+0x17d4], R12 ;  /* 0x0017d40c01007387 */ /* 0x0001e80000100800 */
[----:B------:R1:W-:Y:S01]  /*1c960*/  STL [R1+0x17a0], R11 ;  /* 0x0017a00b01007387 */ /* 0x0003e20000100800 */
[----:B------:R-:W-:Y:S02]  /*1c970*/  LEA R13, P2, R26, R17, 0x1 ;  /* 0x000000111a0d7211 */ /* 0x000fe400078408ff */
[----:B0-----:R-:W-:-:S03]  /*1c980*/  LEA.HI.X.SX32 R12, R20, R4, 0x1, P3 ;  /* 0x00000004140c7211 */ /* 0x001fc600018f0eff */
[----:B------:R-:W-:Y:S04]  /*1c990*/  STL [R1+0x17dc], R13 ;  /* 0x0017dc0d01007387 */ /* 0x000fe80000100800 */
[----:B------:R-:W5:Y:S04]  /*1c9a0*/  LDL.LU R20, [R1+0x280] ;  /* 0x0002800001147983 */ /* 0x000f680000300800 */
[----:B------:R0:W-:Y:S01]  /*1c9b0*/  STL [R1+0x17a8], R12 ;  /* 0x0017a80c01007387 */ /* 0x0001e20000100800 */
[----:B-1----:R-:W-:Y:S02]  /*1c9c0*/  LEA R11, P3, R27, R17, 0x1 ;  /* 0x000000111b0b7211 */ /* 0x002fe400078608ff */
[----:B0-----:R-:W-:-:S03]  /*1c9d0*/  LEA.HI.X.SX32 R12, R21, R4, 0x1, P4 ;  /* 0x00000004150c7211 */ /* 0x001fc600020f0eff */
[----:B------:R-:W-:Y:S04]  /*1c9e0*/  STL [R1+0x17e4], R11 ;  /* 0x0017e40b01007387 */ /* 0x000fe80000100800 */
[----:B------:R-:W5:Y:S04]  /*1c9f0*/  LDL.LU R21, [R1+0x278] ;  /* 0x0002780001157983 */ /* 0x000f680000300800 */
[----:B------:R0:W-:Y:S02]  /*1ca00*/  STL [R1+0x17b0], R12 ;  /* 0x0017b00c01007387 */ /* 0x0001e40000100800 */
[----:B0-----:R-:W-:-:S02]  /*1ca10*/  LEA.HI.X.SX32 R12, R22, R4, 0x1, P5 ;  /* 0x00000004160c7211 */ /* 0x001fc400028f0eff */
[-C--:B------:R-:W-:Y:S01]  /*1ca20*/  LEA R11, P4, R0, R17.reuse, 0x1 ;  /* 0x00000011000b7211 */ /* 0x080fe200078808ff */
        /* <DEDUP_REMOVED lines=20> */
[----:B------:R-:W-:Y:S02]  /*1cb70*/  LEA.HI.X.SX32 R0, R0, R4, 0x1, P4 ;  /* 0x0000000400007211 */ /* 0x000fe400020f0eff */
[----:B--2---:R-:W-:-:S05]  /*1cb80*/  LEA R11, P1, R10, R17, 0x1 ;  /* 0x000000110a0b7211 */ /* 0x004fca00078208ff */
[----:B------:R-:W-:Y:S04]  /*1cb90*/  STL [R1+0x180c], R11 ;  /* 0x00180c0b01007387 */ /* 0x000fe80000100800 */
[----:B------:R0:W-:Y:S02]  /*1cba0*/  STL [R1+0x17d8], R12 ;  /* 0x0017d80c01007387 */ /* 0x0001e40000100800 */
[----:B0-----:R-:W-:Y:S02]  /*1cbb0*/  LEA.HI.X.SX32 R12, R27, R4, 0x1, P3 ;  /* 0x000000041b0c7211 */ /* 0x001fe400018f0eff */
[----:B------:R-:W2:Y:S01]  /*1cbc0*/  LDL.LU R27, [R1+0x25c] ;  /* 0x00025c00011b7983 */ /* 0x000ea20000300800 */
[----:B---3--:R-:W-:-:S05]  /*1cbd0*/  LEA R11, P2, R9, R17, 0x1 ;  /* 0x00000011090b7211 */ /* 0x008fca00078408ff */
[----:B------:R4:W-:Y:S04]  /*1cbe0*/  STL [R1+0x1814], R11 ;  /* 0x0018140b01007387 */ /* 0x0009e80000100800 */
[----:B------:R-:W-:Y:S01]  /*1cbf0*/  STL [R1+0x17e0], R12 ;  /* 0x0017e00c01007387 */ /* 0x000fe20000100800 */
[----:B----4-:R-:W-:-:S05]  /*1cc00*/  LEA R11, P3, R18, R17, 0x1 ;  /* 0x00000011120b7211 */ /* 0x010fca00078608ff */
[----:B------:R0:W-:Y:S04]  /*1cc10*/  STL [R1+0x181c], R11 ;  /* 0x00181c0b01007387 */ /* 0x0001e80000100800 */
[----:B------:R1:W-:Y:S01]  /*1cc20*/  STL [R1+0x17e8], R0 ;  /* 0x0017e80001007387 */ /* 0x0003e20000100800 */
[----:B0-----:R-:W-:-:S03]  /*1cc30*/  LEA.HI.X.SX32 R11, R29, R4, 0x1, P5 ;  /* 0x000000041d0b7211 */ /* 0x001fc600028f0eff */
[----:B-1----:R-:W3:Y:S01]  /*1cc40*/  LDL.LU R0, [R1+0x258] ;  /* 0x0002580001007983 */ /* 0x002ee20000300800 */
[----:B-----5:R-:W-:-:S05]  /*1cc50*/  LEA R12, P4, R19, R17, 0x1 ;  /* 0x00000011130c7211 */ /* 0x020fca00078808ff */
[----:B------:R0:W-:Y:S04]  /*1cc60*/  STL [R1+0x1824], R12 ;  /* 0x0018240c01007387 */ /* 0x0001e80000100800 */
[----:B------:R-:W4:Y:S01]  /*1cc70*/  LDL.LU R29, [R1+0x250] ;  /* 0x00025000011d7983 */ /* 0x000f220000300800 */
        /* <DEDUP_REMOVED lines=42> */
[----:B--2---:R-:W-:-:S05]  /*1cf20*/  LEA R12, P6, R27, R17, 0x1 ;  /* 0x000000111b0c7211 */ /* 0x004fca00078c08ff */
[----:B------:R-:W-:Y:S04]  /*1cf30*/  STL [R1+0x186c], R12 ;  /* 0x00186c0c01007387 */ /* 0x000fe80000100800 */
[----:B------:R-:W2:Y:S04]  /*1cf40*/  LDL.LU R21, [R1+0x224] ;  /* 0x0002240001157983 */ /* 0x000ea80000300800 */
[----:B------:R0:W-:Y:S02]  /*1cf50*/  STL [R1+0x1838], R11 ;  /* 0x0018380b01007387 */ /* 0x0001e40000100800 */
[----:B0-----:R-:W-:-:S02]  /*1cf60*/  LEA.HI.X.SX32 R11, R22, R4, 0x1, P1 ;  /* 0x00000004160b7211 */ /* 0x001fc400008f0eff */
[----:B------:R-:W2:Y:S01]  /*1cf70*/  LDL.LU R22, [R1+0x220] ;  /* 0x0002200001167983 */ /* 0x000ea20000300800 */
[----:B---3--:R-:W-:-:S05]  /*1cf80*/  LEA R12, P0, R0, R17, 0x1 ;  /* 0x00000011000c7211 */ /* 0x008fca00078008ff */
[----:B------:R-:W-:Y:S04]  /*1cf90*/  STL [R1+0x1874], R12 ;  /* 0x0018740c01007387 */ /* 0x000fe80000100800 */
[----:B------:R0:W-:Y:S01]  /*1cfa0*/  STL [R1+0x1840], R11 ;  /* 0x0018400b01007387 */ /* 0x0001e20000100800 */
[----:B----4-:R-:W-:Y:S02]  /*1cfb0*/  LEA R13, P1, R29, R17, 0x1 ;  /* 0x000000111d0d7211 */ /* 0x010fe400078208ff */
[----:B0-----:R-:W-:-:S03]  /*1cfc0*/  LEA.HI.X.SX32 R11, R23, R4, 0x1, P2 ;  /* 0x00000004170b7211 */ /* 0x001fc600010f0eff */
[----:B------:R-:W-:Y:S04]  /*1cfd0*/  STL [R1+0x187c], R13 ;  /* 0x00187c0d01007387 */ /* 0x000fe80000100800 */
[----:B------:R-:W3:Y:S04]  /*1cfe0*/  LDL.LU R23, [R1+0x21c] ;  /* 0x00021c0001177983 */ /* 0x000ee80000300800 */
[----:B------:R0:W-:Y:S01]  /*1cff0*/  STL [R1+0x1848], R11 ;  /* 0x0018480b01007387 */ /* 0x0001e20000100800 */
[----:B-----5:R-:W-:Y:S02]  /*1d000*/  LEA R12, P2, R5, R17, 0x1 ;  /* 0x00000011050c7211 */ /* 0x020fe400078408ff */
[----:B0-----:R-:W-:-:S03]  /*1d010*/  LEA.HI.X.SX32 R11, R24, R4, 0x1, P3 ;  /* 0x00000004180b7211 */ /* 0x001fc600018f0eff */
[----:B------:R-:W-:Y:S04]  /*1d020*/  STL [R1+0x1884], R12 ;  /* 0x0018840c01007387 */ /* 0x000fe80000100800 */
[----:B------:R-:W4:Y:S04]  /*1d030*/  LDL.LU R24, [R1+0x214] ;  /* 0x0002140001187983 */ /* 0x000f280000300800 */
[----:B------:R0:W-:Y:S02]  /*1d040*/  STL [R1+0x1850], R11 ;  /* 0x0018500b01007387 */ /* 0x0001e40000100800 */
[----:B0-----:R-:W-:-:S02]  /*1d050*/  LEA.HI.X.SX32 R11, R25, R4, 0x1, P4 ;  /* 0x00000004190b7211 */ /* 0x001fc400020f0eff */
[----:B------:R-:W5:Y:S01]  /*1d060*/  LDL.LU R25, [R1+0x210] ;  /* 0x0002100001197983 */ /* 0x000f620000300800 */
[----:B------:R-:W-:-:S05]  /*1d070*/  LEA R12, P3, R28, R17, 0x1 ;  /* 0x000000111c0c7211 */ /* 0x000fca00078608ff */
[----:B------:R-:W-:Y:S04]  /*1d080*/  STL [R1+0x188c], R12 ;  /* 0x00188c0c01007387 */ /* 0x000fe80000100800 */
[----:B------:R0:W-:Y:S02]  /*1d090*/  STL [R1+0x1858], R11 ;  /* 0x0018580b01007387 */ /* 0x0001e40000100800 */
[----:B0-----:R-:W-:Y:S02]  /*1d0a0*/  LEA.HI.X.SX32 R11, R26, R4, 0x1, P5 ;  /* 0x000000041a0b7211 */ /* 0x001fe400028f0eff */
        /* <DEDUP_REMOVED lines=27> */
[----:B------:R0:W-:Y:S04]  /*1d260*/  STL [R1+0x1888], R11 ;  /* 0x0018880b01007387 */ /* 0x0001e80000100800 */
[----:B------:R-:W5:Y:S01]  /*1d270*/  LDL.LU R28, [R1+0x1f8] ;  /* 0x0001f800011c7983 */ /* 0x000f620000300800 */
[----:B0-----:R-:W-:Y:S02]  /*1d280*/  LEA.HI.X.SX32 R11, R10, R4, 0x1, P4 ;  /* 0x000000040a0b7211 */ /* 0x001fe400020f0eff */
[----:B--2---:R-:W-:-:S05]  /*1d290*/  LEA R12, P3, R21, R17, 0x1 ;  /* 0x00000011150c7211 */ /* 0x004fca00078608ff */
[----:B------:R0:W-:Y:S04]  /*1d2a0*/  STL [R1+0x18c4], R12 ;  /* 0x0018c40c01007387 */ /* 0x0001e80000100800 */
[----:B------:R-:W2:Y:S01]  /*1d2b0*/  LDL.LU R10, [R1+0x1f4] ;  /* 0x0001f400010a7983 */ /* 0x000ea20000300800 */
[----:B0-----:R-:W-:-:S03]  /*1d2c0*/  LEA R12, P4, R22, R17, 0x1 ;  /* 0x00000011160c7211 */ /* 0x001fc600078808ff */
[----:B------:R0:W-:Y:S04]  /*1d2d0*/  STL [R1+0x1890], R11 ;  /* 0x0018900b01007387 */ /* 0x0001e80000100800 */
[----:B------:R-:W-:Y:S01]  /*1d2e0*/  STL [R1+0x18cc], R12 ;  /* 0x0018cc0c01007387 */ /* 0x000fe20000100800 */
[----:B0-----:R-:W-:-:S03]  /*1d2f0*/  LEA.HI.X.SX32 R11, R9, R4, 0x1, P5 ;  /* 0x00000004090b7211 */ /* 0x001fc600028f0eff */
[----:B------:R-:W2:Y:S04]  /*1d300*/  LDL.LU R9, [R1+0x1f0] ;  /* 0x0001f00001097983 */ /* 0x000ea80000300800 */
[----:B------:R0:W-:Y:S02]  /*1d310*/  STL [R1+0x1898], R11 ;  /* 0x0018980b01007387 */ /* 0x0001e40000100800 */
[----:B0-----:R-:W-:Y:S02]  /*1d320*/  LEA.HI.X.SX32 R11, R18, R4, 0x1, P6 ;  /* 0x00000004120b7211 */ /* 0x001fe400030f0eff */
[----:B---3--:R-:W-:-:S05]  /*1d330*/  LEA R13, P5, R23, R17, 0x1 ;  /* 0x00000011170d7211 */ /* 0x008fca00078a08ff */
[----:B------:R-:W-:Y:S04]  /*1d340*/  STL [R1+0x18d4], R13 ;  /* 0x0018d40d01007387 */ /* 0x000fe80000100800 */
[----:B------:R-:W3:Y:S04]  /*1d350*/  LDL.LU R18, [R1+0x1ec] ;  /* 0x0001ec0001127983 */ /* 0x000ee80000300800 */
[----:B------:R0:W-:Y:S01]  /*1d360*/  STL [R1+0x18a0], R11 ;  /* 0x0018a00b01007387 */ /* 0x0001e20000100800 */
[----:B----4-:R-:W-:Y:S02]  /*1d370*/  LEA R12, P6, R24, R17, 0x1 ;  /* 0x00000011180c7211 */ /* 0x010fe400078c08ff */
[----:B0-----:R-:W-:-:S03]  /*1d380*/  LEA.HI.X.SX32 R11, R19, R4, 0x1, P0 ;  /* 0x00000004130b7211 */ /* 0x001fc600000f0eff */
[----:B------:R5:W-:Y:S04]  /*1d390*/  STL [R1+0x18dc], R12 ;  /* 0x0018dc0c01007387 */ /* 0x000be80000100800 */
[----:B------:R-:W4:Y:S04]  /*1d3a0*/  LDL.LU R19, [R1+0x1e8] ;  /* 0x0001e80001137983 */ /* 0x000f280000300800 */
[----:B------:R0:W-:Y:S01]  /*1d3b0*/  STL [R1+0x18a8], R11 ;  /* 0x0018a80b01007387 */ /* 0x0001e20000100800 */
[----:B-----5:R-:W-:Y:S02]  /*1d3c0*/  LEA R12, P0, R25, R17, 0x1 ;  /* 0x00000011190c7211 */ /* 0x020fe400078008ff */
[----:B0-----:R-:W-:-:S02]  /*1d3d0*/  LEA.HI.X.SX32 R11, R8, R4, 0x1, P1 ;  /* 0x00000004080b7211 */ /* 0x001fc400008f0eff */
        /* <DEDUP_REMOVED lines=32> */
[----:B------:R0:W-:Y:S02]  /*1d5e0*/  STL [R1+0x18e0], R11 ;  /* 0x0018e00b01007387 */ /* 0x0001e40000100800 */
[----:B0-----:R-:W-:Y:S02]  /*1d5f0*/  LEA.HI.X.SX32 R11, R26, R4, 0x1, P1 ;  /* 0x000000041a0b7211 */ /* 0x001fe400008f0eff */
[----:B--2---:R-:W-:-:S05]  /*1d600*/  LEA R13, P0, R10, R17, 0x1 ;  /* 0x000000110a0d7211 */ /* 0x004fca00078008ff */
[----:B------:R-:W-:Y:S04]  /*1d610*/  STL [R1+0x191c], R13 ;  /* 0x00191c0d01007387 */ /* 0x000fe80000100800 */
[----:B------:R-:W2:Y:S04]  /*1d620*/  LDL.LU R26, [R1+0x1c8] ;  /* 0x0001c800011a7983 */ /* 0x000ea80000300800 */
[----:B------:R0:W-:Y:S01]  /*1d630*/  STL [R1+0x18e8], R11 ;  /* 0x0018e80b01007387 */ /* 0x0001e20000100800 */
[----:B------:R-:W-:Y:S02]  /*1d640*/  LEA R12, P1, R9, R17, 0x1 ;  /* 0x00000011090c7211 */ /* 0x000fe400078208ff */
[----:B0-----:R-:W-:-:S03]  /*1d650*/  LEA.HI.X.SX32 R11, R27, R4, 0x1, P2 ;  /* 0x000000041b0b7211 */ /* 0x001fc600010f0eff */
[----:B------:R-:W-:Y:S04]  /*1d660*/  STL [R1+0x1924], R12 ;  /* 0x0019240c01007387 */ /* 0x000fe80000100800 */
[----:B------:R-:W2:Y:S04]  /*1d670*/  LDL.LU R27, [R1+0x1c4] ;  /* 0x0001c400011b7983 */ /* 0x000ea80000300800 */
[----:B------:R0:W-:Y:S02]  /*1d680*/  STL [R1+0x18f0], R11 ;  /* 0x0018f00b01007387 */ /* 0x0001e40000100800 */
[----:B0-----:R-:W-:-:S02]  /*1d690*/  LEA.HI.X.SX32 R11, R0, R4, 0x1, P3 ;  /* 0x00000004000b7211 */ /* 0x001fc400018f0eff */
[----:B------:R-:W2:Y:S01]  /*1d6a0*/  LDL.LU R0, [R1+0x1c0] ;  /* 0x0001c00001007983 */ /* 0x000ea20000300800 */
[----:B---3--:R-:W-:-:S05]  /*1d6b0*/  LEA R12, P2, R18, R17, 0x1 ;  /* 0x00000011120c7211 */ /* 0x008fca00078408ff */
[----:B------:R-:W-:Y:S04]  /*1d6c0*/  STL [R1+0x192c], R12 ;  /* 0x00192c0c01007387 */ /* 0x000fe80000100800 */
[----:B------:R0:W-:Y:S02]  /*1d6d0*/  STL [R1+0x18f8], R11 ;  /* 0x0018f80b01007387 */ /* 0x0001e40000100800 */
[----:B0-----:R-:W-:Y:S02]  /*1d6e0*/  LEA.HI.X.SX32 R11, R29, R4, 0x1, P4 ;  /* 0x000000041d0b7211 */ /* 0x001fe400020f0eff */
[----:B------:R-:W3:Y:S01]  /*1d6f0*/  LDL.LU R29, [R1+0x1bc] ;  /* 0x0001bc00011d7983 */ /* 0x000ee20000300800 */
[----:B----4-:R-:W-:-:S05]  /*1d700*/  LEA R12, P3, R19, R17, 0x1 ;  /* 0x00000011130c7211 */ /* 0x010fca00078608ff */
[----:B------:R5:W-:Y:S04]  /*1d710*/  STL [R1+0x1934], R12 ;  /* 0x0019340c01007387 */ /* 0x000be80000100800 */
[----:B------:R0:W-:Y:S01]  /*1d720*/  STL [R1+0x1900], R11 ;  /* 0x0019000b01007387 */ /* 0x0001e20000100800 */
[-C--:B-----5:R-:W-:Y:S02]  /*1d730*/  LEA R12, P4, R8, R17.reuse, 0x1 ;  /* 0x00000011080c7211 */ /* 0x0a0fe400078808ff */
[----:B0-----:R-:W-:Y:S02]  /*1d740*/  LEA.HI.X.SX32 R11, R5, R4, 0x1, P5 ;  /* 0x00000004050b7211 */ /* 0x001fe400028f0eff */
[----:B------:R-:W4:Y:S04]  /*1d750*/  LDL.LU R5, [R1+0x1b8] ;  /* 0x0001b80001057983 */ /* 0x000f280000300800 */
        /* <DEDUP_REMOVED lines=39> */
[----:B------:R0:W-:Y:S04]  /*1d9d0*/  STL [R1+0x197c], R12 ;  /* 0x00197c0c01007387 */ /* 0x0001e80000100800 */
[----:B------:R-:W2:Y:S04]  /*1d9e0*/  LDL.LU R21, [R1+0x198] ;  /* 0x0001980001157983 */ /* 0x000ea80000300800 */
[----:B------:R1:W-:Y:S01]  /*1d9f0*/  STL [R1+0x1948], R11 ;  /* 0x0019480b01007387 */ /* 0x0003e20000100800 */
[----:B0-----:R-:W-:Y:S02]  /*1da00*/  LEA R12, P6, R0, R17, 0x1 ;  /* 0x00000011000c7211 */ /* 0x001fe400078c08ff */
[----:B-1----:R-:W-:-:S02]  /*1da10*/  LEA.HI.X.SX32 R11, R22, R4, 0x1, P0 ;  /* 0x00000004160b7211 */ /* 0x002fc400000f0eff */
[----:B------:R-:W2:Y:S04]  /*1da20*/  LDL.LU R22, [R1+0x194] ;  /* 0x0001940001167983 */ /* 0x000ea80000300800 */
[----:B------:R-:W-:Y:S04]  /*1da30*/  STL [R1+0x1984], R12 ;  /* 0x0019840c01007387 */ /* 0x000fe80000100800 */
        /* <DEDUP_REMOVED lines=48> */
[----:B------:R-:W-:-:S05]  /*1dd40*/  LEA R12, P2, R21, R17, 0x1 ;  /* 0x00000011150c7211 */ /* 0x000fca00078408ff */
[----:B------:R0:W-:Y:S04]  /*1dd50*/  STL [R1+0x19d4], R12 ;  /* 0x0019d40c01007387 */ /* 0x0001e80000100800 */
[----:B------:R1:W-:Y:S01]  /*1dd60*/  STL [R1+0x19a0], R11 ;  /* 0x0019a00b01007387 */ /* 0x0003e20000100800 */
[-C--:B0-----:R-:W-:Y:S02]  /*1dd70*/  LEA R12, P3, R22, R17.reuse, 0x1 ;  /* 0x00000011160c7211 */ /* 0x081fe400078608ff */
[----:B-1----:R-:W-:Y:S02]  /*1dd80*/  LEA.HI.X.SX32 R11, R9, R4, 0x1, P4 ;  /* 0x00000004090b7211 */ /* 0x002fe400020f0eff */
[----:B------:R-:W2:Y:S04]  /*1dd90*/  LDL.LU R9, [R1+0x168] ;  /* 0x0001680001097983 */ /* 0x000ea80000300800 */
[----:B------:R0:W-:Y:S04]  /*1dda0*/  STL [R1+0x19dc], R12 ;  /* 0x0019dc0c01007387 */ /* 0x0001e80000100800 */
[----:B------:R1:W-:Y:S01]  /*1ddb0*/  STL [R1+0x19a8], R11 ;  /* 0x0019a80b01007387 */ /* 0x0003e20000100800 */
[----:B0-----:R-:W-:-:S02]  /*1ddc0*/  LEA R12, P4, R23, R17, 0x1 ;  /* 0x00000011170c7211 */ /* 0x001fc400078808ff */
[-C--:B-1----:R-:W-:Y:S02]  /*1ddd0*/  LEA.HI.X.SX32 R11, R18, R4.reuse, 0x1, P5 ;  /* 0x00000004120b7211 */ /* 0x082fe400028f0eff */
[----:B------:R-:W2:Y:S04]  /*1dde0*/  LDL.LU R18, [R1+0x164] ;  /* 0x0001640001127983 */ /* 0x000ea80000300800 */
[----:B------:R-:W-:Y:S04]  /*1ddf0*/  STL [R1+0x19e4], R12 ;  /* 0x0019e40c01007387 */ /* 0x000fe80000100800 */
[----:B------:R0:W-:Y:S02]  /*1de00*/  STL [R1+0x19b0], R11 ;  /* 0x0019b00b01007387 */ /* 0x0001e40000100800 */
[----:B0-----:R-:W-:-:S02]  /*1de10*/  LEA.HI.X.SX32 R11, R19, R4, 0x1, P6 ;  /* 0x00000004130b7211 */ /* 0x001fc400030f0eff */
[----:B---3--:R-:W-:Y:S01]  /*1de20*/  LEA R12, P5, R24, R17, 0x1 ;  /* 0x00000011180c7211 */ /* 0x008fe200078a08ff */
[----:B------:R-:W3:Y:S04]  /*1de30*/  LDL.LU R19, [R1+0x160] ;  /* 0x0001600001137983 */ /* 0x000ee80000300800 */
[----:B------:R-:W-:Y:S04]  /*1de40*/  STL [R1+0x19ec], R12 ;  /* 0x0019ec0c01007387 */ /* 0x000fe80000100800 */
[----:B------:R0:W-:Y:S02]  /*1de50*/  STL [R1+0x19b8], R11 ;  /* 0x0019b80b01007387 */ /* 0x0001e40000100800 */
[----:B0-----:R-:W-:-:S02]  /*1de60*/  LEA.HI.X.SX32 R11, R8, R4, 0x1, P0 ;  /* 0x00000004080b7211 */ /* 0x001fc400000f0eff */
[----:B------:R-:W3:Y:S01]  /*1de70*/  LDL.LU R8, [R1+0x15c] ;  /* 0x00015c0001087983 */ /* 0x000ee20000300800 */
[----:B----4-:R-:W-:-:S05]  /*1de80*/  LEA R12, P6, R25, R17, 0x1 ;  /* 0x00000011190c7211 */ /* 0x010fca00078c08ff */
[----:B------:R5:W-:Y:S04]  /*1de90*/  STL [R1+0x19f4], R12 ;  /* 0x0019f40c01007387 */ /* 0x000be80000100800 */
[----:B------:R0:W-:Y:S01]  /*1dea0*/  STL [R1+0x19c0], R11 ;  /* 0x0019c00b01007387 */ /* 0x0001e20000100800 */
[----:B-----5:R-:W-:Y:S02]  /*1deb0*/  LEA R12, P0, R26, R17, 0x1 ;  /* 0x000000111a0c7211 */ /* 0x020fe400078008ff */
[----:B0-----:R-:W-:-:S03]  /*1dec0*/  LEA.HI.X.SX32 R11, R20, R4, 0x1, P1 ;  /* 0x00000004140b7211 */ /* 0x001fc600008f0eff */
[----:B------:R-:W-:Y:S04]  /*1ded0*/  STL [R1+0x19fc], R12 ;  /* 0x0019fc0c01007387 */ /* 0x000fe80000100800 */
[----:B------:R0:W-:Y:S04]  /*1dee0*/  STL [R1+0x19c8], R11 ;  /* 0x0019c80b01007387 */ /* 0x0001e80000100800 */
[----:B------:R-:W4:Y:S01]  /*1def0*/  LDL.LU R20, [R1+0x158] ;  /* 0x0001580001147983 */ /* 0x000f220000300800 */
[----:B0-----:R-:W-:Y:S02]  /*1df00*/  LEA.HI.X.SX32 R11, R21, R4, 0x1, P2 ;  /* 0x00000004150b7211 */ /* 0x001fe400010f0eff */
[----:B------:R-:W-:-:S05]  /*1df10*/  LEA R12, P1, R27, R17, 0x1 ;  /* 0x000000111b0c7211 */ /* 0x000fca00078208ff */
        /* <DEDUP_REMOVED lines=9> */
[----:B------:R-:W-:-:S05]  /*1dfb0*/  LEA R13, P3, R29, R17, 0x1 ;  /* 0x000000111d0d7211 */ /* 0x000fca00078608ff */
        /* <DEDUP_REMOVED lines=28> */
[----:B---3--:R-:W-:-:S02]  /*1e180*/  LEA R12, P2, R19, R17, 0x1 ;  /* 0x00000011130c7211 */ /* 0x008fc400078408ff */
[----:B0-----:R-:W-:Y:S02]  /*1e190*/  LEA.HI.X.SX32 R11, R29, R4, 0x1, P3 ;  /* 0x000000041d0b7211 */ /* 0x001fe400018f0eff */
[----:B------:R-:W3:Y:S04]  /*1e1a0*/  LDL.LU R29, [R1+0x134] ;  /* 0x00013400011d7983 */ /* 0x000ee80000300800 */
[----:B------:R0:W-:Y:S04]  /*1e1b0*/  STL [R1+0x1a44], R12 ;  /* 0x001a440c01007387 */ /* 0x0001e80000100800 */
[----:B------:R1:W-:Y:S01]  /*1e1c0*/  STL [R1+0x1a10], R11 ;  /* 0x001a100b01007387 */ /* 0x0003e20000100800 */
[----:B0-----:R-:W-:-:S02]  /*1e1d0*/  LEA R12, P3, R8, R17, 0x1 ;  /* 0x00000011080c7211 */ /* 0x001fc400078608ff */
[----:B-1----:R-:W-:-:S03]  /*1e1e0*/  LEA.HI.X.SX32 R11, R5, R4, 0x1, P4 ;  /* 0x00000004050b7211 */ /* 0x002fc600020f0eff */
[----:B------:R0:W-:Y:S04]  /*1e1f0*/  STL [R1+0x1a4c], R12 ;  /* 0x001a4c0c01007387 */ /* 0x0001e80000100800 */
[----:B------:R-:W3:Y:S04]  /*1e200*/  LDL.LU R5, [R1+0x130] ;  /* 0x0001300001057983 */ /* 0x000ee80000300800 */
[----:B------:R4:W-:Y:S01]  /*1e210*/  STL [R1+0x1a18], R11 ;  /* 0x001a180b01007387 */ /* 0x0009e20000100800 */
[----:B0-----:R-:W-:-:S03]  /*1e220*/  LEA.HI.X.SX32 R12, R28, R4, 0x1, P5 ;  /* 0x000000041c0c7211 */ /* 0x001fc600028f0eff */
[----:B------:R-:W3:Y:S01]  /*1e230*/  LDL.LU R28, [R1+0x12c] ;  /* 0x00012c00011c7983 */ /* 0x000ee20000300800 */
[----:B----4-:R-:W-:-:S05]  /*1e240*/  LEA R11, P4, R20, R17, 0x1 ;  /* 0x00000011140b7211 */ /* 0x010fca00078808ff */
[----:B------:R-:W-:Y:S04]  /*1e250*/  STL [R1+0x1a54], R11 ;  /* 0x001a540b01007387 */ /* 0x000fe80000100800 */
[----:B------:R0:W-:Y:S02]  /*1e260*/  STL [R1+0x1a20], R12 ;  /* 0x001a200c01007387 */ /* 0x0001e40000100800 */
[----:B0-----:R-:W-:Y:S02]  /*1e270*/  LEA.HI.X.SX32 R12, R10, R4, 0x1, P6 ;  /* 0x000000040a0c7211 */ /* 0x001fe400030f0eff */
[----:B-----5:R-:W-:-:S05]  /*1e280*/  LEA R11, P5, R21, R17, 0x1 ;  /* 0x00000011150b7211 */ /* 0x020fca00078a08ff */
[----:B------:R0:W-:Y:S04]  /*1e290*/  STL [R1+0x1a5c], R11 ;  /* 0x001a5c0b01007387 */ /* 0x0001e80000100800 */
[----:B0-----:R-:W4:Y:S01]  /*1e2a0*/  LDL.LU R11, [R1+0x128] ;  /* 0x00012800010b7983 */ /* 0x001f220000300800 */
[----:B------:R-:W-:-:S03]  /*1e2b0*/  LEA R10, P6, R22, R17, 0x1 ;  /* 0x00000011160a7211 */ /* 0x000fc600078c08ff */
[----:B------:R-:W-:Y:S04]  /*1e2c0*/  STL [R1+0x1a28], R12 ;  /* 0x001a280c01007387 */ /* 0x000fe80000100800 */
[----:B------:R0:W-:Y:S04]  /*1e2d0*/  STL [R1+0x1a64], R10 ;  /* 0x001a640a01007387 */ /* 0x0001e80000100800 */
[----:B0-----:R-:W5:Y:S01]  /*1e2e0*/  LDL.LU R10, [R1+0x124] ;  /* 0x00012400010a7983 */ /* 0x001f620000300800 */
[----:B------:R-:W-:-:S05]  /*1e2f0*/  LEA.HI.X.SX32 R9, R9, R4, 0x1, P0 ;  /* 0x0000000409097211 */ /* 0x000fca00000f0eff */
[----:B------:R0:W-:Y:S01]  /*1e300*/  STL [R1+0x1a30], R9 ;  /* 0x001a300901007387 */ /* 0x0001e20000100800 */
[-C--:B------:R-:W-:Y:S02]  /*1e310*/  LEA R12, P0, R23, R17.reuse, 0x1 ;  /* 0x00000011170c7211 */ /* 0x080fe400078008ff */
[----:B0-----:R-:W-:Y:S02]  /*1e320*/  LEA.HI.X.SX32 R9, R18, R4, 0x1, P1 ;  /* 0x0000000412097211 */ /* 0x001fe400008f0eff */
        /* <DEDUP_REMOVED lines=8> */
[----:B------:R-:W-:-:S02]  /*1e3b0*/  LEA R13, P2, R25, R17, 0x1 ;  /* 0x00000011190d7211 */ /* 0x000fc400078408ff */
[----:B0-----:R-:W-:Y:S01]  /*1e3c0*/  LEA.HI.X.SX32 R12, R8, R4, 0x1, P3 ;  /* 0x00000004080c7211 */ /* 0x001fe200018f0eff */
[----:B-1----:R-:W5:Y:S04]  /*1e3d0*/  LDL.LU R9, [R1+0x118] ;  /* 0x0001180001097983 */ /* 0x002f680000300800 */
[----:B------:R-:W-:Y:S04]  /*1e3e0*/  STL [R1+0x1a7c], R13 ;  /* 0x001a7c0d01007387 */ /* 0x000fe80000100800 */
[----:B------:R0:W-:Y:S01]  /*1e3f0*/  STL [R1+0x1a48], R12 ;  /* 0x001a480c01007387 */ /* 0x0001e20000100800 */
[----:B------:R-:W-:-:S02]  /*1e400*/  LEA R8, P3, R26, R17, 0x1 ;  /* 0x000000111a087211 */ /* 0x000fc400078608ff */
[-C--:B0-----:R-:W-:Y:S02]  /*1e410*/  LEA.HI.X.SX32 R12, R20, R4.reuse, 0x1, P4 ;  /* 0x00000004140c7211 */ /* 0x081fe400020f0eff */
        /* <DEDUP_REMOVED lines=13> */
[----:B---3--:R-:W-:Y:S02]  /*1e4f0*/  LEA R8, P6, R29, R17, 0x1 ;  /* 0x000000111d087211 */ /* 0x008fe400078c08ff */
[----:B0-----:R-:W-:-:S03]  /*1e500*/  LEA.HI.X.SX32 R12, R23, R4, 0x1, P0 ;  /* 0x00000004170c7211 */ /* 0x001fc600000f0eff */
[----:B------:R0:W-:Y:S04]  /*1e510*/  STL [R1+0x1a9c], R8 ;  /* 0x001a9c0801007387 */ /* 0x0001e80000100800 */
[----:B------:R-:W-:Y:S04]  /*1e520*/  STL [R1+0x1a68], R12 ;  /* 0x001a680c01007387 */ /* 0x000fe80000100800 */
[----:B------:R-:W3:Y:S01]  /*1e530*/  LDL.LU R23, [R1+0x108] ;  /* 0x0001080001177983 */ /* 0x000ee20000300800 */
[----:B0-----:R-:W-:-:S05]  /*1e540*/  LEA R8, P0, R5, R17, 0x1 ;  /* 0x0000001105087211 */ /* 0x001fca00078008ff */
[----:B------:R0:W-:Y:S04]  /*1e550*/  STL [R1+0x1aa4], R8 ;  /* 0x001aa40801007387 */ /* 0x0001e80000100800 */
[----:B0-----:R-:W3:Y:S01]  /*1e560*/  LDL.LU R8, [R1+0x104] ;  /* 0x0001040001087983 */ /* 0x001ee20000300800 */
[----:B------:R-:W-:Y:S02]  /*1e570*/  LEA.HI.X.SX32 R12, R24, R4, 0x1, P1 ;  /* 0x00000004180c7211 */ /* 0x000fe400008f0eff */
[----:B------:R-:W-:-:S03]  /*1e580*/  LEA R13, P1, R28, R17, 0x1 ;  /* 0x000000111c0d7211 */ /* 0x000fc600078208ff */
[----:B------:R0:W-:Y:S04]  /*1e590*/  STL [R1+0x1a70], R12 ;  /* 0x001a700c01007387 */ /* 0x0001e80000100800 */
[----:B------:R-:W-:Y:S04]  /*1e5a0*/  STL [R1+0x1aac], R13 ;  /* 0x001aac0d01007387 */ /* 0x000fe80000100800 */
[----:B------:R-:W3:Y:S01]  /*1e5b0*/  LDL.LU R24, [R1+0x100] ;  /* 0x0001000001187983 */ /* 0x000ee20000300800 */
[----:B0-----:R-:W-:-:S05]  /*1e5c0*/  LEA.HI.X.SX32 R12, R25, R4, 0x1, P2 ;  /* 0x00000004190c7211 */ /* 0x001fca00010f0eff */
[----:B------:R0:W-:Y:S02]  /*1e5d0*/  STL [R1+0x1a78], R12 ;  /* 0x001a780c01007387 */ /* 0x0001e40000100800 */
[----:B0-----:R-:W-:Y:S02]  /*1e5e0*/  LEA.HI.X.SX32 R12, R26, R4, 0x1, P3 ;  /* 0x000000041a0c7211 */ /* 0x001fe400018f0eff */
[----:B----4-:R-:W-:-:S05]  /*1e5f0*/  LEA R14, P2, R11, R17, 0x1 ;  /* 0x000000110b0e7211 */ /* 0x010fca00078408ff */
[----:B------:R-:W-:Y:S04]  /*1e600*/  STL [R1+0x1ab4], R14 ;  /* 0x001ab40e01007387 */ /* 0x000fe80000100800 */
[----:B------:R-:W4:Y:S04]  /*1e610*/  LDL.LU R25, [R1+0xfc] ;  /* 0x0000fc0001197983 */ /* 0x000f280000300800 */
[----:B------:R0:W-:Y:S01]  /*1e620*/  STL [R1+0x1a80], R12 ;  /* 0x001a800c01007387 */ /* 0x0001e20000100800 */
[----:B-----5:R-:W-:-:S05]  /*1e630*/  LEA R13, P3, R10, R17, 0x1 ;  /* 0x000000110a0d7211 */ /* 0x020fca00078608ff */
[----:B------:R1:W-:Y:S04]  /*1e640*/  STL [R1+0x1abc], R13 ;  /* 0x001abc0d01007387 */ /* 0x0003e80000100800 */
[----:B------:R-:W5:Y:S01]  /*1e650*/  LDL.LU R26, [R1+0xf8] ;  /* 0x0000f800011a7983 */ /* 0x000f620000300800 */
[----:B0-----:R-:W-:-:S05]  /*1e660*/  LEA.HI.X.SX32 R12, R27, R4, 0x1, P4 ;  /* 0x000000041b0c7211 */ /* 0x001fca00020f0eff */
[----:B------:R0:W-:Y:S01]  /*1e670*/  STL [R1+0x1a88], R12 ;  /* 0x001a880c01007387 */ /* 0x0001e20000100800 */
[----:B-1----:R-:W-:-:S03]  /*1e680*/  LEA R13, P4, R18, R17, 0x1 ;  /* 0x00000011120d7211 */ /* 0x002fc600078808ff */
[----:B------:R-:W5:Y:S04]  /*1e690*/  LDL.LU R27, [R1+0xf4] ;  /* 0x0000f400011b7983 */ /* 0x000f680000300800 */
[----:B------:R1:W-:Y:S01]  /*1e6a0*/  STL [R1+0x1ac4], R13 ;  /* 0x001ac40d01007387 */ /* 0x0003e20000100800 */
[----:B0-----:R-:W-:-:S03]  /*1e6b0*/  LEA.HI.X.SX32 R12, R0, R4, 0x1, P5 ;  /* 0x00000004000c7211 */ /* 0x001fc600028f0eff */
[----:B------:R-:W5:Y:S04]  /*1e6c0*/  LDL.LU R0, [R1+0xf0] ;  /* 0x0000f00001007983 */ /* 0x000f680000300800 */
[----:B------:R0:W-:Y:S01]  /*1e6d0*/  STL [R1+0x1a90], R12 ;  /* 0x001a900c01007387 */ /* 0x0001e20000100800 */
[----:B-1----:R-:W-:Y:S02]  /*1e6e0*/  LEA R13, P5, R19, R17, 0x1 ;  /* 0x00000011130d7211 */ /* 0x002fe400078a08ff */
[----:B0-----:R-:W-:-:S03]  /*1e6f0*/  LEA.HI.X.SX32 R12, R29, R4, 0x1, P6 ;  /* 0x000000041d0c7211 */ /* 0x001fc600030f0eff */
[----:B------:R0:W-:Y:S04]  /*1e700*/  STL [R1+0x1acc], R13 ;  /* 0x001acc0d01007387 */ /* 0x0001e80000100800 */
[----:B------:R-:W5:Y:S04]  /*1e710*/  LDL.LU R29, [R1+0xec] ;  /* 0x0000ec00011d7983 */ /* 0x000f680000300800 */
[----:B------:R1:W-:Y:S01]  /*1e720*/  STL [R1+0x1a98], R12 ;  /* 0x001a980c01007387 */ /* 0x0003e20000100800 */
[----:B0-----:R-:W-:Y:S02]  /*1e730*/  LEA R13, P6, R9, R17, 0x1 ;  /* 0x00000011090d7211 */ /* 0x001fe400078c08ff */
[----:B-1----:R-:W-:-:S03]  /*1e740*/  LEA.HI.X.SX32 R12, R5, R4, 0x1, P0 ;  /* 0x00000004050c7211 */ /* 0x002fc600000f0eff */
        /* <DEDUP_REMOVED lines=10> */
[----:B------:R-:W-:Y:S04]  /*1e7f0*/  STL [R1+0x1ae4], R13 ;  /* 0x001ae40d01007387 */ /* 0x000fe80000100800 */
[----:B------:R0:W-:Y:S01]  /*1e800*/  STL [R1+0x1ab0], R12 ;  /* 0x001ab00c01007387 */ /* 0x0001e20000100800 */
[----:B------:R-:W-:Y:S02]  /*1e810*/  LEA.HI.X.SX32 R10, R10, R4, 0x1, P3 ;  /* 0x000000040a0a7211 */ /* 0x000fe400018f0eff */
[----:B--2---:R-:W-:-:S05]  /*1e820*/  LEA R11, P2, R22, R17, 0x1 ;  /* 0x00000011160b7211 */ /* 0x004fca00078408ff */
[----:B------:R-:W-:Y:S04]  /*1e830*/  STL [R1+0x1aec], R11 ;  /* 0x001aec0b01007387 */ /* 0x000fe80000100800 */
[----:B0-----:R-:W2:Y:S04]  /*1e840*/  LDL.LU R12, [R1+0xe0] ;  /* 0x0000e000010c7983 */ /* 0x001ea80000300800 */
[----:B------:R0:W-:Y:S02]  /*1e850*/  STL [R1+0x1ab8], R10 ;  /* 0x001ab80a01007387 */ /* 0x0001e40000100800 */
[----:B0-----:R-:W-:-:S02]  /*1e860*/  LEA.HI.X.SX32 R10, R18, R4, 0x1, P4 ;  /* 0x00000004120a7211 */ /* 0x001fc400020f0eff */
[----:B------:R-:W2:Y:S01]  /*1e870*/  LDL.LU R18, [R1+0xdc] ;  /* 0x0000dc0001127983 */ /* 0x000ea20000300800 */
[----:B---3--:R-:W-:-:S05]  /*1e880*/  LEA R11, P3, R23, R17, 0x1 ;  /* 0x00000011170b7211 */ /* 0x008fca00078608ff */
[----:B------:R0:W-:Y:S04]  /*1e890*/  STL [R1+0x1af4], R11 ;  /* 0x001af40b01007387 */ /* 0x0001e80000100800 */
[----:B------:R1:W-:Y:S01]  /*1e8a0*/  STL [R1+0x1ac0], R10 ;  /* 0x001ac00a01007387 */ /* 0x0003e20000100800 */
[----:B0-----:R-:W-:Y:S02]  /*1e8b0*/  LEA.HI.X.SX32 R11, R19, R4, 0x1, P5 ;  /* 0x00000004130b7211 */ /* 0x001fe400028f0eff */
[----:B------:R-:W-:-:S05]  /*1e8c0*/  LEA R13, P4, R8, R17, 0x1 ;  /* 0x00000011080d7211 */ /* 0x000fca00078808ff */
[----:B------:R0:W-:Y:S04]  /*1e8d0*/  STL [R1+0x1afc], R13 ;  /* 0x001afc0d01007387 */ /* 0x0001e80000100800 */
[----:B------:R-:W3:Y:S04]  /*1e8e0*/  LDL.LU R19, [R1+0xd8] ;  /* 0x0000d80001137983 */ /* 0x000ee80000300800 */
[----:B------:R0:W-:Y:S01]  /*1e8f0*/  STL [R1+0x1ac8], R11 ;  /* 0x001ac80b01007387 */ /* 0x0001e20000100800 */
[----:B-1----:R-:W-:Y:S02]  /*1e900*/  LEA R10, P5, R24, R17, 0x1 ;  /* 0x00000011180a7211 */ /* 0x002fe400078a08ff */
[-C--:B0-----:R-:W-:Y:S01]  /*1e910*/  LEA.HI.X.SX32 R13, R9, R4.reuse, 0x1, P6 ;  /* 0x00000004090d7211 */ /* 0x081fe200030f0eff */
[----:B------:R-:W3:Y:S01]  /*1e920*/  LDL.LU R11, [R1+0xd4] ;  /* 0x0000d400010b7983 */ /* 0x000ee20000300800 */
[----:B------:R-:W-:-:S03]  /*1e930*/  LEA.HI.X.SX32 R9, R20, R4, 0x1, P0 ;  /* 0x0000000414097211 */ /* 0x000fc600000f0eff */
[----:B------:R4:W-:Y:S04]  /*1e940*/  STL [R1+0x1b04], R10 ;  /* 0x001b040a01007387 */ /* 0x0009e80000100800 */
[----:B------:R5:W-:Y:S04]  /*1e950*/  STL [R1+0x1ad0], R13 ;  /* 0x001ad00d01007387 */ /* 0x000be80000100800 */
[----:B------:R-:W3:Y:S01]  /*1e960*/  LDL.LU R20, [R1+0xd0] ;  /* 0x0000d00001147983 */ /* 0x000ee20000300800 */
[----:B----4-:R-:W-:-:S05]  /*1e970*/  LEA R10, P6, R25, R17, 0x1 ;  /* 0x00000011190a7211 */ /* 0x010fca00078c08ff */
[----:B------:R-:W-:Y:S04]  /*1e980*/  STL [R1+0x1b0c], R10 ;  /* 0x001b0c0a01007387 */ /* 0x000fe80000100800 */
[----:B------:R0:W-:Y:S01]  /*1e990*/  STL [R1+0x1ad8], R9 ;  /* 0x001ad80901007387 */ /* 0x0001e20000100800 */
[----:B-----5:R-:W-:Y:S02]  /*1e9a0*/  LEA R13, P0, R26, R17, 0x1 ;  /* 0x000000111a0d7211 */ /* 0x020fe400078008ff */
[----:B0-----:R-:W-:-:S03]  /*1e9b0*/  LEA.HI.X.SX32 R9, R21, R4, 0x1, P1 ;  /* 0x0000000415097211 */ /* 0x001fc600008f0eff */
[----:B------:R-:W-:Y:S04]  /*1e9c0*/  STL [R1+0x1b14], R13 ;  /* 0x001b140d01007387 */ /* 0x000fe80000100800 */
[----:B------:R-:W4:Y:S01]  /*1e9d0*/  LDL.LU R21, [R1+0xcc] ;  /* 0x0000cc0001157983 */ /* 0x000f220000300800 */
[----:B------:R-:W-:-:S03]  /*1e9e0*/  LEA R10, P1, R27, R17, 0x1 ;  /* 0x000000111b0a7211 */ /* 0x000fc600078208ff */
[----:B------:R0:W-:Y:S04]  /*1e9f0*/  STL [R1+0x1ae0], R9 ;  /* 0x001ae00901007387 */ /* 0x0001e80000100800 */
[----:B------:R1:W-:Y:S01]  /*1ea00*/  STL [R1+0x1b1c], R10 ;  /* 0x001b1c0a01007387 */ /* 0x0003e20000100800 */
[----:B0-----:R-:W-:-:S03]  /*1ea10*/  LEA.HI.X.SX32 R9, R22, R4, 0x1, P2 ;  /* 0x0000000416097211 */ /* 0x001fc600010f0eff */
[----:B------:R-:W5:Y:S01]  /*1ea20*/  LDL.LU R22, [R1+0xc8] ;  /* 0x0000c80001167983 */ /* 0x000f620000300800 */
[----:B-1----:R-:W-:-:S03]  /*1ea30*/  LEA R10, P2, R0, R17, 0x1 ;  /* 0x00000011000a7211 */ /* 0x002fc600078408ff */
[----:B------:R0:W-:Y:S04]  /*1ea40*/  STL [R1+0x1ae8], R9 ;  /* 0x001ae80901007387 */ /* 0x0001e80000100800 */
[----:B------:R1:W-:Y:S01]  /*1ea50*/  STL [R1+0x1b24], R10 ;  /* 0x001b240a01007387 */ /* 0x0003e20000100800 */
[----:B0-----:R-:W-:-:S03]  /*1ea60*/  LEA.HI.X.SX32 R9, R23, R4, 0x1, P3 ;  /* 0x0000000417097211 */ /* 0x001fc600018f0eff */
[----:B------:R-:W5:Y:S01]  /*1ea70*/  LDL.LU R23, [R1+0xc4] ;  /* 0x0000c40001177983 */ /* 0x000f620000300800 */
[----:B-1----:R-:W-:-:S03]  /*1ea80*/  LEA R10, P3, R29, R17, 0x1 ;  /* 0x000000111d0a7211 */ /* 0x002fc600078608ff */
[----:B------:R0:W-:Y:S04]  /*1ea90*/  STL [R1+0x1af0], R9 ;  /* 0x001af00901007387 */ /* 0x0001e80000100800 */
[----:B------:R1:W-:Y:S01]  /*1eaa0*/  STL [R1+0x1b2c], R10 ;  /* 0x001b2c0a01007387 */ /* 0x0003e20000100800 */
[-C--:B0-----:R-:W-:Y:S02]  /*1eab0*/  LEA.HI.X.SX32 R9, R8, R4.reuse, 0x1, P4 ;  /* 0x0000000408097211 */ /* 0x081fe400020f0eff */
[----:B------:R-:W-:Y:S01]  /*1eac0*/  LEA R8, P4, R5, R17, 0x1 ;  /* 0x0000001105087211 */ /* 0x000fe200078808ff */
[----:B-1----:R-:W5:Y:S04]  /*1ead0*/  LDL.LU R10, [R1+0xc0] ;  /* 0x0000c000010a7983 */ /* 0x002f680000300800 */
[----:B------:R0:W-:Y:S04]  /*1eae0*/  STL [R1+0x1af8], R9 ;  /* 0x001af80901007387 */ /* 0x0001e80000100800 */
[----:B------:R1:W-:Y:S01]  /*1eaf0*/  STL [R1+0x1b34], R8 ;  /* 0x001b340801007387 */ /* 0x0003e20000100800 */
[----:B0-----:R-:W-:-:S03]  /*1eb00*/  LEA.HI.X.SX32 R9, R24, R4, 0x1, P5 ;  /* 0x0000000418097211 */ /* 0x001fc600028f0eff */
[----:B------:R-:W5:Y:S01]  /*1eb10*/  LDL.LU R24, [R1+0xbc] ;  /* 0x0000bc0001187983 */ /* 0x000f620000300800 */
[----:B------:R-:W-:Y:S02]  /*1eb20*/  LEA.HI.X.SX32 R13, R25, R4, 0x1, P6 ;  /* 0x00000004190d7211 */ /* 0x000fe400030f0eff */
[----:B-1----:R-:W-:Y:S01]  /*1eb30*/  LEA R8, P5, R28, R17, 0x1 ;  /* 0x000000111c087211 */ /* 0x002fe200078a08ff */
[----:B------:R0:W-:Y:S04]  /*1eb40*/  STL [R1+0x1b00], R9 ;  /* 0x001b000901007387 */ /* 0x0001e80000100800 */
[----:B------:R1:W-:Y:S01]  /*1eb50*/  STL [R1+0x1b3c], R8 ;  /* 0x001b3c0801007387 */ /* 0x0003e20000100800 */
[----:B0-----:R-:W-:-:S03]  /*1eb60*/  IMAD.MOV.U32 R9, RZ, RZ, R7 ;  /* 0x000000ffff097224 */ /* 0x001fc600078e0007 */
[----:B------:R-:W-:Y:S01]  /*1eb70*/  STL [R1+0x1b08], R13 ;  /* 0x001b080d01007387 */ /* 0x000fe20000100800 */
[----:B-1----:R-:W-:-:S03]  /*1eb80*/  IMAD.MOV.U32 R8, RZ, RZ, R6 ;  /* 0x000000ffff087224 */ /* 0x002fc600078e0006 */
[----:B------:R-:W5:Y:S01]  /*1eb90*/  LDL.LU R25, [R1+0xb8] ;  /* 0x0000b80001197983 */ /* 0x000f620000300800 */
[----:B------:R-:W-:Y:S02]  /*1eba0*/  LEA.HI.X.SX32 R6, R26, R4, 0x1, P0 ;  /* 0x000000041a067211 */ /* 0x000fe400000f0eff */
[----:B--2---:R-:W-:-:S05]  /*1ebb0*/  LEA R7, P6, R12, R17, 0x1 ;  /* 0x000000110c077211 */ /* 0x004fca00078c08ff */
[----:B------:R0:W-:Y:S04]  /*1ebc0*/  STL [R1+0x1b44], R7 ;  /* 0x001b440701007387 */ /* 0x0001e80000100800 */
[----:B------:R-:W2:Y:S01]  /*1ebd0*/  LDL.LU R26, [R1+0xb4] ;  /* 0x0000b400011a7983 */ /* 0x000ea20000300800 */
[----:B0-----:R-:W-:-:S03]  /*1ebe0*/  LEA R7, P0, R18, R17, 0x1 ;  /* 0x0000001112077211 */ /* 0x001fc600078008ff */
[----:B------:R0:W-:Y:S04]  /*1ebf0*/  STL [R1+0x1b10], R6 ;  /* 0x001b100601007387 */ /* 0x0001e80000100800 */
[----:B------:R1:W-:Y:S01]  /*1ec00*/  STL [R1+0x1b4c], R7 ;  /* 0x001b4c0701007387 */ /* 0x0003e20000100800 */
[----:B0-----:R-:W-:-:S03]  /*1ec10*/  LEA.HI.X.SX32 R6, R27, R4, 0x1, P1 ;  /* 0x000000041b067211 */ /* 0x001fc600008f0eff */
[----:B------:R-:W2:Y:S01]  /*1ec20*/  LDL.LU R27, [R1+0xb0] ;  /* 0x0000b000011b7983 */ /* 0x000ea20000300800 */
[----:B-1----:R-:W-:-:S03]  /*1ec30*/  LEA.HI.X.SX32 R7, R0, R4, 0x1, P2 ;  /* 0x0000000400077211 */ /* 0x002fc600010f0eff */
[----:B------:R0:W-:Y:S01]  /*1ec40*/  STL [R1+0x1b18], R6 ;  /* 0x001b180601007387 */ /* 0x0001e20000100800 */
[----:B---3--:R-:W-:-:S05]  /*1ec50*/  LEA R13, P1, R19, R17, 0x1 ;  /* 0x00000011130d7211 */ /* 0x008fca00078208ff */
[----:B------:R1:W-:Y:S04]  /*1ec60*/  STL [R1+0x1b54], R13 ;  /* 0x001b540d01007387 */ /* 0x0003e80000100800 */
[----:B------:R-:W3:Y:S04]  /*1ec70*/  LDL.LU R0, [R1+0xac] ;  /* 0x0000ac0001007983 */ /* 0x000ee80000300800 */
[----:B------:R1:W-:Y:S01]  /*1ec80*/  STL [R1+0x1b20], R7 ;  /* 0x001b200701007387 */ /* 0x0003e20000100800 */
[----:B0-----:R-:W-:Y:S02]  /*1ec90*/  LEA R6, P2, R11, R17, 0x1 ;  /* 0x000000110b067211 */ /* 0x001fe400078408ff */
[-C--:B-1----:R-:W-:Y:S01]  /*1eca0*/  LEA.HI.X.SX32 R13, R29, R4.reuse, 0x1, P3 ;  /* 0x000000041d0d7211 */ /* 0x082fe200018f0eff */
[----:B------:R-:W3:Y:S04]  /*1ecb0*/  LDL.LU R7, [R1+0xa8] ;  /* 0x0000a80001077983 */ /* 0x000ee80000300800 */
[----:B------:R0:W-:Y:S01]  /*1ecc0*/  STL [R1+0x1b5c], R6 ;  /* 0x001b5c0601007387 */ /* 0x0001e20000100800 */
[----:B------:R-:W-:-:S03]  /*1ecd0*/  LEA.HI.X.SX32 R5, R5, R4, 0x1, P4 ;  /* 0x0000000405057211 */ /* 0x000fc600020f0eff */
[----:B------:R-:W3:Y:S01]  /*1ece0*/  LDL.LU R29, [R1+0xa4] ;  /* 0x0000a400011d7983 */ /* 0x000ee20000300800 */
[----:B0-----:R-:W-:-:S03]  /*1ecf0*/  LEA R6, P3, R20, R17, 0x1 ;  /* 0x0000001114067211 */ /* 0x001fc600078608ff */
[----:B------:R-:W-:Y:S04]  /*1ed00*/  STL [R1+0x1b28], R13 ;  /* 0x001b280d01007387 */ /* 0x000fe80000100800 */
[----:B------:R0:W-:Y:S01]  /*1ed10*/  STL [R1+0x1b64], R6 ;  /* 0x001b640601007387 */ /* 0x0001e20000100800 */
[----:B------:R-:W-:-:S03]  /*1ed20*/  LEA.HI.X.SX32 R14, R28, R4, 0x1, P5 ;  /* 0x000000041c0e7211 */ /* 0x000fc600028f0eff */
[----:B0-----:R-:W3:Y:S04]  /*1ed30*/  LDL.LU R6, [R1+0xa0] ;  /* 0x0000a00001067983 */ /* 0x001ee80000300800 */
[----:B------:R0:W-:Y:S04]  /*1ed40*/  STL [R1+0x1b30], R5 ;  /* 0x001b300501007387 */ /* 0x0001e80000100800 */
[----:B0-----:R-:W3:Y:S01]  /*1ed50*/  LDL.LU R5, [R1+0x9c] ;  /* 0x00009c0001057983 */ /* 0x001ee20000300800 */
[----:B----4-:R-:W-:-:S05]  /*1ed60*/  LEA R13, P4, R21, R17, 0x1 ;  /* 0x00000011150d7211 */ /* 0x010fca00078808ff */
[----:B------:R5:W-:Y:S04]  /*1ed70*/  STL [R1+0x1b6c], R13 ;  /* 0x001b6c0d01007387 */ /* 0x000be80000100800 */
[----:B------:R0:W-:Y:S04]  /*1ed80*/  STL [R1+0x1b38], R14 ;  /* 0x001b380e01007387 */ /* 0x0001e80000100800 */
[----:B------:R-:W4:Y:S01]  /*1ed90*/  LDL.LU R28, [R1+0x98] ;  /* 0x00009800011c7983 */ /* 0x000f220000300800 */
[----:B-----5:R-:W-:Y:S02]  /*1eda0*/  LEA R13, P5, R22, R17, 0x1 ;  /* 0x00000011160d7211 */ /* 0x020fe400078a08ff */
[----:B0-----:R-:W-:-:S03]  /*1edb0*/  LEA.HI.X.SX32 R14, R12, R4, 0x1, P6 ;  /* 0x000000040c0e7211 */ /* 0x001fc600030f0eff */
[----:B------:R0:W-:Y:S04]  /*1edc0*/  STL [R1+0x1b74], R13 ;  /* 0x001b740d01007387 */ /* 0x0001e80000100800 */
[----:B------:R-:W-:Y:S01]  /*1edd0*/  STL [R1+0x1b40], R14 ;  /* 0x001b400e01007387 */ /* 0x000fe20000100800 */
[----:B0-----:R-:W-:Y:S02]  /*1ede0*/  LEA.HI.X.SX32 R13, R18, R4, 0x1, P0 ;  /* 0x00000004120d7211 */ /* 0x001fe400000f0eff */
        /* <DEDUP_REMOVED lines=11> */
[----:B------:R0:W-:Y:S01]  /*1eea0*/  STL [R1+0x1b8c], R12 ;  /* 0x001b8c0c01007387 */ /* 0x0001e20000100800 */
[----:B------:R-:W-:-:S03]  /*1eeb0*/  LEA.HI.X.SX32 R11, R20, R4, 0x1, P3 ;  /* 0x00000004140b7211 */ /* 0x000fc600018f0eff */
[----:B------:R-:W-:Y:S04]  /*1eec0*/  STL [R1+0x1b58], R13 ;  /* 0x001b580d01007387 */ /* 0x000fe80000100800 */
[----:B------:R-:W5:Y:S01]  /*1eed0*/  LDL.LU R20, [R1+0x8c] ;  /* 0x00008c0001147983 */ /* 0x000f620000300800 */
[----:B0-----:R-:W-:-:S05]  /*1eee0*/  LEA R12, P2, R25, R17, 0x1 ;  /* 0x00000011190c7211 */ /* 0x001fca00078408ff */
        /* <DEDUP_REMOVED lines=13> */
[----:B---3--:R-:W-:-:S05]  /*1efc0*/  LEA R13, P5, R0, R17, 0x1 ;  /* 0x00000011000d7211 */ /* 0x008fca00078a08ff */
[----:B------:R-:W-:Y:S04]  /*1efd0*/  STL [R1+0x1bac], R13 ;  /* 0x001bac0d01007387 */ /* 0x000fe80000100800 */
[----:B------:R-:W3:Y:S01]  /*1efe0*/  LDL.LU R23, [R1+0x80] ;  /* 0x0000800001177983 */ /* 0x000ee20000300800 */
[----:B------:R-:W-:-:S03]  /*1eff0*/  LEA R12, P6, R7, R17, 0x1 ;  /* 0x00000011070c7211 */ /* 0x000fc600078c08ff */
[----:B------:R0:W-:Y:S04]  /*1f000*/  STL [R1+0x1b78], R11 ;  /* 0x001b780b01007387 */ /* 0x0001e80000100800 */
[----:B------:R1:W-:Y:S01]  /*1f010*/  STL [R1+0x1bb4], R12 ;  /* 0x001bb40c01007387 */ /* 0x0003e20000100800 */
[-C--:B0-----:R-:W-:Y:S02]  /*1f020*/  LEA.HI.X.SX32 R11, R10, R4.reuse, 0x1, P0 ;  /* 0x000000040a0b7211 */ /* 0x081fe400000f0eff */
[-C--:B------:R-:W-:Y:S02]  /*1f030*/  LEA R10, P0, R29, R17.reuse, 0x1 ;  /* 0x000000111d0a7211 */ /* 0x080fe400078008ff */
[----:B-1----:R-:W-:Y:S01]  /*1f040*/  LEA.HI.X.SX32 R12, R24, R4, 0x1, P1 ;  /* 0x00000004180c7211 */ /* 0x002fe200008f0eff */
[----:B------:R0:W-:Y:S04]  /*1f050*/  STL [R1+0x1b80], R11 ;  /* 0x001b800b01007387 */ /* 0x0001e80000100800 */
[----:B------:R1:W-:Y:S04]  /*1f060*/  STL [R1+0x1bbc], R10 ;  /* 0x001bbc0a01007387 */ /* 0x0003e80000100800 */
[----:B------:R1:W-:Y:S04]  /*1f070*/  STL [R1+0x1b88], R12 ;  /* 0x001b880c01007387 */ /* 0x0003e80000100800 */
[----:B------:R-:W3:Y:S01]  /*1f080*/  LDL.LU R24, [R1+0x7c] ;  /* 0x00007c0001187983 */ /* 0x000ee20000300800 */
[----:B0-----:R-:W-:-:S02]  /*1f090*/  LEA R11, P1, R6, R17, 0x1 ;  /* 0x00000011060b7211 */ /* 0x001fc400078208ff */
[----:B-1----:R-:W-:-:S03]  /*1f0a0*/  LEA.HI.X.SX32 R10, R25, R4, 0x1, P2 ;  /* 0x00000004190a7211 */ /* 0x002fc600010f0eff */
[----:B------:R0:W-:Y:S04]  /*1f0b0*/  STL [R1+0x1bc4], R11 ;  /* 0x001bc40b01007387 */ /* 0x0001e80000100800 */
[----:B------:R4:W-:Y:S01]  /*1f0c0*/  STL [R1+0x1b90], R10 ;  /* 0x001b900a01007387 */ /* 0x0009e20000100800 */
[----:B------:R-:W-:Y:S02]  /*1f0d0*/  LEA R12, P2, R5, R17, 0x1 ;  /* 0x00000011050c7211 */ /* 0x000fe400078408ff */
[----:B0-----:R-:W-:-:S03]  /*1f0e0*/  LEA.HI.X.SX32 R11, R26, R4, 0x1, P3 ;  /* 0x000000041a0b7211 */ /* 0x001fc600018f0eff */
[----:B------:R-:W-:Y:S04]  /*1f0f0*/  STL [R1+0x1bcc], R12 ;  /* 0x001bcc0c01007387 */ /* 0x000fe80000100800 */
[----:B------:R-:W3:Y:S04]  /*1f100*/  LDL.LU R25, [R1+0x78] ;  /* 0x0000780001197983 */ /* 0x000ee80000300800 */
[----:B------:R0:W-:Y:S01]  /*1f110*/  STL [R1+0x1b98], R11 ;  /* 0x001b980b01007387 */ /* 0x0001e20000100800 */
[----:B----4-:R-:W-:Y:S02]  /*1f120*/  LEA R10, P3, R28, R17, 0x1 ;  /* 0x000000111c0a7211 */ /* 0x010fe400078608ff */
[----:B0-----:R-:W-:-:S03]  /*1f130*/  LEA.HI.X.SX32 R11, R27, R4, 0x1, P4 ;  /* 0x000000041b0b7211 */ /* 0x001fc600020f0eff */
[----:B------:R5:W-:Y:S04]  /*1f140*/  STL [R1+0x1bd4], R10 ;  /* 0x001bd40a01007387 */ /* 0x000be80000100800 */
[----:B------:R-:W4:Y:S01]  /*1f150*/  LDL.LU R26, [R1+0x74] ;  /* 0x00007400011a7983 */ /* 0x000f220000300800 */
[----:B------:R-:W-:-:S03]  /*1f160*/  LEA.HI.X.SX32 R0, R0, R4, 0x1, P5 ;  /* 0x0000000400007211 */ /* 0x000fc600028f0eff */
[----:B------:R0:W-:Y:S04]  /*1f170*/  STL [R1+0x1ba0], R11 ;  /* 0x001ba00b01007387 */ /* 0x0001e80000100800 */
[----:B------:R-:W4:Y:S01]  /*1f180*/  LDL.LU R27, [R1+0x70] ;  /* 0x00007000011b7983 */ /* 0x000f220000300800 */
[----:B-----5:R-:W-:-:S05]  /*1f190*/  LEA R10, P4, R18, R17, 0x1 ;  /* 0x00000011120a7211 */ /* 0x020fca00078808ff */
[----:B------:R-:W-:Y:S01]  /*1f1a0*/  STL [R1+0x1bdc], R10 ;  /* 0x001bdc0a01007387 */ /* 0x000fe20000100800 */
[----:B------:R-:W-:-:S03]  /*1f1b0*/  LEA.HI.X.SX32 R7, R7, R4, 0x1, P6 ;  /* 0x0000000407077211 */ /* 0x000fc600030f0eff */
[----:B------:R1:W-:Y:S01]  /*1f1c0*/  STL [R1+0x1ba8], R0 ;  /* 0x001ba80001007387 */ /* 0x0003e20000100800 */
[----:B0-----:R-:W-:-:S03]  /*1f1d0*/  IMAD.MOV.U32 R11, RZ, RZ, R9 ;  /* 0x000000ffff0b7224 */ /* 0x001fc600078e0009 */
[----:B-1----:R-:W5:Y:S01]  /*1f1e0*/  LDL.LU R0, [R1+0x6c] ;  /* 0x00006c0001007983 */ /* 0x002f620000300800 */
[----:B------:R-:W-:Y:S01]  /*1f1f0*/  LEA R12, P5, R19, R17, 0x1 ;  /* 0x00000011130c7211 */ /* 0x000fe200078a08ff */
[----:B------:R-:W-:Y:S02]  /*1f200*/  IMAD.MOV.U32 R10, RZ, RZ, R8 ;  /* 0x000000ffff0a7224 */ /* 0x000fe400078e0008 */
[----:B------:R-:W-:Y:S02]  /*1f210*/  IMAD.MOV.U32 R8, RZ, RZ, R2 ;  /* 0x000000ffff087224 */ /* 0x000fe400078e0002 */
[----:B------:R0:W-:Y:S01]  /*1f220*/  STL [R1+0x1be4], R12 ;  /* 0x001be40c01007387 */ /* 0x0001e20000100800 */
[----:B------:R-:W-:-:S03]  /*1f230*/  IMAD.MOV.U32 R9, RZ, RZ, R3 ;  /* 0x000000ffff097224 */ /* 0x000fc600078e0003 */
[----:B------:R-:W-:Y:S04]  /*1f240*/  STL [R1+0x1bb0], R7 ;  /* 0x001bb00701007387 */ /* 0x000fe80000100800 */
[----:B------:R-:W5:Y:S01]  /*1f250*/  LDL.LU R2, [R1+0x68] ;  /* 0x0000680001027983 */ /* 0x000f620000300800 */
[----:B0-----:R-:W-:Y:S02]  /*1f260*/  LEA.HI.X.SX32 R12, R29, R4, 0x1, P0 ;  /* 0x000000041d0c7211 */ /* 0x001fe400000f0eff */
[----:B------:R-:W-:-:S05]  /*1f270*/  LEA R3, P6, R20, R17, 0x1 ;  /* 0x0000001114037211 */ /* 0x000fca00078c08ff */
[----:B------:R0:W-:Y:S04]  /*1f280*/  STL [R1+0x1bec], R3 ;  /* 0x001bec0301007387 */ /* 0x0001e80000100800 */
[----:B0-----:R-:W5:Y:S04]  /*1f290*/  LDL.LU R3, [R1+0x64] ;  /* 0x0000640001037983 */ /* 0x001f680000300800 */
[----:B------:R-:W-:Y:S04]  /*1f2a0*/  STL [R1+0x1bb8], R12 ;  /* 0x001bb80c01007387 */ /* 0x000fe80000100800 */
[----:B------:R-:W5:Y:S01]  /*1f2b0*/  LDL.LU R29, [R1+0x60] ;  /* 0x00006000011d7983 */ /* 0x000f620000300800 */
[----:B------:R-:W-:-:S02]  /*1f2c0*/  LEA.HI.X.SX32 R6, R6, R4, 0x1, P1 ;  /* 0x0000000406067211 */ /* 0x000fc400008f0eff */
[----:B--2---:R-:W-:-:S05]  /*1f2d0*/  LEA R7, P0, R21, R17, 0x1 ;  /* 0x0000001115077211 */ /* 0x004fca00078008ff */
[----:B------:R0:W-:Y:S04]  /*1f2e0*/  STL [R1+0x1bf4], R7 ;  /* 0x001bf40701007387 */ /* 0x0001e80000100800 */
[----:B------:R-:W2:Y:S04]  /*1f2f0*/  LDL.LU R16, [R1+0x5c] ;  /* 0x00005c0001107983 */ /* 0x000ea80000300800 */
[----:B------:R1:W-:Y:S04]  /*1f300*/  STL [R1+0x1bc0], R6 ;  /* 0x001bc00601007387 */ /* 0x0003e80000100800 */
[----:B------:R-:W2:Y:S01]  /*1f310*/  LDL.LU R15, [R1+0x54] ;  /* 0x00005400010f7983 */ /* 0x000ea20000300800 */
[----:B0-----:R-:W-:-:S05]  /*1f320*/  LEA R7, P1, R22, R17, 0x1 ;  /* 0x0000001116077211 */ /* 0x001fca00078208ff */
[----:B------:R0:W-:Y:S01]  /*1f330*/  STL [R1+0x1bfc], R7 ;  /* 0x001bfc0701007387 */ /* 0x0001e20000100800 */
[----:B-1----:R-:W-:-:S03]  /*1f340*/  LEA.HI.X.SX32 R6, R5, R4, 0x1, P2 ;  /* 0x0000000405067211 */ /* 0x002fc600010f0eff */
[----:B------:R-:W2:Y:S04]  /*1f350*/  LDL.LU R14, [R1+0x4c] ;  /* 0x00004c00010e7983 */ /* 0x000ea80000300800 */
[----:B------:R1:W-:Y:S04]  /*1f360*/  STL [R1+0x1bc8], R6 ;  /* 0x001bc80601007387 */ /* 0x0003e80000100800 */
[----:B------:R-:W2:Y:S04]  /*1f370*/  LDL.LU R13, [R1+0x38] ;  /* 0x00003800010d7983 */ /* 0x000ea80000300800 */
[----:B------:R-:W2:Y:S01]  /*1f380*/  LDL.LU R12, [R1+0x2c] ;  /* 0x00002c00010c7983 */ /* 0x000ea20000300800 */
[----:B---3--:R-:W-:-:S05]  /*1f390*/  LEA R5, P2, R23, R17, 0x1 ;  /* 0x0000001117057211 */ /* 0x008fca00078408ff */
[----:B------:R3:W-:Y:S04]  /*1f3a0*/  STL [R1+0x1c04], R5 ;  /* 0x001c040501007387 */ /* 0x0007e80000100800 */
[----:B0-----:R-:W2:Y:S04]  /*1f3b0*/  LDL.LU R7, [R1+0x1c] ;  /* 0x00001c0001077983 */ /* 0x001ea80000300800 */
[----:B-1----:R-:W2:Y:S01]  /*1f3c0*/  LDL.LU R6, [R1+0x14] ;  /* 0x0000140001067983 */ /* 0x002ea20000300800 */
[-C--:B---3--:R-:W-:Y:S02]  /*1f3d0*/  LEA.HI.X.SX32 R5, R28, R4.reuse, 0x1, P3 ;  /* 0x000000041c057211 */ /* 0x088fe400018f0eff */
[----:B------:R-:W-:-:S03]  /*1f3e0*/  LEA.HI.X.SX32 R18, R18, R4, 0x1, P4 ;  /* 0x0000000412127211 */ /* 0x000fc600020f0eff */
[----:B------:R0:W-:Y:S01]  /*1f3f0*/  STL [R1+0x1bd0], R5 ;  /* 0x001bd00501007387 */ /* 0x0001e20000100800 */
[----:B------:R-:W-:-:S03]  /*1f400*/  LEA.HI.X.SX32 R19, R19, R4, 0x1, P5 ;  /* 0x0000000413137211 */ /* 0x000fc600028f0eff */
[----:B0-----:R-:W3:Y:S01]  /*1f410*/  LDL.LU R5, [R1+0x8] ;  /* 0x0000080001057983 */ /* 0x001ee20000300800 */
[----:B------:R-:W-:-:S05]  /*1f420*/  LEA R28, P3, R24, R17, 0x1 ;  /* 0x00000011181c7211 */ /* 0x000fca00078608ff */
[----:B------:R0:W-:Y:S04]  /*1f430*/  STL [R1+0x1c0c], R28 ;  /* 0x001c0c1c01007387 */ /* 0x0001e80000100800 */
[----:B0-----:R-:W3:Y:S04]  /*1f440*/  LDL.LU R28, [R1] ;  /* 0x00000000011c7983 */ /* 0x001ee80000300800 */
[----:B------:R0:W-:Y:S02]  /*1f450*/  STL [R1+0x1bd8], R18 ;  /* 0x001bd81201007387 */ /* 0x0001e40000100800 */
[----:B0-----:R-:W-:-:S05]  /*1f460*/  LEA R18, P4, R25, R17, 0x1 ;  /* 0x0000001119127211 */ /* 0x001fca00078808ff */
[----:B------:R0:W-:Y:S01]  /*1f470*/  STL [R1+0x1c14], R18 ;  /* 0x001c141201007387 */ /* 0x0001e20000100800 */
[----:B------:R-:W-:-:S03]  /*1f480*/  LEA.HI.X.SX32 R20, R20, R4, 0x1, P6 ;  /* 0x0000000414147211 */ /* 0x000fc600030f0eff */
[----:B0-----:R-:W3:Y:S04]  /*1f490*/  LDL.LU R18, [R1+0x221c] ;  /* 0x00221c0001127983 */ /* 0x001ee80000300800 */
[----:B------:R4:W-:Y:S02]  /*1f4a0*/  STL [R1+0x1be0], R19 ;  /* 0x001be01301007387 */ /* 0x0009e40000100800 */
[----:B----4-:R-:W-:-:S05]  /*1f4b0*/  LEA R19, P5, R26, R17, 0x1 ;  /* 0x000000111a137211 */ /* 0x010fca00078a08ff */
[----:B------:R0:W-:Y:S01]  /*1f4c0*/  STL [R1+0x1c1c], R19 ;  /* 0x001c1c1301007387 */ /* 0x0001e20000100800 */
[----:B------:R-:W-:-:S03]  /*1f4d0*/  LEA.HI.X.SX32 R21, R21, R4, 0x1, P0 ;  /* 0x0000000415157211 */ /* 0x000fc600000f0eff */
[----:B0-----:R-:W4:Y:S04]  /*1f4e0*/  LDL.LU R19, [R1+0x2218] ;  /* 0x0022180001137983 */ /* 0x001f280000300800 */
[----:B------:R0:W-:Y:S02]  /*1f4f0*/  STL [R1+0x1be8], R20 ;  /* 0x001be81401007387 */ /* 0x0001e40000100800 */
[----:B0-----:R-:W-:-:S05]  /*1f500*/  LEA R20, P6, R27, R17, 0x1 ;  /* 0x000000111b147211 */ /* 0x001fca00078c08ff */
[----:B------:R0:W-:Y:S01]  /*1f510*/  STL [R1+0x1c24], R20 ;  /* 0x001c241401007387 */ /* 0x0001e20000100800 */
[----:B------:R-:W-:-:S03]  /*1f520*/  LEA.HI.X.SX32 R22, R22, R4, 0x1, P1 ;  /* 0x0000000416167211 */ /* 0x000fc600008f0eff */
[----:B0-----:R-:W3:Y:S04]  /*1f530*/  LDL.LU R20, [R1+0x2214] ;  /* 0x0022140001147983 */ /* 0x001ee80000300800 */
[----:B------:R5:W-:Y:S02]  /*1f540*/  STL [R1+0x1bf0], R21 ;  /* 0x001bf01501007387 */ /* 0x000be40000100800 */
[----:B-----5:R-:W-:-:S05]  /*1f550*/  LEA R21, P0, R0, R17, 0x1 ;  /* 0x0000001100157211 */ /* 0x020fca00078008ff */
[----:B------:R0:W-:Y:S01]  /*1f560*/  STL [R1+0x1c2c], R21 ;  /* 0x001c2c1501007387 */ /* 0x0001e20000100800 */
[----:B------:R-:W-:-:S03]  /*1f570*/  LEA.HI.X.SX32 R23, R23, R4, 0x1, P2 ;  /* 0x0000000417177211 */ /* 0x000fc600010f0eff */
[----:B0-----:R-:W5:Y:S04]  /*1f580*/  LDL.LU R21, [R1+0x2210] ;  /* 0x0022100001157983 */ /* 0x001f680000300800 */
[----:B------:R0:W-:Y:S02]  /*1f590*/  STL [R1+0x1bf8], R22 ;  /* 0x001bf81601007387 */ /* 0x0001e40000100800 */
[----:B0-----:R-:W-:-:S05]  /*1f5a0*/  LEA R22, P1, R2, R17, 0x1 ;  /* 0x0000001102167211 */ /* 0x001fca00078208ff */
[----:B------:R0:W-:Y:S01]  /*1f5b0*/  STL [R1+0x1c34], R22 ;  /* 0x001c341601007387 */ /* 0x0001e20000100800 */
[----:B------:R-:W-:-:S03]  /*1f5c0*/  LEA.HI.X.SX32 R24, R24, R4, 0x1, P3 ;  /* 0x0000000418187211 */ /* 0x000fc600018f0eff */
[----:B0-----:R-:W4:Y:S04]  /*1f5d0*/  LDL.LU R22, [R1+0x220c] ;  /* 0x00220c0001167983 */ /* 0x001f280000300800 */
        /* <DEDUP_REMOVED lines=11> */
[----:B--2---:R-:W-:-:S05]  /*1f690*/  LEA R25, P4, R16, R17, 0x1 ;  /* 0x0000001110197211 */ /* 0x004fca00078808ff */
[----:B------:R0:W-:Y:S01]  /*1f6a0*/  STL [R1+0x1c4c], R25 ;  /* 0x001c4c1901007387 */ /* 0x0001e20000100800 */
[----:B------:R-:W-:-:S03]  /*1f6b0*/  LEA.HI.X.SX32 R27, R27, R4, 0x1, P6 ;  /* 0x000000041b1b7211 */ /* 0x000fc600030f0eff */
[----:B0-----:R-:W2:Y:S04]  /*1f6c0*/  LDL.LU R25, [R1+0x2200] ;  /* 0x0022000001197983 */ /* 0x001ea80000300800 */
[----:B------:R0:W-:Y:S02]  /*1f6d0*/  STL [R1+0x1c18], R26 ;  /* 0x001c181a01007387 */ /* 0x0001e40000100800 */
[----:B0-----:R-:W-:-:S05]  /*1f6e0*/  LEA R26, P5, R15, R17, 0x1 ;  /* 0x000000110f1a7211 */ /* 0x001fca00078a08ff */
        /* <DEDUP_REMOVED lines=20> */
[----:B------:R0:W-:Y:S04]  /*1f830*/  STL [R1+0x1c74], R3 ;  /* 0x001c740301007387 */ /* 0x0001e80000100800 */
[----:B0-----:R-:W2:Y:S04]  /*1f840*/  LDL.LU R3, [R1+0x21ec] ;  /* 0x0021ec0001037983 */ /* 0x001ea80000300800 */
[----:B------:R0:W-:Y:S02]  /*1f850*/  STL [R1+0x1c40], R29 ;  /* 0x001c401d01007387 */ /* 0x0001e40000100800 */
[----:B0-----:R-:W-:-:S05]  /*1f860*/  LEA R29, P3, R6, R17, 0x1 ;  /* 0x00000011061d7211 */ /* 0x001fca00078608ff */
[----:B------:R0:W-:Y:S04]  /*1f870*/  STL [R1+0x1c7c], R29 ;  /* 0x001c7c1d01007387 */ /* 0x0001e80000100800 */
[----:B0-----:R-:W4:Y:S01]  /*1f880*/  LDL.LU R29, [R1+0x21e8] ;  /* 0x0021e800011d7983 */ /* 0x001f220000300800 */
[-C--:B------:R-:W-:Y:S02]  /*1f890*/  LEA.HI.X.SX32 R16, R16, R4.reuse, 0x1, P4 ;  /* 0x0000000410107211 */ /* 0x080fe400020f0eff */
[----:B------:R-:W-:-:S03]  /*1f8a0*/  LEA.HI.X.SX32 R15, R15, R4, 0x1, P5 ;  /* 0x000000040f0f7211 */ /* 0x000fc600028f0eff */
[----:B------:R3:W-:Y:S01]  /*1f8b0*/  STL [R1+0x1c48], R16 ;  /* 0x001c481001007387 */ /* 0x0007e20000100800 */
[----:B------:R-:W-:Y:S02]  /*1f8c0*/  LEA.HI.X.SX32 R14, R14, R4, 0x1, P6 ;  /* 0x000000040e0e7211 */ /* 0x000fe400030f0eff */
[----:B---3--:R-:W-:-:S05]  /*1f8d0*/  LEA R16, P4, R5, R17, 0x1 ;  /* 0x0000001105107211 */ /* 0x008fca00078808ff */
[----:B------:R0:W-:Y:S01]  /*1f8e0*/  STL [R1+0x1c84], R16 ;  /* 0x001c841001007387 */ /* 0x0001e20000100800 */
[----:B------:R-:W-:-:S03]  /*1f8f0*/  LEA.HI.X.SX32 R13, R13, R4, 0x1, P0 ;  /* 0x000000040d0d7211 */ /* 0x000fc600000f0eff */
[----:B------:R-:W-:Y:S01]  /*1f900*/  STL [R1+0x1c50], R15 ;  /* 0x001c500f01007387 */ /* 0x000fe20000100800 */
[----:B0-----:R-:W-:-:S05]  /*1f910*/  LEA R16, P5, R28, R17, 0x1 ;  /* 0x000000111c107211 */ /* 0x001fca00078a08ff */
[----:B------:R-:W-:Y:S04]  /*1f920*/  STL [R1+0x1c8c], R16 ;  /* 0x001c8c1001007387 */ /* 0x000fe80000100800 */
[----:B------:R2:W-:Y:S01]  /*1f930*/  STL [R1+0x1c58], R14 ;  /* 0x001c580e01007387 */ /* 0x0005e20000100800 */
[----:B------:R-:W-:Y:S02]  /*1f940*/  LEA.HI.X.SX32 R7, R7, R4, 0x1, P2 ;  /* 0x0000000407077211 */ /* 0x000fe400010f0eff */
[-C--:B--2---:R-:W-:Y:S02]  /*1f950*/  LEA R14, P0, R3, R17.reuse, 0x1 ;  /* 0x00000011030e7211 */ /* 0x084fe400078008ff */
[----:B----4-:R-:W-:-:S05]  /*1f960*/  LEA R15, P6, R29, R17, 0x1 ;  /* 0x000000111d0f7211 */ /* 0x010fca00078c08ff */
[----:B------:R-:W-:Y:S04]  /*1f970*/  STL [R1+0x1c94], R15 ;  /* 0x001c940f01007387 */ /* 0x000fe80000100800 */
[----:B------:R0:W-:Y:S04]  /*1f980*/  STL [R1+0x1c60], R13 ;  /* 0x001c600d01007387 */ /* 0x0001e80000100800 */
[----:B------:R-:W-:Y:S01]  /*1f990*/  STL [R1+0x1c9c], R14 ;  /* 0x001c9c0e01007387 */ /* 0x000fe20000100800 */
[----:B0-----:R-:W-:Y:S02]  /*1f9a0*/  LEA.HI.X.SX32 R13, R12, R4, 0x1, P1 ;  /* 0x000000040c0d7211 */ /* 0x001fe400008f0eff */
[----:B------:R-:W-:-:S03]  /*1f9b0*/  LEA R12, P1, R2, R17, 0x1 ;  /* 0x00000011020c7211 */ /* 0x000fc600078208ff */
[----:B------:R0:W-:Y:S04]  /*1f9c0*/  STL [R1+0x1c68], R13 ;  /* 0x001c680d01007387 */ /* 0x0001e80000100800 */
[----:B------:R1:W-:Y:S04]  /*1f9d0*/  STL [R1+0x1ca4], R12 ;  /* 0x001ca40c01007387 */ /* 0x0003e80000100800 */
[----:B------:R2:W-:Y:S01]  /*1f9e0*/  STL [R1+0x1c70], R7 ;  /* 0x001c700701007387 */ /* 0x0005e20000100800 */
[----:B0-----:R-:W-:Y:S02]  /*1f9f0*/  LEA R13, P2, R0, R17, 0x1 ;  /* 0x00000011000d7211 */ /* 0x001fe400078408ff */
[----:B-1----:R-:W-:-:S02]  /*1fa00*/  LEA.HI.X.SX32 R12, R6, R4, 0x1, P3 ;  /* 0x00000004060c7211 */ /* 0x002fc400018f0eff */
[----:B------:R-:W-:Y:S02]  /*1fa10*/  LEA.HI.X.SX32 R6, R5, R4, 0x1, P4 ;  /* 0x0000000405067211 */ /* 0x000fe400020f0eff */
[-C--:B--2---:R-:W-:Y:S01]  /*1fa20*/  LEA R7, P3, R27, R17.reuse, 0x1 ;  /* 0x000000111b077211 */ /* 0x084fe200078608ff */
[----:B------:R-:W-:Y:S01]  /*1fa30*/  STL [R1+0x1cac], R13 ;  /* 0x001cac0d01007387 */ /* 0x000fe20000100800 */
[----:B------:R-:W-:-:S03]  /*1fa40*/  LEA R5, P4, R26, R17, 0x1 ;  /* 0x000000111a057211 */ /* 0x000fc600078808ff */
[----:B------:R-:W-:Y:S04]  /*1fa50*/  STL [R1+0x1c78], R12 ;  /* 0x001c780c01007387 */ /* 0x000fe80000100800 */
[----:B------:R0:W-:Y:S04]  /*1fa60*/  STL [R1+0x1cb4], R7 ;  /* 0x001cb40701007387 */ /* 0x0001e80000100800 */
[----:B------:R1:W-:Y:S04]  /*1fa70*/  STL [R1+0x1c80], R6 ;  /* 0x001c800601007387 */ /* 0x0003e80000100800 */
[----:B------:R2:W-:Y:S01]  /*1fa80*/  STL [R1+0x1cbc], R5 ;  /* 0x001cbc0501007387 */ /* 0x0005e20000100800 */
[----:B0-----:R-:W-:-:S02]  /*1fa90*/  LEA.HI.X.SX32 R7, R28, R4, 0x1, P5 ;  /* 0x000000041c077211 */ /* 0x001fc400028f0eff */
[----:B-1----:R-:W-:-:S03]  /*1faa0*/  LEA R6, P5, R25, R17, 0x1 ;  /* 0x0000001119067211 */ /* 0x002fc600078a08ff */
[----:B------:R0:W-:Y:S01]  /*1fab0*/  STL [R1+0x1c88], R7 ;  /* 0x001c880701007387 */ /* 0x0001e20000100800 */
[----:B--2---:R-:W-:-:S03]  /*1fac0*/  LEA.HI.X.SX32 R5, R29, R4, 0x1, P6 ;  /* 0x000000041d057211 */ /* 0x004fc600030f0eff */
[----:B------:R1:W-:Y:S04]  /*1fad0*/  STL [R1+0x1cc4], R6 ;  /* 0x001cc40601007387 */ /* 0x0003e80000100800 */
[----:B------:R2:W-:Y:S01]  /*1fae0*/  STL [R1+0x1c90], R5 ;  /* 0x001c900501007387 */ /* 0x0005e20000100800 */
[-C--:B0-----:R-:W-:Y:S02]  /*1faf0*/  LEA R7, P6, R24, R17.reuse, 0x1 ;  /* 0x0000001118077211 */ /* 0x081fe400078c08ff */
[-C--:B-1----:R-:W-:Y:S02]  /*1fb00*/  LEA.HI.X.SX32 R6, R3, R4.reuse, 0x1, P0 ;  /* 0x0000000403067211 */ /* 0x082fe400000f0eff */
[----:B------:R-:W-:Y:S02]  /*1fb10*/  LEA.HI.X.SX32 R3, R2, R4, 0x1, P1 ;  /* 0x0000000402037211 */ /* 0x000fe400008f0eff */
[-C--:B--2---:R-:W-:Y:S01]  /*1fb20*/  LEA R5, P0, R23, R17.reuse, 0x1 ;  /* 0x0000001117057211 */ /* 0x084fe200078008ff */
[----:B------:R-:W-:Y:S01]  /*1fb30*/  STL [R1+0x1cc8], R7 ;  /* 0x001cc80701007387 */ /* 0x000fe20000100800 */
[----:B------:R-:W-:-:S02]  /*1fb40*/  LEA R2, P1, R22, R17, 0x1 ;  /* 0x0000001116027211 */ /* 0x000fc400078208ff */
[----:B------:R-:W-:Y:S01]  /*1fb50*/  LEA.HI.X.SX32 R0, R0, R4, 0x1, P2 ;  /* 0x0000000400007211 */ /* 0x000fe200010f0eff */
[----:B------:R-:W-:Y:S04]  /*1fb60*/  STL [R1+0x1c98], R6 ;  /* 0x001c980601007387 */ /* 0x000fe80000100800 */
[----:B------:R-:W-:Y:S04]  /*1fb70*/  STL [R1+0x1ccc], R5 ;  /* 0x001ccc0501007387 */ /* 0x000fe80000100800 */
[----:B------:R0:W-:Y:S04]  /*1fb80*/  STL [R1+0x1ca0], R3 ;  /* 0x001ca00301007387 */ /* 0x0001e80000100800 */
[----:B------:R1:W-:Y:S04]  /*1fb90*/  STL [R1+0x1cd0], R2 ;  /* 0x001cd00201007387 */ /* 0x0003e80000100800 */
[----:B------:R2:W-:Y:S01]  /*1fba0*/  STL [R1+0x1ca8], R0 ;  /* 0x001ca80001007387 */ /* 0x0005e20000100800 */
[----:B0-----:R-:W-:-:S02]  /*1fbb0*/  LEA R3, P2, R20, R17, 0x1 ;  /* 0x0000001114037211 */ /* 0x001fc400078408ff */
[----:B-1----:R-:W-:-:S03]  /*1fbc0*/  LEA.HI.X.SX32 R2, R27, R4, 0x1, P3 ;  /* 0x000000041b027211 */ /* 0x002fc600018f0eff */
[----:B------:R0:W-:Y:S01]  /*1fbd0*/  STL [R1+0x1cd4], R3 ;  /* 0x001cd40301007387 */ /* 0x0001e20000100800 */
[----:B--2---:R-:W-:-:S03]  /*1fbe0*/  LEA R0, P3, R19, R17, 0x1 ;  /* 0x0000001113007211 */ /* 0x004fc600078608ff */
[----:B------:R5:W-:Y:S04]  /*1fbf0*/  STL [R1+0x1cb0], R2 ;  /* 0x001cb00201007387 */ /* 0x000be80000100800 */
[----:B------:R1:W-:Y:S01]  /*1fc00*/  STL [R1+0x1cd8], R0 ;  /* 0x001cd80001007387 */ /* 0x0003e20000100800 */
[----:B0-----:R-:W-:Y:S02]  /*1fc10*/  LEA.HI.X.SX32 R3, R26, R4, 0x1, P4 ;  /* 0x000000041a037211 */ /* 0x001fe400020f0eff */
[----:B-----5:R-:W-:-:S03]  /*1fc20*/  LEA R2, P4, R21, R17, 0x1 ;  /* 0x0000001115027211 */ /* 0x020fc600078808ff */
[----:B------:R0:W-:Y:S01]  /*1fc30*/  STL [R1+0x1cb8], R3 ;  /* 0x001cb80301007387 */ /* 0x0001e20000100800 */
[----:B-1----:R-:W-:-:S03]  /*1fc40*/  LEA.HI.X.SX32 R0, R25, R4, 0x1, P5 ;  /* 0x0000000419007211 */ /* 0x002fc600028f0eff */
[----:B------:R1:W-:Y:S04]  /*1fc50*/  STL [R1+0x1cdc], R2 ;  /* 0x001cdc0201007387 */ /* 0x0003e80000100800 */
[----:B------:R2:W-:Y:S01]  /*1fc60*/  STL [R1+0x1cc0], R0 ;  /* 0x001cc00001007387 */ /* 0x0005e20000100800 */
[----:B0-----:R-:W-:Y:S02]  /*1fc70*/  LEA R3, P5, R18, R17, 0x1 ;  /* 0x0000001112037211 */ /* 0x001fe400078a08ff */
[----:B-1----:R-:W-:-:S03]  /*1fc80*/  LEA.HI.X.SX32 R2, R24, R4, 0x1, P6 ;  /* 0x0000000418027211 */ /* 0x002fc600030f0eff */
[----:B------:R-:W-:Y:S01]  /*1fc90*/  STL [R1+0x15dc], R3 ;  /* 0x0015dc0301007387 */ /* 0x000fe20000100800 */
[----:B--2---:R-:W-:-:S03]  /*1fca0*/  LEA.HI.X.SX32 R0, R23, R4, 0x1, P0 ;  /* 0x0000000417007211 */ /* 0x004fc600000f0eff */
[----:B------:R0:W-:Y:S01]  /*1fcb0*/  STL [R1+0x15c8], R2 ;  /* 0x0015c80201007387 */ /* 0x0001e20000100800 */
[----:B------:R-:W-:Y:S01]  /*1fcc0*/  IMAD.MOV.U32 R28, RZ, RZ, c[0x0][0x188] ;  /* 0x00006200ff1c7624 */ /* 0x000fe200078e00ff */
[-C--:B------:R-:W-:Y:S02]  /*1fcd0*/  LEA.HI.X.SX32 R6, R20, R4.reuse, 0x1, P2 ;  /* 0x0000000414067211 */ /* 0x080fe400010f0eff */
[----:B------:R1:W-:Y:S01]  /*1fce0*/  STL [R1+0x15cc], R0 ;  /* 0x0015cc0001007387 */ /* 0x0003e20000100800 */
[----:B------:R-:W-:Y:S01]  /*1fcf0*/  IMAD R5, R28, 0x7f, RZ ;  /* 0x0000007f1c057824 */ /* 0x000fe200078e02ff */
[-C--:B0-----:R-:W-:Y:S02]  /*1fd00*/  LEA.HI.X.SX32 R2, R22, R4.reuse, 0x1, P1 ;  /* 0x0000000416027211 */ /* 0x081fe400008f0eff */
[----:B-1----:R-:W-:-:S03]  /*1fd10*/  LEA.HI.X.SX32 R0, R19, R4, 0x1, P3 ;  /* 0x0000000413007211 */ /* 0x002fc600018f0eff */
[----:B------:R0:W-:Y:S01]  /*1fd20*/  STL [R1+0x15d0], R2 ;  /* 0x0015d00201007387 */ /* 0x0001e20000100800 */
[----:B------:R-:W-:-:S03]  /*1fd30*/  LEA.HI.X.SX32 R12, R21, R4, 0x1, P4 ;  /* 0x00000004150c7211 */ /* 0x000fc600020f0eff */
[----:B------:R1:W-:Y:S04]  /*1fd40*/  STL [R1+0x15d4], R6 ;  /* 0x0015d40601007387 */ /* 0x0003e80000100800 */
[----:B------:R2:W-:Y:S01]  /*1fd50*/  STL [R1+0x15d8], R0 ;  /* 0x0015d80001007387 */ /* 0x0005e20000100800 */
[----:B0-----:R-:W-:-:S03]  /*1fd60*/  IMAD.WIDE R2, R5, 0x2, R10 ;  /* 0x0000000205027825 */ /* 0x001fc600078e020a */
[----:B------:R-:W-:Y:S01]  /*1fd70*/  STL [R1+0x15e0], R12 ;  /* 0x0015e00c01007387 */ /* 0x000fe20000100800 */
[----:B-1----:R-:W-:Y:S01]  /*1fd80*/  IMAD.WIDE R6, R5, 0x2, R8 ;  /* 0x0000000205067825 */ /* 0x002fe200078e0208 */
[----:B--2---:R-:W-:-:S03]  /*1fd90*/  LEA.HI.X.SX32 R0, R18, R4, 0x1, P5 ;  /* 0x0000000412007211 */ /* 0x004fc600028f0eff */
[----:B------:R-:W-:Y:S02]  /*1fda0*/  IMAD R5, R28, 0x7e, RZ ;  /* 0x0000007e1c057824 */ /* 0x000fe400078e02ff */
[----:B------:R-:W-:Y:S04]  /*1fdb0*/  STL [R1+0xdd4], R0 ;  /* 0x000dd40001007387 */ /* 0x000fe80000100800 */
[----:B------:R-:W-:Y:S04]  /*1fdc0*/  STL [R1+0xddc], R2 ;  /* 0x000ddc0201007387 */ /* 0x000fe80000100800 */
[----:B------:R0:W-:Y:S04]  /*1fdd0*/  STL [R1+0xdd8], R3 ;  /* 0x000dd80301007387 */ /* 0x0001e80000100800 */
[----:B------:R1:W-:Y:S01]  /*1fde0*/  STL [R1+0xde4], R6 ;  /* 0x000de40601007387 */ /* 0x0003e20000100800 */
[----:B0-----:R-:W-:-:S03]  /*1fdf0*/  IMAD.WIDE R2, R5, 0x2, R10 ;  /* 0x0000000205027825 */ /* 0x001fc600078e020a */
[----:B------:R-:W-:Y:S01]  /*1fe00*/  STL [R1+0xde0], R7 ;  /* 0x000de00701007387 */ /* 0x000fe20000100800 */
[----:B------:R-:W-:-:S03]  /*1fe10*/  IMAD.WIDE R4, R5, 0x2, R8 ;  /* 0x0000000205047825 */ /* 0x000fc600078e0208 */
[----:B------:R-:W-:Y:S01]  /*1fe20*/  STL [R1+0xdec], R2 ;  /* 0x000dec0201007387 */ /* 0x000fe20000100800 */
[----:B-1----:R-:W-:-:S03]  /*1fe30*/  IMAD R6, R28, 0x7d, RZ ;  /* 0x0000007d1c067824 */ /* 0x002fc600078e02ff */
[----:B------:R0:W-:Y:S01]  /*1fe40*/  STL [R1+0xde8], R3 ;  /* 0x000de80301007387 */ /* 0x0001e20000100800 */
[----:B------:R-:W-:-:S03]  /*1fe50*/  IMAD R0, R28, 0x7c, RZ ;  /* 0x0000007c1c007824 */ /* 0x000fc600078e02ff */
[----:B------:R-:W-:Y:S01]  /*1fe60*/  STL [R1+0xdf4], R4 ;  /* 0x000df40401007387 */ /* 0x000fe20000100800 */
[----:B0-----:R-:W-:-:S03]  /*1fe70*/  IMAD.WIDE R2, R6, 0x2, R10 ;  /* 0x0000000206027825 */ /* 0x001fc600078e020a */
[----:B------:R0:W-:Y:S01]  /*1fe80*/  STL [R1+0xdf0], R5 ;  /* 0x000df00501007387 */ /* 0x0001e20000100800 */
[----:B------:R-:W-:-:S03]  /*1fe90*/  IMAD.WIDE R6, R6, 0x2, R8 ;  /* 0x0000000206067825 */ /* 0x000fc600078e0208 */
[----:B------:R-:W-:Y:S04]  /*1fea0*/  STL [R1+0xdfc], R2 ;  /* 0x000dfc0201007387 */ /* 0x000fe80000100800 */
[----:B------:R1:W-:Y:S04]  /*1feb0*/  STL [R1+0xdf8], R3 ;  /* 0x000df80301007387 */ /* 0x0003e80000100800 */
[----:B------:R2:W-:Y:S01]  /*1fec0*/  STL [R1+0xe04], R6 ;  /* 0x000e040601007387 */ /* 0x0005e20000100800 */
[----:B0-----:R-:W-:-:S04]  /*1fed0*/  IMAD.WIDE R4, R0, 0x2, R8 ;  /* 0x0000000200047825 */ /* 0x001fc800078e0208 */
[----:B-1----:R-:W-:Y:S01]  /*1fee0*/  IMAD.WIDE R2, R0, 0x2, R10 ;  /* 0x0000000200027825 */ /* 0x002fe200078e020a */
[----:B------:R-:W-:Y:S03]  /*1fef0*/  STL [R1+0xe00], R7 ;  /* 0x000e000701007387 */ /* 0x000fe60000100800 */
[C---:B--2---:R-:W-:Y:S01]  /*1ff00*/  IMAD R6, R28.reuse, 0x7b, RZ ;  /* 0x0000007b1c067824 */ /* 0x044fe200078e02ff */
[----:B------:R-:W-:Y:S04]  /*1ff10*/  STL [R1+0xe0c], R2 ;  /* 0x000e0c0201007387 */ /* 0x000fe80000100800 */
        /* <DEDUP_REMOVED lines=407> */
[----:B------:R-:W-:-:S03]  /*21890*/  IMAD.SHL.U32 R0, R28, 0x40, RZ ;  /* 0x000000401c007824 */ /* 0x000fc600078e00ff */
        /* <DEDUP_REMOVED lines=439> */
[----:B------:R1:W-:Y:S01]  /*23410*/  STL [R1+0x1598], R3 ;  /* 0x0015980301007387 */ /* 0x0003e20000100800 */
[----:B0-----:R-:W-:-:S03]  /*23420*/  IMAD.WIDE R4, R0, 0x2, R8 ;  /* 0x0000000200047825 */ /* 0x001fc600078e0208 */
[----:B------:R-:W-:Y:S01]  /*23430*/  STL [R1+0x15a4], R6 ;  /* 0x0015a40601007387 */ /* 0x000fe20000100800 */
[----:B-1----:R-:W-:-:S03]  /*23440*/  IMAD.WIDE R2, R0, 0x2, R10 ;  /* 0x0000000200027825 */ /* 0x002fc600078e020a */
[----:B------:R0:W-:Y:S04]  /*23450*/  STL [R1+0x15a0], R7 ;  /* 0x0015a00701007387 */ /* 0x0001e80000100800 */
[----:B------:R-:W-:Y:S04]  /*23460*/  STL [R1+0x15ac], R2 ;  /* 0x0015ac0201007387 */ /* 0x000fe80000100800 */
[----:B------:R1:W-:Y:S01]  /*23470*/  STL [R1+0x15a8], R3 ;  /* 0x0015a80301007387 */ /* 0x0003e20000100800 */
[----:B0-----:R-:W-:-:S03]  /*23480*/  IMAD.WIDE R6, R28, 0x2, R10 ;  /* 0x000000021c067825 */ /* 0x001fc600078e020a */
[----:B------:R-:W-:Y:S04]  /*23490*/  STL [R1+0x15b4], R4 ;  /* 0x0015b40401007387 */ /* 0x000fe80000100800 */
[----:B------:R-:W-:Y:S01]  /*234a0*/  STL [R1+0x15b0], R5 ;  /* 0x0015b00501007387 */ /* 0x000fe20000100800 */
[----:B-1----:R-:W-:-:S03]  /*234b0*/  IMAD.WIDE R2, R28, 0x2, R8 ;  /* 0x000000021c027825 */ /* 0x002fc600078e0208 */
[----:B------:R-:W-:Y:S04]  /*234c0*/  STL [R1+0x15bc], R6 ;  /* 0x0015bc0601007387 */ /* 0x000fe80000100800 */
[----:B------:R-:W-:Y:S04]  /*234d0*/  STL [R1+0x15b8], R7 ;  /* 0x0015b80701007387 */ /* 0x000fe80000100800 */
[----:B------:R-:W-:Y:S04]  /*234e0*/  STL [R1+0x15c4], R2 ;  /* 0x0015c40201007387 */ /* 0x000fe80000100800 */
        /* <DEDUP_REMOVED lines=406> */
[----:B------:R-:W2:Y:S04]  /*24e50*/  S2R R9, SR_TID.X ;  /* 0x0000000000097919 */ /* 0x000ea80000002100 */
        /* <DEDUP_REMOVED lines=10> */
[C---:B--2---:R-:W-:Y:S01]  /*24f00*/  LOP3.LUT R8, R9.reuse, 0x7f, RZ, 0xc0, !PT ;  /* 0x0000007f09087812 */ /* 0x044fe200078ec0ff */
[----:B0-----:R-:W-:Y:S01]  /*24f10*/  IMAD.SHL.U32 R3, R9, 0x40, RZ ;  /* 0x0000004009037824 */ /* 0x001fe200078e00ff */
[----:B------:R-:W-:Y:S01]  /*24f20*/  ULDC UR4, c[0x0][0x18c] ;  /* 0x0000630000047ab9 */ /* 0x000fe20000000800 */
[----:B------:R-:W-:-:S02]  /*24f30*/  IMAD.SHL.U32 R2, R28, 0x80, RZ ;  /* 0x000000801c027824 */ /* 0x000fc400078e00ff */
[----:B------:R-:W-:Y:S01]  /*24f40*/  IMAD.SHL.U32 R4, R8, 0x2, RZ ;  /* 0x0000000208047824 */ /* 0x000fe200078e00ff */
[----:B------:R-:W-:Y:S02]  /*24f50*/  USHF.L.U32 UR4, UR4, 0x7, URZ ;  /* 0x0000000704047899 */ /* 0x000fe4000800063f */
[----:B------:R-:W2:Y:S04]  /*24f60*/  LDL.LU R8, [R1+0x494] ;  /* 0x0004940001087983 */ /* 0x000ea80000300800 */
[----:B------:R-:W3:Y:S01]  /*24f70*/  LDL.LU R28, [R1+0x498] ;  /* 0x00049800011c7983 */ /* 0x000ee20000300800 */
[----:B------:R-:W-:Y:S01]  /*24f80*/  LOP3.LUT R3, R3, 0x800, RZ, 0xc0, !PT ;  /* 0x0000080003037812 */ /* 0x000fe200078ec0ff */
[----:B------:R-:W-:Y:S01]  /*24f90*/  USHF.R.S32.HI UR5, URZ, 0x1f, UR4 ;  /* 0x0000001f3f057899 */ /* 0x000fe20008011404 */
[----:B------:R-:W-:Y:S01]  /*24fa0*/  SHF.R.S32.HI R0, RZ, 0x1f, R2 ;  /* 0x0000001fff007819 */ /* 0x000fe20000011402 */
[----:B------:R-:W-:Y:S02]  /*24fb0*/  USHF.L.U32 UR8, UR4, 0x1, URZ ;  /* 0x0000000104087899 */ /* 0x000fe4000800063f */
[----:B------:R3:W-:Y:S01]  /*24fc0*/  STL [R1+0x1de8], R3 ;  /* 0x001de80301007387 */ /* 0x0007e20000100800 */
[----:B------:R-:W-:Y:S01]  /*24fd0*/  SHF.L.U64.HI R0, R2, 0x1, R0 ;  /* 0x0000000102007819 */ /* 0x000fe20000010200 */
[----:B------:R-:W-:Y:S01]  /*24fe0*/  USHF.L.U64.HI UR5, UR4, 0x1, UR5 ;  /* 0x0000000104057899 */ /* 0x000fe20008010205 */
[----:B--2---:R-:W-:-:S02]  /*24ff0*/  SHF.R.S32.HI R5, RZ, 0x7, R8 ;  /* 0x00000007ff057819 */ /* 0x004fc40000011408 */
[----:B---3--:R-:W-:-:S03]  /*25000*/  LOP3.LUT R3, R28, R3, RZ, 0xfc, !PT ;  /* 0x000000031c037212 */ /* 0x008fc600078efcff */
[----:B------:R-:W-:Y:S04]  /*25010*/  STL [R1+0x1de4], R5 ;  /* 0x001de40501007387 */ /* 0x000fe80000100800 */
[----:B------:R-:W-:Y:S04]  /*25020*/  STL [R1+0x768], RZ ;  /* 0x000768ff01007387 */ /* 0x000fe80000100800 */
[----:B------:R-:W-:Y:S04]  /*25030*/  STL [R1+0x76c], RZ ;  /* 0x00076cff01007387 */ /* 0x000fe80000100800 */
[----:B------:R-:W-:Y:S04]  /*25040*/  STL [R1+0x2c0], RZ ;  /* 0x0002c0ff01007387 */ /* 0x000fe80000100800 */
        /* <DEDUP_REMOVED lines=72> */
[----:B------:R-:W3:Y:S01]  /*254d0*/  LDL R28, [R1+0x974] ;  /* 0x00097400011c7983 */ /* 0x000ee20000100800 */
[----:B------:R-:W-:-:S02]  /*254e0*/  LOP3.LUT R2, R4, 0x30, RZ, 0x3c, !PT ;  /* 0x0000003004027812 */ /* 0x000fc400078e3cff */
[C---:B------:R-:W-:Y:S01]  /*254f0*/  LOP3.LUT R2, R4.reuse, 0x60, RZ, 0x3c, !PT ;  /* 0x0000006004027812 */ /* 0x040fe200078e3cff */
[----:B------:R2:W-:Y:S01]  /*25500*/  STL [R1+0x870], RZ ;  /* 0x000870ff01007387 */ /* 0x0005e20000100800 */
[----:B0-----:R-:W-:Y:S02]  /*25510*/  LOP3.LUT R3, R3, 0x40, RZ, 0x3c, !PT ;  /* 0x0000004003037812 */ /* 0x001fe400078e3cff */
[C---:B------:R-:W-:Y:S01]  /*25520*/  LOP3.LUT R6, R4.reuse, 0x10, RZ, 0x3c, !PT ;  /* 0x0000001004067812 */ /* 0x040fe200078e3cff */
[----:B------:R2:W-:Y:S01]  /*25530*/  STL [R1+0x874], RZ ;  /* 0x000874ff01007387 */ /* 0x0005e20000100800 */
[C---:B------:R-:W-:Y:S02]  /*25540*/  LOP3.LUT R5, R4.reuse, 0x20, RZ, 0x3c, !PT ;  /* 0x0000002004057812 */ /* 0x040fe400078e3cff */
[C---:B------:R-:W-:Y:S01]  /*25550*/  LOP3.LUT R6, R4.reuse, 0x40, RZ, 0x3c, !PT ;  /* 0x0000004004067812 */ /* 0x040fe200078e3cff */
[----:B------:R2:W-:Y:S01]  /*25560*/  STL [R1+0x878], RZ ;  /* 0x000878ff01007387 */ /* 0x0005e20000100800 */
[----:B------:R-:W-:-:S02]  /*25570*/  LOP3.LUT R5, R4, 0x50, RZ, 0x3c, !PT ;  /* 0x0000005004057812 */ /* 0x000fc400078e3cff */
[----:B------:R-:W-:Y:S01]  /*25580*/  LOP3.LUT R4, R4, 0x70, RZ, 0x3c, !PT ;  /* 0x0000007004047812 */ /* 0x000fe200078e3cff */
        /* <DEDUP_REMOVED lines=21> */
[----:B---3--:R-:W-:-:S05]  /*256e0*/  LOP3.LUT R2, R28, 0x40, RZ, 0x3c, !PT ;  /* 0x000000401c027812 */ /* 0x008fca00078e3cff */
[----:B------:R2:W-:Y:S04]  /*256f0*/  STL [R1+0x1de0], R2 ;  /* 0x001de00201007387 */ /* 0x0005e80000100800 */
[----:B------:R2:W-:Y:S02]  /*25700*/  STL [R1+0x97c], R3 ;  /* 0x00097c0301007387 */ /* 0x0005e40000100800 */
.L_x_3:
[----:B------:R-:W3:Y:S01]  /*25710*/  LDL.64 R4, [R1+0xca0] ;  /* 0x000ca00001047983 */ /* 0x000ee20000100a00 */
[----:B0-2---:R-:W-:-:S03]  /*25720*/  IMAD.MOV.U32 R2, RZ, RZ, -0x80 ;  /* 0xffffff80ff027424 */ /* 0x005fc600078e00ff */
[----:B---3--:R0:W-:Y:S04]  /*25730*/  STL [R1+0x75b0], R5 ;  /* 0x0075b00501007387 */ /* 0x0081e80000100800 */
[----:B0-----:R-:W2:Y:S04]  /*25740*/  LDL R5, [R1+0xdd0] ;  /* 0x000dd00001057983 */ /* 0x001ea80000100800 */
        /* <DEDUP_REMOVED lines=74> */
[----:B------:R-:W-:Y:S01]  /*25bf0*/  STL [R1+0x7428], R15 ;  /* 0x0074280f01007387 */ /* 0x000fe20000100800 */
[----:B--2---:R-:W-:-:S03]  /*25c00*/  IMAD R2, R5, R2, c[0x0][0x180] ;  /* 0x0000600005027624 */ /* 0x004fc600078e0202 */
        /* <DEDUP_REMOVED lines=140> */
[----:B------:R-:W2:Y:S01]  /*264d0*/  LDL.LU R5, [R1+0x75b0] ;  /* 0x0075b00001057983 */ /* 0x000ea20000300800 */
[----:B------:R-:W-:-:S02]  /*264e0*/  ISETP.GT.AND P0, PT, R2, RZ, PT ;  /* 0x000000ff0200720c */ /* 0x000fc40003f04270 */
[----:B0-----:R-:W-:Y:S02]  /*264f0*/  PRMT R14, RZ, 0x7610, R14 ;  /* 0x00007610ff0e7816 */ /* 0x001fe4000000000e */
[----:B------:R-:W-:Y:S02]  /*26500*/  PRMT R15, RZ, 0x7610, R15 ;  /* 0x00007610ff0f7816 */ /* 0x000fe4000000000f */
[----:B------:R-:W-:-:S07]  /*26510*/  ISETP.GT.AND P1, PT, R2, 0x1, PT ;  /* 0x000000010200780c */ /* 0x000fce0003f24270 */
[----:B--2---:R-:W2:Y:S04]  /*26520*/  @P0 LDG.E.U16 R14, [R4.64] ;  /* 0x00000006040e0981 */ /* 0x004ea8000c1e1500 */
[----:B--2---:R0:W-:Y:S04]  /*26530*/  STL [R1+0x394], R14 ;  /* 0x0003940e01007387 */ /* 0x0041e80000100800 */
[----:B0-----:R-:W2:Y:S04]  /*26540*/  LDL.LU R14, [R1+0x75ac] ;  /* 0x0075ac00010e7983 */ /* 0x001ea80000300800 */
[----:B------:R-:W3:Y:S01]  /*26550*/  LDL.64 R4, [R1+0xc98] ;  /* 0x000c980001047983 */ /* 0x000ee20000100a00 */
[----:B------:R-:W-:-:S02]  /*26560*/  ISETP.GT.AND P2, PT, R2, 0x2, PT ;  /* 0x000000020200780c */ /* 0x000fc40003f44270 */
[----:B--2---:R-:W-:Y:S01]  /*26570*/  PRMT R14, RZ, 0x7610, R14 ;  /* 0x00007610ff0e7816 */ /* 0x004fe2000000000e */
[----:B---3--:R-:W2:Y:S04]  /*26580*/  @P0 LDG.E.U16 R15, [R4.64] ;  /* 0x00000006040f0981 */ /* 0x008ea8000c1e1500 */
[----:B--2---:R0:W-:Y:S04]  /*26590*/  STL [R1+0x390], R15 ;  /* 0x0003900f01007387 */ /* 0x0041e80000100800 */
[----:B0-----:R-:W2:Y:S04]  /*265a0*/  LDL.LU R15, [R1+0x75a8] ;  /* 0x0075a800010f7983 */ /* 0x001ea80000300800 */
[----:B------:R-:W3:Y:S04]  /*265b0*/  LDL R4, [R1+0x15c0] ;  /* 0x0015c00001047983 */ /* 0x000ee80000100800 */
[----:B------:R-:W3:Y:S01]  /*265c0*/  LDL R5, [R1+0x15c4] ;  /* 0x0015c40001057983 */ /* 0x000ee20000100800 */
[----:B--2---:R-:W-:-:S02]  /*265d0*/  PRMT R15, RZ, 0x7610, R15 ;  /* 0x00007610ff0f7816 */ /* 0x004fc4000000000f */
[----:B---3--:R-:W-:-:S04]  /*265e0*/  @P1 LOP3.LUT R5, R5, R4, RZ, 0x3c, !PT ;  /* 0x0000000405051212 */ /* 0x008fc800078e3cff */
[----:B------:R-:W-:-:S04]  /*265f0*/  @P1 LOP3.LUT R4, R5, R4, RZ, 0x3c, !PT ;  /* 0x0000000405041212 */ /* 0x000fc800078e3cff */
[----:B------:R-:W-:-:S05]  /*26600*/  @P1 LOP3.LUT R5, R5, R4, RZ, 0x3c, !PT ;  /* 0x0000000405051212 */ /* 0x000fca00078e3cff */
[----:B------:R-:W2:Y:S04]  /*26610*/  @P1 LDG.E.U16 R14, [R4.64] ;  /* 0x00000006040e1981 */ /* 0x000ea8000c1e1500 */
[----:B--2---:R0:W-:Y:S04]  /*26620*/  STL [R1+0x38c], R14 ;  /* 0x00038c0e01007387 */ /* 0x0041e80000100800 */
[----:B0-----:R-:W2:Y:S04]  /*26630*/  LDL.LU R14, [R1+0x75a4] ;  /* 0x0075a400010e7983 */ /* 0x001ea80000300800 */
[----:B------:R-:W3:Y:S04]  /*26640*/  LDL R4, [R1+0x15b8] ;  /* 0x0015b80001047983 */ /* 0x000ee80000100800 */
[----:B------:R-:W3:Y:S01]  /*26650*/  LDL R5, [R1+0x15bc] ;  /* 0x0015bc0001057983 */ /* 0x000ee20000100800 */
[----:B------:R-:W-:-:S02]  /*26660*/  ISETP.GT.AND P0, PT, R2, 0x3, PT ;  /* 0x000000030200780c */ /* 0x000fc40003f04270 */
[----:B--2---:R-:W-:Y:S02]  /*26670*/  PRMT R14, RZ, 0x7610, R14 ;  /* 0x00007610ff0e7816 */ /* 0x004fe4000000000e */
        /* <DEDUP_REMOVED lines=1232> */
[----:B------:R-:W3:Y:S02]  /*2b380*/  LDL R5, [R1+0x11ac] ;  /* 0x0011ac0001057983 */ /* 0x000ee40000100800 */
[----:B---3--:R-:W-:-:S04]  /*2b390*/  @P0 LOP3.LUT R5, R5, R4, RZ, 0x3c, !PT ;  /* 0x0000000405050212 */ /* 0x008fc800078e3cff */
[----:B------:R-:W-:-:S04]  /*2b3a0*/  @P0 LOP3.LUT R4, R5, R4, RZ, 0x3c, !PT ;  /* 0x0000000405040212 */ /* 0x000fc800078e3cff */
[----:B------:R-:W-:-:S05]  /*2b3b0*/  @P0 LOP3.LUT R5, R5, R4, RZ, 0x3c, !PT ;  /* 0x0000000405050212 */ /* 0x000fca00078e3cff */
[----:B------:R-:W3:Y:S04]  /*2b3c0*/  @P0 LDG.E.U16 R15, [R4.64] ;  /* 0x00000006040f0981 */ /* 0x000ee8000c1e1500 */
[----:B---3--:R0:W-:Y:S04]  /*2b3d0*/  STL [R1+0x104], R15 ;  /* 0x0001040f01007387 */ /* 0x0081e80000100800 */
[----:B0-----:R-:W3:Y:S04]  /*2b3e0*/  LDL.LU R15, [R1+0x7398] ;  /* 0x00739800010f7983 */ /* 0x001ee80000300800 */
[----:B------:R-:W4:Y:S04]  /*2b3f0*/  LDL R4, [R1+0x11a0] ;  /* 0x0011a00001047983 */ /* 0x000f280000100800 */
[----:B------:R-:W4:Y:S01]  /*2b400*/  LDL R5, [R1+0x11a4] ;  /* 0x0011a40001057983 */ /* 0x000f220000100800 */
[----:B---3--:R-:W-:-:S02]  /*2b410*/  PRMT R15, RZ, 0x7610, R15 ;  /* 0x00007610ff0f7816 */ /* 0x008fc4000000000f */
[----:B----4-:R-:W-:-:S04]  /*2b420*/  @P1 LOP3.LUT R5, R5, R4, RZ, 0x3c, !PT ;  /* 0x0000000405051212 */ /* 0x010fc800078e3cff */
[----:B------:R-:W-:-:S04]  /*2b430*/  @P1 LOP3.LUT R4, R5, R4, RZ, 0x3c, !PT ;  /* 0x0000000405041212 */ /* 0x000fc800078e3cff */
[----:B------:R-:W-:-:S05]  /*2b440*/  @P1 LOP3.LUT R5, R5, R4, RZ, 0x3c, !PT ;  /* 0x0000000405051212 */ /* 0x000fca00078e3cff */
[----:B------:R-:W3:Y:S04]  /*2b450*/  @P1 LDG.E.U16 R15, [R4.64] ;  /* 0x00000006040f1981 */ /* 0x000ee8000c1e1500 */
[----:B---3--:R0:W-:Y:S04]  /*2b460*/  STL [R1+0x100], R15 ;  /* 0x0001000f01007387 */ /* 0x0081e80000100800 */
[----:B0-----:R-:W3:Y:S04]  /*2b470*/  LDL.LU R15, [R1+0x7394] ;  /* 0x00739400010f7983 */ /* 0x001ee80000300800 */
[----:B------:R-:W4:Y:S04]  /*2b480*/  LDL R4, [R1+0x1198] ;  /* 0x0011980001047983 */ /* 0x000f280000100800 */
[----:B------:R-:W4:Y:S01]  /*2b490*/  LDL R5, [R1+0x119c] ;  /* 0x00119c0001057983 */ /* 0x000f220000100800 */
[----:B------:R-:W-:-:S02]  /*2b4a0*/  ISETP.GT.AND P0, PT, R2, 0x44, PT ;  /* 0x000000440200780c */ /* 0x000fc40003f04270 */
[----:B---3--:R-:W-:Y:S02]  /*2b4b0*/  PRMT R15, RZ, 0x7610, R15 ;  /* 0x00007610ff0f7816 */ /* 0x008fe4000000000f */
        /* <DEDUP_REMOVED lines=204> */
[----:B0-----:R-:W3:Y:S01]  /*2c180*/  LDL.LU R15, [R1+0x733c] ;  /* 0x00733c00010f7983 */ /* 0x001ee20000300800 */
[----:B------:R-:W4:Y:S02]  /*2c190*/  LDL R4, [R1+0x10e8] ;  /* 0x0010e80001047983 */ /* 0x000f240000100800 */
        /* <DEDUP_REMOVED lines=315> */
[----:B--2---:R-:W-:-:S02]  /*2d550*/  PRMT R14, RZ, 0x7610, R14 ;  /* 0x00007610ff0e7816 */ /* 0x004fc4000000000e */
[----:B----4-:R-:W-:-:S04]  /*2d560*/  @P1 LOP3.LUT R5, R5, R4, RZ, 0x3c, !PT ;  /* 0x0000000405051212 */ /* 0x010fc800078e3cff */
[----:B------:R-:W-:-:S04]  /*2d570*/  @P1 LOP3.LUT R4, R5, R4, RZ, 0x3c, !PT ;  /* 0x0000000405041212 */ /* 0x000fc800078e3cff */
[----:B------:R-:W-:-:S05]  /*2d580*/  @P1 LOP3.LUT R5, R5, R4, RZ, 0x3c, !PT ;  /* 0x0000000405051212 */ /* 0x000fca00078e3cff */
[----:B------:R-:W2:Y:S04]  /*2d590*/  @P1 LDG.E.U16 R14, [R4.64] ;  /* 0x00000006040e1981 */ /* 0x000ea8000c1e1500 */
[----:B--2---:R0:W-:Y:S04]  /*2d5a0*/  STL [R1+0x3a0], R14 ;  /* 0x0003a00e01007387 */ /* 0x0041e80000100800 */
[----:B0-----:R-:W2:Y:S01]  /*2d5b0*/  LDL.LU R14, [R1+0x72b4] ;  /* 0x0072b400010e7983 */ /* 0x001ea20000300800 */
[----:B------:R-:W4:Y:S02]  /*2d5c0*/  LDL R4, [R1+0xfd8] ;  /* 0x000fd80001047983 */ /* 0x000f240000100800 */
[----:B------:R-:W4:Y:S01]  /*2d5d0*/  LDL R5, [R1+0xfdc] ;  /* 0x000fdc0001057983 */ /* 0x000f220000100800 */
[----:B------:R-:W-:-:S02]  /*2d5e0*/  PRMT R29, RZ, 0x7610, R29 ;  /* 0x00007610ff1d7816 */ /* 0x000fc4000000001d */
[----:B------:R-:W-:Y:S02]  /*2d5f0*/  ISETP.GT.AND P0, PT, R2, 0x60, PT ;  /* 0x000000600200780c */ /* 0x000fe40003f04270 */
[----:B----4-:R-:W-:-:S04]  /*2d600*/  @P1 LOP3.LUT R5, R5, R4, RZ, 0x3c, !PT ;  /* 0x0000000405051212 */ /* 0x010fc800078e3cff */
[----:B------:R-:W-:-:S04]  /*2d610*/  @P1 LOP3.LUT R4, R5, R4, RZ, 0x3c, !PT ;  /* 0x0000000405041212 */ /* 0x000fc800078e3cff */
[----:B------:R-:W-:-:S05]  /*2d620*/  @P1 LOP3.LUT R5, R5, R4, RZ, 0x3c, !PT ;  /* 0x0000000405051212 */ /* 0x000fca00078e3cff */
[----:B------:R-:W4:Y:S04]  /*2d630*/  @P1 LDG.E.U16 R29, [R4.64] ;  /* 0x00000006041d1981 */ /* 0x000f28000c1e1500 */
[----:B----4-:R0:W-:Y:S04]  /*2d640*/  STL [R1+0x39c], R29 ;  /* 0x00039c1d01007387 */ /* 0x0101e80000100800 */
[----:B0-----:R-:W4:Y:S01]  /*2d650*/  LDL.LU R29, [R1+0x72b0] ;  /* 0x0072b000011d7983 */ /* 0x001f220000300800 */
[----:B------:R-:W2:Y:S02]  /*2d660*/  LDL R4, [R1+0xfd0] ;  /* 0x000fd00001047983 */ /* 0x000ea40000100800 */
[----:B------:R-:W2:Y:S01]  /*2d670*/  LDL R5, [R1+0xfd4] ;  /* 0x000fd40001057983 */ /* 0x000ea20000100800 */
[----:B------:R-:W-:-:S02]  /*2d680*/  PRMT R28, RZ, 0x7610, R28 ;  /* 0x00007610ff1c7816 */ /* 0x000fc4000000001c */
[----:B--2---:R-:W-:-:S04]  /*2d690*/  @P0 LOP3.LUT R5, R5, R4, RZ, 0x3c, !PT ;  /* 0x0000000405050212 */ /* 0x004fc800078e3cff */
[----:B------:R-:W-:-:S04]  /*2d6a0*/  @P0 LOP3.LUT R4, R5, R4, RZ, 0x3c, !PT ;  /* 0x0000000405040212 */ /* 0x000fc800078e3cff */
[----:B------:R-:W-:-:S05]  /*2d6b0*/  @P0 LOP3.LUT R5, R5, R4, RZ, 0x3c, !PT ;  /* 0x0000000405050212 */ /* 0x000fca00078e3cff */
[----:B------:R-:W2:Y:S04]  /*2d6c0*/  @P0 LDG.E.U16 R28, [R4.64] ;  /* 0x00000006041c0981 */ /* 0x000ea8000c1e1500 */
[----:B--2---:R0:W-:Y:S04]  /*2d6d0*/  STL [R1+0x58], R28 ;  /* 0x0000581c01007387 */ /* 0x0041e80000100800 */
[----:B0-----:R-:W2:Y:S01]  /*2d6e0*/  LDL.LU R28, [R1+0x72ac] ;  /* 0x0072ac00011c7983 */ /* 0x001ea20000300800 */
[----:B------:R-:W2:Y:S02]  /*2d6f0*/  LDL R4, [R1+0xfc8] ;  /* 0x000fc80001047983 */ /* 0x000ea40000100800 */
[----:B------:R-:W2:Y:S01]  /*2d700*/  LDL R5, [R1+0xfcc] ;  /* 0x000fcc0001057983 */ /* 0x000ea20000100800 */
[----:B------:R-:W-:-:S02]  /*2d710*/  PRMT R16, RZ, 0x7610, R16 ;  /* 0x00007610ff107816 */ /* 0x000fc40000000010 */
[----:B------:R-:W-:Y:S02]  /*2d720*/  ISETP.GT.AND P1, PT, R2, 0x61, PT ;  /* 0x000000610200780c */ /* 0x000fe40003f24270 */
        /* <DEDUP_REMOVED lines=151> */
[----:B---3--:R-:W-:-:S02]  /*2e0a0*/  PRMT R15, RZ, 0x7610, R15 ;  /* 0x00007610ff0f7816 */ /* 0x008fc4000000000f */
[----:B--2---:R-:W-:-:S04]  /*2e0b0*/  @P1 LOP3.LUT R5, R5, R4, RZ, 0x3c, !PT ;  /* 0x0000000405051212 */ /* 0x004fc800078e3cff */
[----:B------:R-:W-:-:S04]  /*2e0c0*/  @P1 LOP3.LUT R4, R5, R4, RZ, 0x3c, !PT ;  /* 0x0000000405041212 */ /* 0x000fc800078e3cff */
[----:B------:R-:W-:-:S05]  /*2e0d0*/  @P1 LOP3.LUT R5, R5, R4, RZ, 0x3c, !PT ;  /* 0x0000000405051212 */ /* 0x000fca00078e3cff */
[----:B------:R0:W2:Y:S04]  /*2e0e0*/  @P1 LDG.E.U16 R15, [R4.64] ;  /* 0x00000006040f1981 */ /* 0x0000a8000c1e1500 */
[----:B0-----:R-:W3:Y:S04]  /*2e0f0*/  LDL R4, [R1+0xf28] ;  /* 0x000f280001047983 */ /* 0x001ee80000100800 */
[----:B------:R-:W3:Y:S01]  /*2e100*/  LDL R5, [R1+0xf2c] ;  /* 0x000f2c0001057983 */ /* 0x000ee20000100800 */
[----:B------:R-:W-:-:S03]  /*2e110*/  PRMT R19, RZ, 0x7610, R19 ;  /* 0x00007610ff137816 */ /* 0x000fc60000000013 */
[----:B--2---:R0:W-:Y:S04]  /*2e120*/  STL [R1+0x18], R15 ;  /* 0x0000180f01007387 */ /* 0x0041e80000100800 */
[----:B0-----:R-:W2:Y:S01]  /*2e130*/  LDL R15, [R1+0xf0c] ;  /* 0x000f0c00010f7983 */ /* 0x001ea20000100800 */
[-C--:B---3--:R-:W-:Y:S02]  /*2e140*/  @P1 LOP3.LUT R5, R5, R4.reuse, RZ, 0x3c, !PT ;  /* 0x0000000405051212 */ /* 0x088fe400078e3cff */
[----:B------:R-:W-:Y:S02]  /*2e150*/  ISETP.GT.AND P2, PT, R2, 0x6b, PT ;  /* 0x0000006b0200780c */ /* 0x000fe40003f44270 */
[----:B------:R-:W-:-:S04]  /*2e160*/  @P1 LOP3.LUT R4, R5, R4, RZ, 0x3c, !PT ;  /* 0x0000000405041212 */ /* 0x000fc800078e3cff */
[----:B------:R-:W-:-:S05]  /*2e170*/  @P1 LOP3.LUT R5, R5, R4, RZ, 0x3c, !PT ;  /* 0x0000000405051212 */ /* 0x000fca00078e3cff */
[----:B------:R-:W3:Y:S04]  /*2e180*/  @P1 LDG.E.U16 R19, [R4.64] ;  /* 0x0000000604131981 */ /* 0x000ee8000c1e1500 */
[----:B---3--:R0:W-:Y:S04]  /*2e190*/  STL [R1+0x14], R19 ;  /* 0x0000141301007387 */ /* 0x0081e80000100800 */
[----:B0-----:R-:W3:Y:S01]  /*2e1a0*/  LDL.LU R19, [R1+0x7268] ;  /* 0x0072680001137983 */ /* 0x001ee20000300800 */
        /* <DEDUP_REMOVED lines=25> */
[----:B------:R-:W2:Y:S01]  /*2e340*/  @P1 LDG.E.U16 R17, [R4.64] ;  /* 0x0000000604111981 */ /* 0x000ea2000c1e1500 */
[----:B------:R-:W-:-:S03]  /*2e350*/  PRMT R14, RZ, 0x7610, R14 ;  /* 0x00007610ff0e7816 */ /* 0x000fc6000000000e */
[----:B--2---:R0:W-:Y:S04]  /*2e360*/  STL [R1+0x8], R17 ;  /* 0x0000081101007387 */ /* 0x0041e80000100800 */
[----:B0-----:R-:W2:Y:S01]  /*2e370*/  LDL.LU R17, [R1+0x725c] ;  /* 0x00725c0001117983 */ /* 0x001ea20000300800 */
[----:B------:R-:W2:Y:S02]  /*2e380*/  LDL R5, [R1+0xf08] ;  /* 0x000f080001057983 */ /* 0x000ea40000100800 */
[----:B------:R-:W-:Y:S01]  /*2e390*/  @P1 IMAD.MOV.U32 R4, RZ, RZ, R15 ;  /* 0x000000ffff041224 */ /* 0x000fe200078e000f */
[----:B------:R-:W-:Y:S02]  /*2e3a0*/  ISETP.GT.AND P2, PT, R2, 0x70, PT ;  /* 0x000000700200780c */ /* 0x000fe40003f44270 */
[----:B----4-:R-:W-:Y:S01]  /*2e3b0*/  PRMT R29, RZ, 0x7610, R29 ;  /* 0x00007610ff1d7816 */ /* 0x010fe2000000001d */
[----:B------:R-:W4:Y:S04]  /*2e3c0*/  LDL R15, [R1+0xe48] ;  /* 0x000e4800010f7983 */ /* 0x000f280000100800 */
[----:B--2---:R0:W2:Y:S04]  /*2e3d0*/  @P1 LDG.E.U16 R14, [R4.64] ;  /* 0x00000006040e1981 */ /* 0x0040a8000c1e1500 */
[----:B0-----:R-:W2:Y:S04]  /*2e3e0*/  LDL R4, [R1+0xed0] ;  /* 0x000ed00001047983 */ /* 0x001ea80000100800 */
[----:B------:R-:W2:Y:S02]  /*2e3f0*/  LDL R5, [R1+0xed4] ;  /* 0x000ed40001057983 */ /* 0x000ea40000100800 */
[----:B--2---:R-:W-:-:S04]  /*2e400*/  @P2 LOP3.LUT R5, R5, R4, RZ, 0x3c, !PT ;  /* 0x0000000405052212 */ /* 0x004fc800078e3cff */
[----:B------:R-:W-:-:S04]  /*2e410*/  @P2 LOP3.LUT R4, R5, R4, RZ, 0x3c, !PT ;  /* 0x0000000405042212 */ /* 0x000fc800078e3cff */
[----:B------:R-:W-:Y:S01]  /*2e420*/  @P2 LOP3.LUT R5, R5, R4, RZ, 0x3c, !PT ;  /* 0x0000000405052212 */ /* 0x000fe200078e3cff */
[----:B------:R0:W-:Y:S04]  /*2e430*/  STL [R1+0x4], R14 ;  /* 0x0000040e01007387 */ /* 0x0001e80000100800 */
[----:B------:R2:W3:Y:S01]  /*2e440*/  @P2 LDG.E.U16 R29, [R4.64] ;  /* 0x00000006041d2981 */ /* 0x0004e2000c1e1500 */
[----:B------:R-:W-:-:S03]  /*2e450*/  PRMT R28, RZ, 0x7610, R28 ;  /* 0x00007610ff1c7816 */ /* 0x000fc6000000001c */
[----:B0-----:R-:W3:Y:S04]  /*2e460*/  LDL R14, [R1+0xe4c] ;  /* 0x000e4c00010e7983 */ /* 0x001ee80000100800 */
[----:B--2---:R-:W2:Y:S04]  /*2e470*/  LDL R4, [R1+0xec8] ;  /* 0x000ec80001047983 */ /* 0x004ea80000100800 */
[----:B------:R-:W2:Y:S02]  /*2e480*/  LDL R5, [R1+0xecc] ;  /* 0x000ecc0001057983 */ /* 0x000ea40000100800 */
[----:B--2---:R-:W-:-:S04]  /*2e490*/  @P2 LOP3.LUT R5, R5, R4, RZ, 0x3c, !PT ;  /* 0x0000000405052212 */ /* 0x004fc800078e3cff */
[----:B------:R-:W-:-:S04]  /*2e4a0*/  @P2 LOP3.LUT R4, R5, R4, RZ, 0x3c, !PT ;  /* 0x0000000405042212 */ /* 0x000fc800078e3cff */
[----:B------:R-:W-:Y:S01]  /*2e4b0*/  @P2 LOP3.LUT R5, R5, R4, RZ, 0x3c, !PT ;  /* 0x0000000405052212 */ /* 0x000fe200078e3cff */
[----:B---3--:R0:W-:Y:S04]  /*2e4c0*/  STL [R1+0x7248], R29 ;  /* 0x0072481d01007387 */ /* 0x0081e80000100800 */
[----:B------:R2:W3:Y:S01]  /*2e4d0*/  @P2 LDG.E.U16 R28, [R4.64] ;  /* 0x00000006041c2981 */ /* 0x0004e2000c1e1500 */
[----:B------:R-:W-:Y:S02]  /*2e4e0*/  ISETP.GT.AND P3, PT, R2, 0x78, PT ;  /* 0x000000780200780c */ /* 0x000fe40003f64270 */
[----:B------:R-:W-:Y:S02]  /*2e4f0*/  PRMT R16, RZ, 0x7610, R16 ;  /* 0x00007610ff107816 */ /* 0x000fe40000000010 */
[----:B------:R-:W-:Y:S01]  /*2e500*/  PRMT R13, RZ, 0x7610, R13 ;  /* 0x00007610ff0d7816 */ /* 0x000fe2000000000d */
[----:B0-----:R-:W3:Y:S04]  /*2e510*/  LDL R29, [R1+0xec4] ;  /* 0x000ec400011d7983 */ /* 0x001ee80000100800 */
[----:B--2---:R-:W2:Y:S04]  /*2e520*/  LDL R4, [R1+0xe50] ;  /* 0x000e500001047983 */ /* 0x004ea80000100800 */
[----:B------:R-:W2:Y:S02]  /*2e530*/  LDL R5, [R1+0xe54] ;  /* 0x000e540001057983 */ /* 0x000ea40000100800 */
[----:B--2---:R-:W-:-:S04]  /*2e540*/  @P3 LOP3.LUT R5, R5, R4, RZ, 0x3c, !PT ;  /* 0x0000000405053212 */ /* 0x004fc800078e3cff */
[----:B------:R-:W-:-:S04]  /*2e550*/  @P3 LOP3.LUT R4, R5, R4, RZ, 0x3c, !PT ;  /* 0x0000000405043212 */ /* 0x000fc800078e3cff */
[----:B------:R-:W-:-:S05]  /*2e560*/  @P3 LOP3.LUT R5, R5, R4, RZ, 0x3c, !PT ;  /* 0x0000000405053212 */ /* 0x000fca00078e3cff */
[----:B------:R0:W2:Y:S04]  /*2e570*/  @P3 LDG.E.U16 R16, [R4.64] ;  /* 0x0000000604103981 */ /* 0x0000a8000c1e1500 */
[----:B---3--:R3:W-:Y:S01]  /*2e580*/  STL [R1+0x724c], R28 ;  /* 0x00724c1c01007387 */ /* 0x0087e20000100800 */
[----:B0-----:R-:W-:Y:S02]  /*2e590*/  @P3 IMAD.MOV.U32 R4, RZ, RZ, R14 ;  /* 0x000000ffff043224 */ /* 0x001fe400078e000e */
[----:B----4-:R-:W-:Y:S01]  /*2e5a0*/  @P3 IMAD.MOV.U32 R5, RZ, RZ, R15 ;  /* 0x000000ffff053224 */ /* 0x010fe200078e000f */
[----:B---3--:R-:W3:Y:S04]  /*2e5b0*/  LDL R28, [R1+0xec0] ;  /* 0x000ec000011c7983 */ /* 0x008ee80000100800 */
[----:B------:R0:W4:Y:S04]  /*2e5c0*/  @P3 LDG.E.U16 R13, [R4.64] ;  /* 0x00000006040d3981 */ /* 0x000128000c1e1500 */
[----:B--2---:R-:W-:Y:S01]  /*2e5d0*/  STL [R1+0x7250], R16 ;  /* 0x0072501001007387 */ /* 0x004fe20000100800 */
[----:B0-----:R-:W2:Y:S02]  /*2e5e0*/  LDL R4, [R1+0xf00] ;  /* 0x000f000001047983 */ /* 0x001ea40000100800 */
[----:B------:R-:W2:Y:S01]  /*2e5f0*/  LDL R5, [R1+0xf04] ;  /* 0x000f040001057983 */ /* 0x000ea20000100800 */
[----:B------:R-:W-:-:S02]  /*2e600*/  ISETP.GT.AND P1, PT, R2, 0x6d, PT ;  /* 0x0000006d0200780c */ /* 0x000fc40003f24270 */
[----:B------:R-:W-:Y:S02]  /*2e610*/  ISETP.GT.AND P2, PT, R2, 0x71, PT ;  /* 0x000000710200780c */ /* 0x000fe40003f44270 */
[----:B------:R-:W-:Y:S02]  /*2e620*/  PRMT R3, RZ, 0x7610, R3 ;  /* 0x00007610ff037816 */ /* 0x000fe40000000003 */
[----:B------:R-:W-:Y:S01]  /*2e630*/  PRMT R27, RZ, 0x7610, R27 ;  /* 0x00007610ff1b7816 */ /* 0x000fe2000000001b */
[----:B------:R-:W3:Y:S04]  /*2e640*/  LDL R15, [R1+0xeb8] ;  /* 0x000eb800010f7983 */ /* 0x000ee80000100800 */
[----:B------:R-:W3:Y:S02]  /*2e650*/  LDL R14, [R1+0xebc] ;  /* 0x000ebc00010e7983 */ /* 0x000ee40000100800 */
[----:B--2---:R-:W-:-:S04]  /*2e660*/  @P1 LOP3.LUT R5, R5, R4, RZ, 0x3c, !PT ;  /* 0x0000000405051212 */ /* 0x004fc800078e3cff */
[----:B------:R-:W-:-:S04]  /*2e670*/  @P1 LOP3.LUT R4, R5, R4, RZ, 0x3c, !PT ;  /* 0x0000000405041212 */ /* 0x000fc800078e3cff */
[----:B------:R-:W-:-:S05]  /*2e680*/  @P1 LOP3.LUT R5, R5, R4, RZ, 0x3c, !PT ;  /* 0x0000000405051212 */ /* 0x000fca00078e3cff */
[----:B------:R0:W2:Y:S02]  /*2e690*/  @P1 LDG.E.U16 R3, [R4.64] ;  /* 0x0000000604031981 */ /* 0x0000a4000c1e1500 */
[----:B0-----:R-:W-:Y:S02]  /*2e6a0*/  @P2 IMAD.MOV.U32 R4, RZ, RZ, R29 ;  /* 0x000000ffff042224 */ /* 0x001fe400078e001d */
[----:B---3--:R-:W-:-:S05]  /*2e6b0*/  @P2 IMAD.MOV.U32 R5, RZ, RZ, R28 ;  /* 0x000000ffff052224 */ /* 0x008fca00078e001c */
[----:B------:R0:W3:Y:S04]  /*2e6c0*/  @P2 LDG.E.U16 R27, [R4.64] ;  /* 0x00000006041b2981 */ /* 0x0000e8000c1e1500 */
[----:B----4-:R4:W-:Y:S01]  /*2e6d0*/  STL [R1+0x7254], R13 ;  /* 0x0072540d01007387 */ /* 0x0109e20000100800 */
[----:B------:R-:W-:Y:S01]  /*2e6e0*/  PRMT R26, RZ, 0x7610, R26 ;  /* 0x00007610ff1a7816 */ /* 0x000fe2000000001a */
[----:B0-----:R-:W-:Y:S02]  /*2e6f0*/  @P2 IMAD.MOV.U32 R4, RZ, RZ, R14 ;  /* 0x000000ffff042224 */ /* 0x001fe400078e000e */
[----:B----4-:R-:W4:Y:S01]  /*2e700*/  LDL R13, [R1+0xe44] ;  /* 0x000e4400010d7983 */ /* 0x010f220000100800 */
[----:B------:R-:W-:-:S05]  /*2e710*/  @P2 IMAD.MOV.U32 R5, RZ, RZ, R15 ;  /* 0x000000ffff052224 */ /* 0x000fca00078e000f */
[----:B------:R-:W4:Y:S04]  /*2e720*/  @P2 LDG.E.U16 R26, [R4.64] ;  /* 0x00000006041a2981 */ /* 0x000f28000c1e1500 */
[----:B--2---:R0:W-:Y:S04]  /*2e730*/  STL [R1], R3 ;  /* 0x0000000301007387 */ /* 0x0041e80000100800 */
[----:B0-----:R-:W2:Y:S01]  /*2e740*/  LDL.LU R3, [R1+0x7258] ;  /* 0x0072580001037983 */ /* 0x001ea20000300800 */
[----:B------:R-:W2:Y:S02]  /*2e750*/  LDL R29, [R1+0xe38] ;  /* 0x000e3800011d7983 */ /* 0x000ea40000100800 */
[----:B------:R-:W2:Y:S01]  /*2e760*/  LDL R28, [R1+0xe3c] ;  /* 0x000e3c00011c7983 */ /* 0x000ea20000100800 */
[----:B---3--:R0:W-:Y:S01]  /*2e770*/  STL [R1+0x7234], R27 ;  /* 0x0072341b01007387 */ /* 0x0081e20000100800 */
[----:B------:R-:W3:Y:S02]  /*2e780*/  LDL R15, [R1+0xeb0] ;  /* 0x000eb000010f7983 */ /* 0x000ee40000100800 */
[----:B------:R-:W2:Y:S01]  /*2e790*/  LDL R14, [R1+0xeb4] ;  /* 0x000eb400010e7983 */ /* 0x000ea20000100800 */
[----:B0-----:R-:W2:Y:S01]  /*2e7a0*/  LDL R27, [R1+0xe40] ;  /* 0x000e4000011b7983 */ /* 0x001ea20000100800 */
[----:B------:R-:W-:-:S02]  /*2e7b0*/  ISETP.GT.AND P3, PT, R2, 0x79, PT ;  /* 0x000000790200780c */ /* 0x000fc40003f64270 */
[----:B------:R-:W-:Y:S01]  /*2e7c0*/  PRMT R12, RZ, 0x7610, R12 ;  /* 0x00007610ff0c7816 */ /* 0x000fe2000000000c */
[----:B----4-:R0:W-:Y:S10]  /*2e7d0*/  STL [R1+0x7238], R26 ;  /* 0x0072381a01007387 */ /* 0x0101f40000100800 */
[----:B------:R-:W-:-:S02]  /*2e7e0*/  @P3 IMAD.MOV.U32 R4, RZ, RZ, R13 ;  /* 0x000000ffff043224 */ /* 0x000fc400078e000d */
[----:B------:R-:W4:Y:S04]  /*2e7f0*/  LDL R13, [R1+0xeac] ;  /* 0x000eac00010d7983 */ /* 0x000f280000100800 */
[----:B0-----:R-:W3:Y:S01]  /*2e800*/  LDL R26, [R1+0xea8] ;  /* 0x000ea800011a7983 */ /* 0x001ee20000100800 */
[----:B------:R-:W-:Y:S02]  /*2e810*/  ISETP.GT.AND P2, PT, R2, 0x72, PT ;  /* 0x000000720200780c */ /* 0x000fe40003f44270 */
[----:B------:R-:W-:Y:S02]  /*2e820*/  PRMT R11, RZ, 0x7610, R11 ;  /* 0x00007610ff0b7816 */ /* 0x000fe4000000000b */
[----:B------:R-:W-:Y:S01]  /*2e830*/  PRMT R25, RZ, 0x7610, R25 ;  /* 0x00007610ff197816 */ /* 0x000fe20000000019 */
[----:B--2---:R-:W-:-:S05]  /*2e840*/  @P3 IMAD.MOV.U32 R5, RZ, RZ, R27 ;  /* 0x000000ffff053224 */ /* 0x004fca00078e001b */
[----:B------:R0:W2:Y:S02]  /*2e850*/  @P3 LDG.E.U16 R12, [R4.64] ;  /* 0x00000006040c3981 */ /* 0x0000a4000c1e1500 */
[----:B0-----:R-:W-:Y:S02]  /*2e860*/  @P3 IMAD.MOV.U32 R4, RZ, RZ, R28 ;  /* 0x000000ffff043224 */ /* 0x001fe400078e001c */
[----:B------:R-:W-:-:S05]  /*2e870*/  @P3 IMAD.MOV.U32 R5, RZ, RZ, R29 ;  /* 0x000000ffff053224 */ /* 0x000fca00078e001d */
[----:B------:R0:W2:Y:S02]  /*2e880*/  @P3 LDG.E.U16 R11, [R4.64] ;  /* 0x00000006040b3981 */ /* 0x0000a4000c1e1500 */
[----:B0-----:R-:W-:Y:S02]  /*2e890*/  @P2 IMAD.MOV.U32 R4, RZ, RZ, R14 ;  /* 0x000000ffff042224 */ /* 0x001fe400078e000e */
[----:B---3--:R-:W-:-:S05]  /*2e8a0*/  @P2 IMAD.MOV.U32 R5, RZ, RZ, R15 ;  /* 0x000000ffff052224 */ /* 0x008fca00078e000f */
[----:B------:R4:W3:Y:S01]  /*2e8b0*/  @P2 LDG.E.U16 R25, [R4.64] ;  /* 0x0000000604192981 */ /* 0x0008e2000c1e1500 */
[----:B------:R-:W-:Y:S01]  /*2e8c0*/  PRMT R23, RZ, 0x7610, R23 ;  /* 0x00007610ff177816 */ /* 0x000fe20000000017 */
[----:B----4-:R-:W-:Y:S02]  /*2e8d0*/  @P2 IMAD.MOV.U32 R4, RZ, RZ, R13 ;  /* 0x000000ffff042224 */ /* 0x010fe400078e000d */
[----:B------:R-:W-:-:S05]  /*2e8e0*/  @P2 IMAD.MOV.U32 R5, RZ, RZ, R26 ;  /* 0x000000ffff052224 */ /* 0x000fca00078e001a */
[----:B------:R-:W4:Y:S04]  /*2e8f0*/  @P2 LDG.E.U16 R23, [R4.64] ;  /* 0x0000000604172981 */ /* 0x000f28000c1e1500 */
[----:B--2---:R-:W-:Y:S01]  /*2e900*/  STL [R1+0x723c], R12 ;  /* 0x00723c0c01007387 */ /* 0x004fe20000100800 */
[----:B------:R-:W2:Y:S02]  /*2e910*/  LDL R28, [R1+0xe30] ;  /* 0x000e3000011c7983 */ /* 0x000ea40000100800 */
[----:B------:R-:W2:Y:S01]  /*2e920*/  LDL R27, [R1+0xe34] ;  /* 0x000e3400011b7983 */ /* 0x000ea20000100800 */
[----:B------:R-:W-:Y:S01]  /*2e930*/  STL [R1+0x7240], R11 ;  /* 0x0072400b01007387 */ /* 0x000fe20000100800 */
[----:B------:R-:W2:Y:S02]  /*2e940*/  LDL R15, [R1+0xe28] ;  /* 0x000e2800010f7983 */ /* 0x000ea40000100800 */
[----:B------:R-:W2:Y:S01]  /*2e950*/  LDL R14, [R1+0xe2c] ;  /* 0x000e2c00010e7983 */ /* 0x000ea20000100800 */
[----:B---3--:R-:W-:Y:S01]  /*2e960*/  STL [R1+0x721c], R25 ;  /* 0x00721c1901007387 */ /* 0x008fe20000100800 */
[----:B------:R-:W3:Y:S02]  /*2e970*/  LDL R26, [R1+0xea0] ;  /* 0x000ea000011a7983 */ /* 0x000ee40000100800 */
[----:B------:R-:W3:Y:S01]  /*2e980*/  LDL R13, [R1+0xea4] ;  /* 0x000ea400010d7983 */ /* 0x000ee20000100800 */
[----:B------:R-:W-:-:S02]  /*2e990*/  ISETP.GT.AND P3, PT, R2, 0x7a, PT ;  /* 0x0000007a0200780c */ /* 0x000fc40003f64270 */
[----:B------:R-:W-:Y:S01]  /*2e9a0*/  PRMT R10, RZ, 0x7610, R10 ;  /* 0x00007610ff0a7816 */ /* 0x000fe2000000000a */
[----:B----4-:R0:W-:Y:S04]  /*2e9b0*/  STL [R1+0x7220], R23 ;  /* 0x0072201701007387 */ /* 0x0101e80000100800 */
[----:B0-----:R-:W4:Y:S01]  /*2e9c0*/  LDL R23, [R1+0xe9c] ;  /* 0x000e9c0001177983 */ /* 0x001f220000100800 */
[----:B------:R-:W-:Y:S02]  /*2e9d0*/  ISETP.GT.AND P2, PT, R2, 0x73, PT ;  /* 0x000000730200780c */ /* 0x000fe40003f44270 */
[----:B------:R-:W-:Y:S02]  /*2e9e0*/  PRMT R9, RZ, 0x7610, R9 ;  /* 0x00007610ff097816 */ /* 0x000fe40000000009 */
[----:B------:R-:W-:Y:S01]  /*2e9f0*/  PRMT R22, RZ, 0x7610, R22 ;  /* 0x00007610ff167816 */ /* 0x000fe20000000016 */
[----:B--2---:R-:W-:-:S02]  /*2ea00*/  @P3 IMAD.MOV.U32 R5, RZ, RZ, R28 ;  /* 0x000000ffff053224 */ /* 0x004fc400078e001c */
[----:B------:R-:W-:Y:S02]  /*2ea10*/  @P3 IMAD.MOV.U32 R4, RZ, RZ, R27 ;  /* 0x000000ffff043224 */ /* 0x000fe400078e001b */
[----:B------:R-:W2:Y:S04]  /*2ea20*/  LDL R27, [R1+0xe98] ;  /* 0x000e9800011b7983 */ /* 0x000ea80000100800 */
[----:B------:R0:W2:Y:S02]  /*2ea30*/  @P3 LDG.E.U16 R10, [R4.64] ;  /* 0x00000006040a3981 */ /* 0x0000a4000c1e1500 */
[----:B0-----:R-:W-:Y:S02]  /*2ea40*/  @P3 IMAD.MOV.U32 R5, RZ, RZ, R15 ;  /* 0x000000ffff053224 */ /* 0x001fe400078e000f */
[----:B------:R-:W-:-:S05]  /*2ea50*/  @P3 IMAD.MOV.U32 R4, RZ, RZ, R14 ;  /* 0x000000ffff043224 */ /* 0x000fca00078e000e */
[----:B------:R3:W2:Y:S02]  /*2ea60*/  @P3 LDG.E.U16 R9, [R4.64] ;  /* 0x0000000604093981 */ /* 0x0006a4000c1e1500 */
[----:B---3--:R-:W-:Y:S02]  /*2ea70*/  @P2 IMAD.MOV.U32 R5, RZ, RZ, R26 ;  /* 0x000000ffff052224 */ /* 0x008fe400078e001a */
[----:B------:R-:W-:-:S05]  /*2ea80*/  @P2 IMAD.MOV.U32 R4, RZ, RZ, R13 ;  /* 0x000000ffff042224 */ /* 0x000fca00078e000d */
[----:B------:R4:W3:Y:S01]  /*2ea90*/  @P2 LDG.E.U16 R22, [R4.64] ;  /* 0x0000000604162981 */ /* 0x0008e2000c1e1500 */
[----:B------:R-:W-:Y:S01]  /*2eaa0*/  PRMT R21, RZ, 0x7610, R21 ;  /* 0x00007610ff157816 */ /* 0x000fe20000000015 */
[----:B----4-:R-:W-:Y:S02]  /*2eab0*/  @P2 IMAD.MOV.U32 R4, RZ, RZ, R23 ;  /* 0x000000ffff042224 */ /* 0x010fe400078e0017 */
[----:B--2---:R-:W-:Y:S01]  /*2eac0*/  @P2 IMAD.MOV.U32 R5, RZ, RZ, R27 ;  /* 0x000000ffff052224 */ /* 0x004fe200078e001b */
[----:B------:R-:W-:Y:S01]  /*2ead0*/  STL [R1+0x7224], R10 ;  /* 0x0072240a01007387 */ /* 0x000fe20000100800 */
[----:B------:R-:W2:Y:S02]  /*2eae0*/  LDL R15, [R1+0xe20] ;  /* 0x000e2000010f7983 */ /* 0x000ea40000100800 */
[----:B------:R-:W4:Y:S01]  /*2eaf0*/  LDL R14, [R1+0xe24] ;  /* 0x000e2400010e7983 */ /* 0x000f220000100800 */
[----:B------:R2:W4:Y:S04]  /*2eb00*/  @P2 LDG.E.U16 R21, [R4.64] ;  /* 0x0000000604152981 */ /* 0x000528000c1e1500 */
[----:B------:R0:W-:Y:S01]  /*2eb10*/  STL [R1+0x7228], R9 ;  /* 0x0072280901007387 */ /* 0x0001e20000100800 */
[----:B------:R-:W4:Y:S02]  /*2eb20*/  LDL R26, [R1+0xe18] ;  /* 0x000e1800011a7983 */ /* 0x000f240000100800 */
[----:B------:R-:W4:Y:S01]  /*2eb30*/  LDL R13, [R1+0xe1c] ;  /* 0x000e1c00010d7983 */ /* 0x000f220000100800 */
[----:B---3--:R-:W-:Y:S01]  /*2eb40*/  STL [R1+0x7200], R22 ;  /* 0x0072001601007387 */ /* 0x008fe20000100800 */
[----:B------:R-:W3:Y:S02]  /*2eb50*/  LDL R23, [R1+0xef8] ;  /* 0x000ef80001177983 */ /* 0x000ee40000100800 */
[----:B0-----:R-:W3:Y:S01]  /*2eb60*/  LDL R9, [R1+0xefc] ;  /* 0x000efc0001097983 */ /* 0x001ee20000100800 */
[----:B------:R-:W-:-:S02]  /*2eb70*/  ISETP.GT.AND P3, PT, R2, 0x7b, PT ;  /* 0x0000007b0200780c */ /* 0x000fc40003f64270 */
[----:B------:R-:W-:Y:S02]  /*2eb80*/  PRMT R8, RZ, 0x7610, R8 ;  /* 0x00007610ff087816 */ /* 0x000fe40000000008 */
[----:B------:R-:W-:Y:S02]  /*2eb90*/  PRMT R7, RZ, 0x7610, R7 ;  /* 0x00007610ff077816 */ /* 0x000fe40000000007 */
[----:B------:R-:W-:-:S07]  /*2eba0*/  PRMT R24, RZ, 0x7610, R24 ;  /* 0x00007610ff187816 */ /* 0x000fce0000000018 */
[----:B--2---:R-:W-:Y:S02]  /*2ebb0*/  @P3 IMAD.MOV.U32 R5, RZ, RZ, R15 ;  /* 0x000000ffff053224 */ /* 0x004fe400078e000f */
[----:B----4-:R-:W-:Y:S01]  /*2ebc0*/  @P3 IMAD.MOV.U32 R4, RZ, RZ, R14 ;  /* 0x000000ffff043224 */ /* 0x010fe200078e000e */
[----:B------:R0:W-:Y:S01]  /*2ebd0*/  STL [R1+0x7204], R21 ;  /* 0x0072041501007387 */ /* 0x0001e20000100800 */
[----:B------:R-:W2:Y:S02]  /*2ebe0*/  LDL R15, [R1+0xe90] ;  /* 0x000e9000010f7983 */ /* 0x000ea40000100800 */
[----:B------:R-:W4:Y:S01]  /*2ebf0*/  LDL R14, [R1+0xe94] ;  /* 0x000e9400010e7983 */ /* 0x000f220000100800 */
[----:B------:R1:W4:Y:S02]  /*2ec00*/  @P3 LDG.E.U16 R8, [R4.64] ;  /* 0x0000000604083981 */ /* 0x000324000c1e1500 */
[----:B-1----:R-:W-:Y:S02]  /*2ec10*/  @P3 IMAD.MOV.U32 R5, RZ, RZ, R26 ;  /* 0x000000ffff053224 */ /* 0x002fe400078e001a */
[----:B------:R-:W-:-:S05]  /*2ec20*/  @P3 IMAD.MOV.U32 R4, RZ, RZ, R13 ;  /* 0x000000ffff043224 */ /* 0x000fca00078e000d */
[----:B------:R3:W4:Y:S02]  /*2ec30*/  @P3 LDG.E.U16 R7, [R4.64] ;  /* 0x0000000604073981 */ /* 0x000724000c1e1500 */
[----:B---3--:R-:W-:Y:S02]  /*2ec40*/  @P1 IMAD.MOV.U32 R5, RZ, RZ, R23 ;  /* 0x000000ffff051224 */ /* 0x008fe400078e0017 */
[----:B------:R-:W-:-:S05]  /*2ec50*/  @P1 IMAD.MOV.U32 R4, RZ, RZ, R9 ;  /* 0x000000ffff041224 */ /* 0x000fca00078e0009 */
[----:B------:R2:W3:Y:S01]  /*2ec60*/  @P1 LDG.E.U16 R24, [R4.64] ;  /* 0x0000000604181981 */ /* 0x0004e2000c1e1500 */
[----:B------:R-:W-:Y:S02]  /*2ec70*/  ISETP.GT.AND P2, PT, R2, 0x74, PT ;  /* 0x000000740200780c */ /* 0x000fe40003f44270 */
[----:B------:R-:W-:-:S11]  /*2ec80*/  PRMT R20, RZ, 0x7610, R20 ;  /* 0x00007610ff147816 */ /* 0x000fd60000000014 */
[----:B--2---:R-:W-:Y:S02]  /*2ec90*/  @P2 IMAD.MOV.U32 R5, RZ, RZ, R15 ;  /* 0x000000ffff052224 */ /* 0x004fe400078e000f */
[----:B----4-:R-:W-:Y:S01]  /*2eca0*/  @P2 IMAD.MOV.U32 R4, RZ, RZ, R14 ;  /* 0x000000ffff042224 */ /* 0x010fe200078e000e */
[----:B------:R-:W-:Y:S01]  /*2ecb0*/  STL [R1+0x7208], R8 ;  /* 0x0072080801007387 */ /* 0x000fe20000100800 */
[----:B0-----:R-:W2:Y:S02]  /*2ecc0*/  LDL R21, [R1+0xe88] ;  /* 0x000e880001157983 */ /* 0x001ea40000100800 */
[----:B------:R-:W4:Y:S01]  /*2ecd0*/  LDL R13, [R1+0xe8c] ;  /* 0x000e8c00010d7983 */ /* 0x000f220000100800 */
[----:B------:R2:W4:Y:S04]  /*2ece0*/  @P2 LDG.E.U16 R20, [R4.64] ;  /* 0x0000000604142981 */ /* 0x000528000c1e1500 */
[----:B------:R0:W-:Y:S01]  /*2ecf0*/  STL [R1+0x720c], R7 ;  /* 0x00720c0701007387 */ /* 0x0001e20000100800 */
[----:B------:R-:W4:Y:S03]  /*2ed00*/  LDL R9, [R1+0xe10] ;  /* 0x000e100001097983 */ /* 0x000f260000100800 */
[----:B0-----:R-:W4:Y:S04]  /*2ed10*/  LDL R7, [R1+0xe14] ;  /* 0x000e140001077983 */ /* 0x001f280000100800 */
[----:B---3--:R0:W-:Y:S01]  /*2ed20*/  STL [R1+0x71b8], R24 ;  /* 0x0071b81801007387 */ /* 0x0081e20000100800 */
[----:B------:R-:W3:Y:S02]  /*2ed30*/  LDL R15, [R1+0xe08] ;  /* 0x000e0800010f7983 */ /* 0x000ee40000100800 */
[----:B------:R-:W3:Y:S01]  /*2ed40*/  LDL R14, [R1+0xe0c] ;  /* 0x000e0c00010e7983 */ /* 0x000ee20000100800 */
[----:B------:R-:W-:-:S02]  /*2ed50*/  ISETP.GT.AND P3, PT, R2, 0x7c, PT ;  /* 0x0000007c0200780c */ /* 0x000fc40003f64270 */
[----:B------:R-:W-:Y:S02]  /*2ed60*/  PRMT R19, RZ, 0x7610, R19 ;  /* 0x00007610ff137816 */ /* 0x000fe40000000013 */
[----:B------:R-:W-:Y:S01]  /*2ed70*/  PRMT R6, RZ, 0x7610, R6 ;  /* 0x00007610ff067816 */ /* 0x000fe20000000006 */
[----:B--2---:R-:W-:Y:S02]  /*2ed80*/  @P2 IMAD.MOV.U32 R5, RZ, RZ, R21 ;  /* 0x000000ffff052224 */ /* 0x004fe400078e0015 */
[----:B----4-:R-:W-:Y:S01]  /*2ed90*/  @P2 IMAD.MOV.U32 R4, RZ, RZ, R13 ;  /* 0x000000ffff042224 */ /* 0x010fe200078e000d */
[----:B------:R-:W-:Y:S01]  /*2eda0*/  STL [R1+0x71f0], R20 ;  /* 0x0071f01401007387 */ /* 0x000fe20000100800 */
[----:B------:R-:W2:Y:S02]  /*2edb0*/  LDL R21, [R1+0xe80] ;  /* 0x000e800001157983 */ /* 0x000ea40000100800 */
[----:B------:R-:W4:Y:S01]  /*2edc0*/  LDL R13, [R1+0xe84] ;  /* 0x000e8400010d7983 */ /* 0x000f220000100800 */
[----:B------:R1:W4:Y:S02]  /*2edd0*/  @P2 LDG.E.U16 R19, [R4.64] ;  /* 0x0000000604132981 */ /* 0x000324000c1e1500 */
[----:B-1----:R-:W-:-:S02]  /*2ede0*/  @P3 IMAD.MOV.U32 R5, RZ, RZ, R9 ;  /* 0x000000ffff053224 */ /* 0x002fc400078e0009 */
[----:B------:R-:W-:-:S05]  /*2edf0*/  @P3 IMAD.MOV.U32 R4, RZ, RZ, R7 ;  /* 0x000000ffff043224 */ /* 0x000fca00078e0007 */
[----:B------:R1:W4:Y:S02]  /*2ee00*/  @P3 LDG.E.U16 R6, [R4.64] ;  /* 0x0000000604063981 */ /* 0x000324000c1e1500 */
[----:B-1----:R-:W-:-:S06]  /*2ee10*/  PRMT R5, RZ, 0x7610, R5 ;  /* 0x00007610ff057816 */ /* 0x002fcc0000000005 */
[----:B---3--:R2:W3:Y:S01]  /*2ee20*/  @P3 LDG.E.U16 R5, [R14.64] ;  /* 0x000000060e053981 */ /* 0x0084e2000c1e1500 */
[----:B------:R-:W-:Y:S02]  /*2ee30*/  ISETP.GT.AND P1, PT, R2, 0x75, PT ;  /* 0x000000750200780c */ /* 0x000fe40003f24270 */
[----:B------:R-:W-:-:S11]  /*2ee40*/  PRMT R18, RZ, 0x7610, R18 ;  /* 0x00007610ff127816 */ /* 0x000fd60000000012 */
[----:B--2---:R-:W-:Y:S02]  /*2ee50*/  @P1 IMAD.MOV.U32 R15, RZ, RZ, R21 ;  /* 0x000000ffff0f1224 */ /* 0x004fe400078e0015 */
[----:B----4-:R-:W-:-:S05]  /*2ee60*/  @P1 IMAD.MOV.U32 R14, RZ, RZ, R13 ;  /* 0x000000ffff0e1224 */ /* 0x010fca00078e000d */
[----:B------:R-:W2:Y:S04]  /*2ee70*/  @P1 LDG.E.U16 R18, [R14.64] ;  /* 0x000000060e121981 */ /* 0x000ea8000c1e1500 */
[----:B------:R-:W-:Y:S01]  /*2ee80*/  STL [R1+0x71f4], R19 ;  /* 0x0071f41301007387 */ /* 0x000fe20000100800 */
[----:B------:R-:W4:Y:S02]  /*2ee90*/  LDL R9, [R1+0xe78] ;  /* 0x000e780001097983 */ /* 0x000f240000100800 */
[----:B------:R-:W4:Y:S01]  /*2eea0*/  LDL R7, [R1+0xe7c] ;  /* 0x000e7c0001077983 */ /* 0x000f220000100800 */
[----:B------:R-:W-:Y:S01]  /*2eeb0*/  STL [R1+0x71f8], R6 ;  /* 0x0071f80601007387 */ /* 0x000fe20000100800 */
[----:B------:R-:W4:Y:S02]  /*2eec0*/  LDL R26, [R1+0xe00] ;  /* 0x000e0000011a7983 */ /* 0x000f240000100800 */
[----:B0-----:R-:W4:Y:S01]  /*2eed0*/  LDL R24, [R1+0xe04] ;  /* 0x000e040001187983 */ /* 0x001f220000100800 */
[----:B---3--:R-:W-:Y:S01]  /*2eee0*/  STL [R1+0x71fc], R5 ;  /* 0x0071fc0501007387 */ /* 0x008fe20000100800 */
[----:B------:R-:W3:Y:S02]  /*2eef0*/  LDL R23, [R1+0xdf8] ;  /* 0x000df80001177983 */ /* 0x000ee40000100800 */
[----:B------:R-:W3:Y:S01]  /*2ef00*/  LDL R21, [R1+0xdfc] ;  /* 0x000dfc0001157983 */ /* 0x000ee20000100800 */
[----:B------:R-:W-:-:S02]  /*2ef10*/  ISETP.GT.AND P2, PT, R2, 0x7d, PT ;  /* 0x0000007d0200780c */ /* 0x000fc40003f44270 */
[----:B------:R-:W-:Y:S02]  /*2ef20*/  PRMT R17, RZ, 0x7610, R17 ;  /* 0x00007610ff117816 */ /* 0x000fe40000000011 */
[----:B------:R-:W-:Y:S02]  /*2ef30*/  PRMT R4, RZ, 0x7610, R4 ;  /* 0x00007610ff047816 */ /* 0x000fe40000000004 */
[----:B------:R-:W-:Y:S01]  /*2ef40*/  PRMT R3, RZ, 0x7610, R3 ;  /* 0x00007610ff037816 */ /* 0x000fe20000000003 */
[----:B--2---:R0:W-:Y:S01]  /*2ef50*/  STL [R1+0x71bc], R18 ;  /* 0x0071bc1201007387 */ /* 0x0041e20000100800 */
[----:B------:R-:W2:Y:S03]  /*2ef60*/  LDL R13, [R1+0xf6c] ;  /* 0x000f6c00010d7983 */ /* 0x000ea60000100800 */
[----:B0-----:R-:W2:Y:S01]  /*2ef70*/  LDL R18, [R1+0xf68] ;  /* 0x000f680001127983 */ /* 0x001ea20000100800 */
[----:B----4-:R-:W-:-:S02]  /*2ef80*/  @P1 IMAD.MOV.U32 R14, RZ, RZ, R7 ;  /* 0x000000ffff0e1224 */ /* 0x010fc400078e0007 */
[----:B------:R-:W-:Y:S02]  /*2ef90*/  @P1 IMAD.MOV.U32 R15, RZ, RZ, R9 ;  /* 0x000000ffff0f1224 */ /* 0x000fe400078e0009 */
[----:B------:R-:W4:Y:S01]  /*2efa0*/  LDL R7, [R1+0xf64] ;  /* 0x000f640001077983 */ /* 0x000f220000100800 */
[----:B------:R-:W4:Y:S04]  /*2efb0*/  LDL R9, [R1+0xf60] ;  /* 0x000f600001097983 */ /* 0x000f280000100800 */
[----:B------:R0:W4:Y:S02]  /*2efc0*/  @P1 LDG.E.U16 R17, [R14.64] ;  /* 0x000000060e111981 */ /* 0x000124000c1e1500 */
[----:B0-----:R-:W-:Y:S02]  /*2efd0*/  @P2 IMAD.MOV.U32 R14, RZ, RZ, R24 ;  /* 0x000000ffff0e2224 */ /* 0x001fe400078e0018 */
[----:B------:R-:W-:-:S05]  /*2efe0*/  @P2 IMAD.MOV.U32 R15, RZ, RZ, R26 ;  /* 0x000000ffff0f2224 */ /* 0x000fca00078e001a */
[----:B------:R3:W4:Y:S02]  /*2eff0*/  @P2 LDG.E.U16 R4, [R14.64] ;  /* 0x000000060e042981 */ /* 0x000724000c1e1500 */
[----:B---3--:R-:W-:Y:S02]  /*2f000*/  @P2 IMAD.MOV.U32 R14, RZ, RZ, R21 ;  /* 0x000000ffff0e2224 */ /* 0x008fe400078e0015 */
[----:B------:R-:W-:-:S05]  /*2f010*/  @P2 IMAD.MOV.U32 R15, RZ, RZ, R23 ;  /* 0x000000ffff0f2224 */ /* 0x000fca00078e0017 */
[----:B------:R2:W3:Y:S01]  /*2f020*/  @P2 LDG.E.U16 R3, [R14.64] ;  /* 0x000000060e032981 */ /* 0x0004e2000c1e1500 */
[----:B------:R-:W-:Y:S02]  /*2f030*/  PRMT R12, RZ, 0x7610, R12 ;  /* 0x00007610ff0c7816 */ /* 0x000fe4000000000c */
[----:B------:R-:W-:Y:S01]  /*2f040*/  ISETP.GT.AND P1, PT, R2, 0x67, PT ;  /* 0x000000670200780c */ /* 0x000fe20003f24270 */
[----:B--2---:R-:W-:Y:S02]  /*2f050*/  @P0 IMAD.MOV.U32 R14, RZ, RZ, R13 ;  /* 0x000000ffff0e0224 */ /* 0x004fe400078e000d */
[----:B------:R-:W-:-:S05]  /*2f060*/  @P0 IMAD.MOV.U32 R15, RZ, RZ, R18 ;  /* 0x000000ffff0f0224 */ /* 0x000fca00078e0012 */
[----:B------:R0:W2:Y:S04]  /*2f070*/  @P0 LDG.E.U16 R12, [R14.64] ;  /* 0x000000060e0c0981 */ /* 0x0000a8000c1e1500 */
[----:B----4-:R-:W-:Y:S01]  /*2f080*/  STL [R1+0x71c0], R17 ;  /* 0x0071c01101007387 */ /* 0x010fe20000100800 */
[----:B0-----:R-:W-:Y:S02]  /*2f090*/  @P1 IMAD.MOV.U32 R14, RZ, RZ, R7 ;  /* 0x000000ffff0e1224 */ /* 0x001fe400078e0007 */
[----:B------:R-:W-:Y:S01]  /*2f0a0*/  @P1 IMAD.MOV.U32 R15, RZ, RZ, R9 ;  /* 0x000000ffff0f1224 */ /* 0x000fe200078e0009 */
[----:B------:R0:W-:Y:S01]  /*2f0b0*/  STL [R1+0x71c4], R4 ;  /* 0x0071c40401007387 */ /* 0x0001e20000100800 */
[----:B------:R-:W4:Y:S03]  /*2f0c0*/  LDL R26, [R1+0xf58] ;  /* 0x000f5800011a7983 */ /* 0x000f260000100800 */
[----:B0-----:R-:W4:Y:S04]  /*2f0d0*/  LDL R4, [R1+0xf5c] ;  /* 0x000f5c0001047983 */ /* 0x001f280000100800 */
[----:B---3--:R0:W-:Y:S01]  /*2f0e0*/  STL [R1+0x71c8], R3 ;  /* 0x0071c80301007387 */ /* 0x0081e20000100800 */
[----:B------:R-:W3:Y:S02]  /*2f0f0*/  LDL R24, [R1+0xef0] ;  /* 0x000ef00001187983 */ /* 0x000ee40000100800 */
[----:B------:R-:W3:Y:S02]  /*2f100*/  LDL R23, [R1+0xef4] ;  /* 0x000ef40001177983 */ /* 0x000ee40000100800 */
[----:B------:R-:W3:Y:S01]  /*2f110*/  LDL R21, [R1+0xee8] ;  /* 0x000ee80001157983 */ /* 0x000ee20000100800 */
[----:B------:R-:W3:Y:S04]  /*2f120*/  LDL R18, [R1+0xeec] ;  /* 0x000eec0001127983 */ /* 0x000ee80000100800 */
[----:B------:R-:W3:Y:S01]  /*2f130*/  LDL R13, [R1+0xee0] ;  /* 0x000ee000010d7983 */ /* 0x000ee20000100800 */
[----:B0-----:R-:W-:-:S06]  /*2f140*/  PRMT R3, RZ, 0x7610, R3 ;  /* 0x00007610ff037816 */ /* 0x001fcc0000000003 */
[----:B------:R4:W3:Y:S04]  /*2f150*/  @P1 LDG.E.U16 R3, [R14.64] ;  /* 0x000000060e031981 */ /* 0x0008e8000c1e1500 */
[----:B--2---:R0:W-:Y:S01]  /*2f160*/  STL [R1+0x330], R12 ;  /* 0x0003300c01007387 */ /* 0x0041e20000100800 */
[----:B------:R-:W2:Y:S02]  /*2f170*/  LDL R9, [R1+0xed8] ;  /* 0x000ed80001097983 */ /* 0x000ea40000100800 */
[----:B------:R-:W2:Y:S01]  /*2f180*/  LDL R7, [R1+0xedc] ;  /* 0x000edc0001077983 */ /* 0x000ea20000100800 */
[----:B0-----:R-:W2:Y:S01]  /*2f190*/  LDL R12, [R1+0xee4] ;  /* 0x000ee400010c7983 */ /* 0x001ea20000100800 */
[----:B----4-:R-:W-:-:S03]  /*2f1a0*/  @P1 IMAD.MOV.U32 R14, RZ, RZ, R4 ;  /* 0x000000ffff0e1224 */ /* 0x010fc600078e0004 */
[----:B------:R-:W4:Y:S04]  /*2f1b0*/  LDL R4, [R1+0xe70] ;  /* 0x000e700001047983 */ /* 0x000f280000100800 */
[----:B---3--:R0:W-:Y:S04]  /*2f1c0*/  STL [R1+0x328], R3 ;  /* 0x0003280301007387 */ /* 0x0081e80000100800 */
[----:B0-----:R-:W3:Y:S01]  /*2f1d0*/  LDL R3, [R1+0xe74] ;  /* 0x000e740001037983 */ /* 0x001ee20000100800 */
[----:B------:R-:W-:Y:S02]  /*2f1e0*/  ISETP.GT.AND P0, PT, R2, 0x6e, PT ;  /* 0x0000006e0200780c */ /* 0x000fe40003f04270 */
[----:B------:R-:W-:Y:S01]  /*2f1f0*/  PRMT R25, RZ, 0x7610, R25 ;  /* 0x00007610ff197816 */ /* 0x000fe20000000019 */
[----:B------:R-:W-:Y:S01]  /*2f200*/  @P1 IMAD.MOV.U32 R15, RZ, RZ, R26 ;  /* 0x000000ffff0f1224 */ /* 0x000fe200078e001a */
[----:B------:R-:W-:-:S04]  /*2f210*/  PRMT R22, RZ, 0x7610, R22 ;  /* 0x00007610ff167816 */ /* 0x000fc80000000016 */
[----:B------:R0:W3:Y:S01]  /*2f220*/  @P1 LDG.E.U16 R25, [R14.64] ;  /* 0x000000060e191981 */ /* 0x0000e2000c1e1500 */
[----:B------:R-:W-:Y:S02]  /*2f230*/  ISETP.GT.AND P1, PT, R2, 0x6f, PT ;  /* 0x0000006f0200780c */ /* 0x000fe40003f24270 */
[----:B------:R-:W-:Y:S02]  /*2f240*/  PRMT R17, RZ, 0x7610, R17 ;  /* 0x00007610ff117816 */ /* 0x000fe40000000011 */
[----:B0-----:R-:W-:Y:S02]  /*2f250*/  @P0 IMAD.MOV.U32 R14, RZ, RZ, R23 ;  /* 0x000000ffff0e0224 */ /* 0x001fe400078e0017 */
[----:B------:R-:W-:-:S05]  /*2f260*/  @P0 IMAD.MOV.U32 R15, RZ, RZ, R24 ;  /* 0x000000ffff0f0224 */ /* 0x000fca00078e0018 */
[----:B------:R0:W3:Y:S01]  /*2f270*/  @P0 LDG.E.U16 R22, [R14.64] ;  /* 0x000000060e160981 */ /* 0x0000e2000c1e1500 */
[----:B------:R-:W-:Y:S01]  /*2f280*/  PRMT R10, RZ, 0x7610, R10 ;  /* 0x00007610ff0a7816 */ /* 0x000fe2000000000a */
[----:B0-----:R-:W-:Y:S02]  /*2f290*/  @P0 IMAD.MOV.U32 R14, RZ, RZ, R18 ;  /* 0x000000ffff0e0224 */ /* 0x001fe400078e0012 */
[----:B------:R-:W-:-:S05]  /*2f2a0*/  @P0 IMAD.MOV.U32 R15, RZ, RZ, R21 ;  /* 0x000000ffff0f0224 */ /* 0x000fca00078e0015 */
[----:B------:R0:W3:Y:S01]  /*2f2b0*/  @P0 LDG.E.U16 R17, [R14.64] ;  /* 0x000000060e110981 */ /* 0x0000e2000c1e1500 */
[----:B------:R-:W-:Y:S01]  /*2f2c0*/  PRMT R6, RZ, 0x7610, R6 ;  /* 0x00007610ff067816 */ /* 0x000fe20000000006 */
[----:B0-----:R-:W-:Y:S02]  /*2f2d0*/  @P1 IMAD.MOV.U32 R15, RZ, RZ, R13 ;  /* 0x000000ffff0f1224 */ /* 0x001fe400078e000d */
[----:B--2---:R-:W-:-:S05]  /*2f2e0*/  @P1 IMAD.MOV.U32 R14, RZ, RZ, R12 ;  /* 0x000000ffff0e1224 */ /* 0x004fca00078e000c */
[----:B------:R0:W2:Y:S02]  /*2f2f0*/  @P1 LDG.E.U16 R10, [R14.64] ;  /* 0x000000060e0a1981 */ /* 0x0000a4000c1e1500 */
[----:B0-----:R-:W-:Y:S02]  /*2f300*/  @P1 IMAD.MOV.U32 R14, RZ, RZ, R7 ;  /* 0x000000ffff0e1224 */ /* 0x001fe400078e0007 */
[----:B------:R-:W-:Y:S01]  /*2f310*/  @P1 IMAD.MOV.U32 R15, RZ, RZ, R9 ;  /* 0x000000ffff0f1224 */ /* 0x000fe200078e0009 */
[----:B------:R-:W-:Y:S02]  /*2f320*/  ISETP.GT.AND P0, PT, R2, 0x76, PT ;  /* 0x000000760200780c */ /* 0x000fe40003f04270 */
[----:B------:R-:W-:Y:S01]  /*2f330*/  PRMT R0, RZ, 0x7610, R0 ;  /* 0x00007610ff007816 */ /* 0x000fe20000000000 */
[----:B------:R-:W2:Y:S04]  /*2f340*/  LDL R7, [R1+0xe68] ;  /* 0x000e680001077983 */ /* 0x000ea80000100800 */
[----:B------:R4:W2:Y:S06]  /*2f350*/  @P1 LDG.E.U16 R6, [R14.64] ;  /* 0x000000060e061981 */ /* 0x0008ac000c1e1500 */
[----:B----4-:R-:W-:-:S02]  /*2f360*/  @P0 IMAD.MOV.U32 R15, RZ, RZ, R4 ;  /* 0x000000ffff0f0224 */ /* 0x010fc400078e0004 */
[----:B---3--:R-:W-:-:S05]  /*2f370*/  @P0 IMAD.MOV.U32 R14, RZ, RZ, R3 ;  /* 0x000000ffff0e0224 */ /* 0x008fca00078e0003 */
[----:B------:R-:W3:Y:S04]  /*2f380*/  @P0 LDG.E.U16 R0, [R14.64] ;  /* 0x000000060e000981 */ /* 0x000ee8000c1e1500 */
[----:B--2---:R0:W-:Y:S01]  /*2f390*/  STL [R1+0x308], R6 ;  /* 0x0003080601007387 */ /* 0x0041e20000100800 */
[----:B------:R-:W2:Y:S02]  /*2f3a0*/  LDL R4, [R1+0xe60] ;  /* 0x000e600001047983 */ /* 0x000ea40000100800 */
[----:B------:R-:W4:Y:S02]  /*2f3b0*/  LDL R3, [R1+0xe64] ;  /* 0x000e640001037983 */ /* 0x000f240000100800 */
[----:B------:R-:W2:Y:S01]  /*2f3c0*/  LDL R18, [R1+0xe58] ;  /* 0x000e580001127983 */ /* 0x000ea20000100800 */
[----:B0-----:R-:W2:Y:S01]  /*2f3d0*/  LDL R6, [R1+0xe6c] ;  /* 0x000e6c0001067983 */ /* 0x001ea20000100800 */
[----:B------:R0:W-:Y:S02]  /*2f3e0*/  STL [R1+0x314], R17 ;  /* 0x0003141101007387 */ /* 0x0001e40000100800 */
[----:B------:R-:W4:Y:S02]  /*2f3f0*/  LDL R13, [R1+0xdf0] ;  /* 0x000df000010d7983 */ /* 0x000f240000100800 */
[----:B------:R-:W4:Y:S01]  /*2f400*/  LDL R12, [R1+0xdf4] ;  /* 0x000df400010c7983 */ /* 0x000f220000100800 */
[----:B0-----:R-:W4:Y:S04]  /*2f410*/  LDL R17, [R1+0xe5c] ;  /* 0x000e5c0001117983 */ /* 0x001f280000100800 */
[----:B---3--:R-:W-:Y:S01]  /*2f420*/  STL [R1+0x6fdc], R0 ;  /* 0x006fdc0001007387 */ /* 0x008fe20000100800 */
[----:B------:R-:W-:Y:S02]  /*2f430*/  STL [R1+0x6fe0], R0 ;  /* 0x006fe00001007387 */ /* 0x000fe40000100800 */
[----:B------:R-:W-:Y:S02]  /*2f440*/  STL [R1+0x6fe4], R0 ;  /* 0x006fe40001007387 */ /* 0x000fe40000100800 */
[----:B------:R-:W-:Y:S01]  /*2f450*/  STL [R1+0x6fe8], R0 ;  /* 0x006fe80001007387 */ /* 0x000fe20000100800 */
[----:B------:R-:W-:Y:S01]  /*2f460*/  STL [R1+0x320], R25 ;  /* 0x0003201901007387 */ /* 0x000fe20000100800 */
        /* <DEDUP_REMOVED lines=12> */
[----:B------:R0:W-:Y:S02]  /*2f530*/  STL [R1+0x310], R10 ;  /* 0x0003100a01007387 */ /* 0x0001e40000100800 */
        /* <DEDUP_REMOVED lines=55> */
[----:B------:R-:W-:Y:S01]  /*2f8b0*/  ISETP.GT.AND P1, PT, R2, 0x77, PT ;  /* 0x000000770200780c */ /* 0x000fe20003f24270 */
[----:B------:R1:W-:Y:S02]  /*2f8c0*/  STL [R1+0x7190], R0 ;  /* 0x0071900001007387 */ /* 0x0003e40000100800 */
[----:B0-----:R-:W3:Y:S01]  /*2f8d0*/  LDL R10, [R1+0xde8] ;  /* 0x000de800010a7983 */ /* 0x001ee20000100800 */
[----:B------:R-:W3:Y:S01]  /*2f8e0*/  LDL R9, [R1+0xdec] ;  /* 0x000dec0001097983 */ /* 0x000ee20000100800 */
[----:B------:R-:W-:Y:S01]  /*2f8f0*/  PRMT R20, RZ, 0x7610, R20 ;  /* 0x00007610ff147816 */ /* 0x000fe20000000014 */
[----:B------:R-:W-:-:S02]  /*2f900*/  @P0 IMAD.MOV.U32 R15, RZ, RZ, R7 ;  /* 0x000000ffff0f0224 */ /* 0x000fc400078e0007 */
[----:B------:R-:W3:Y:S01]  /*2f910*/  LDL R7, [R1+0xde0] ;  /* 0x000de00001077983 */ /* 0x000ee20000100800 */
[----:B------:R-:W-:Y:S02]  /*2f920*/  PRMT R19, RZ, 0x7610, R19 ;  /* 0x00007610ff137816 */ /* 0x000fe40000000013 */
[----:B------:R-:W-:Y:S01]  /*2f930*/  PRMT R16, RZ, 0x7610, R16 ;  /* 0x00007610ff107816 */ /* 0x000fe20000000010 */
[----:B--2---:R-:W-:Y:S02]  /*2f940*/  @P0 IMAD.MOV.U32 R14, RZ, RZ, R6 ;  /* 0x000000ffff0e0224 */ /* 0x004fe400078e0006 */
[----:B------:R-:W2:Y:S04]  /*2f950*/  LDL R6, [R1+0xde4] ;  /* 0x000de40001067983 */ /* 0x000ea80000100800 */
[----:B------:R4:W2:Y:S02]  /*2f960*/  @P0 LDG.E.U16 R20, [R14.64] ;  /* 0x000000060e140981 */ /* 0x0008a4000c1e1500 */
[----:B----4-:R-:W-:-:S02]  /*2f970*/  @P1 IMAD.MOV.U32 R14, RZ, RZ, R3 ;  /* 0x000000ffff0e1224 */ /* 0x010fc400078e0003 */
[----:B------:R-:W-:Y:S01]  /*2f980*/  @P1 IMAD.MOV.U32 R15, RZ, RZ, R4 ;  /* 0x000000ffff0f1224 */ /* 0x000fe200078e0004 */
[----:B------:R-:W4:Y:S04]  /*2f990*/  LDL R3, [R1+0xddc] ;  /* 0x000ddc0001037983 */ /* 0x000f280000100800 */
[----:B------:R-:W4:Y:S04]  /*2f9a0*/  LDL R4, [R1+0xdd8] ;  /* 0x000dd80001047983 */ /* 0x000f280000100800 */
[----:B------:R0:W4:Y:S02]  /*2f9b0*/  @P1 LDG.E.U16 R19, [R14.64] ;  /* 0x000000060e131981 */ /* 0x000124000c1e1500 */
[----:B0-----:R-:W-:-:S02]  /*2f9c0*/  @P1 IMAD.MOV.U32 R14, RZ, RZ, R17 ;  /* 0x000000ffff0e1224 */ /* 0x001fc400078e0011 */
[----:B------:R-:W-:-:S05]  /*2f9d0*/  @P1 IMAD.MOV.U32 R15, RZ, RZ, R18 ;  /* 0x000000ffff0f1224 */ /* 0x000fca00078e0012 */
[----:B------:R0:W4:Y:S01]  /*2f9e0*/  @P1 LDG.E.U16 R16, [R14.64] ;  /* 0x000000060e101981 */ /* 0x000122000c1e1500 */
[C---:B------:R-:W-:Y:S02]  /*2f9f0*/  ISETP.GT.AND P0, PT, R2.reuse, 0x7e, PT ;  /* 0x0000007e0200780c */ /* 0x040fe40003f04270 */
[----:B------:R-:W-:Y:S02]  /*2fa00*/  PRMT R11, RZ, 0x7610, R11 ;  /* 0x00007610ff0b7816 */ /* 0x000fe4000000000b */
[----:B------:R-:W-:Y:S02]  /*2fa10*/  ISETP.GT.AND P1, PT, R2, 0x7f, PT ;  /* 0x0000007f0200780c */ /* 0x000fe40003f24270 */
[----:B------:R-:W-:-:S07]  /*2fa20*/  PRMT R8, RZ, 0x7610, R8 ;  /* 0x00007610ff087816 */ /* 0x000fce0000000008 */
[----:B0-----:R-:W-:Y:S02]  /*2fa30*/  @P0 IMAD.MOV.U32 R14, RZ, RZ, R12 ;  /* 0x000000ffff0e0224 */ /* 0x001fe400078e000c */
[----:B------:R-:W-:Y:S01]  /*2fa40*/  @P0 IMAD.MOV.U32 R15, RZ, RZ, R13 ;  /* 0x000000ffff0f0224 */ /* 0x000fe200078e000d */
[----:B------:R-:W-:Y:S02]  /*2fa50*/  PRMT R5, RZ, 0x7610, R5 ;  /* 0x00007610ff057816 */ /* 0x000fe40000000005 */
[----:B-1----:R-:W-:Y:S01]  /*2fa60*/  PRMT R0, RZ, 0x7610, R0 ;  /* 0x00007610ff007816 */ /* 0x002fe20000000000 */
[----:B------:R-:W4:Y:S04]  /*2fa70*/  LDL.LU R13, [R1+0x394] ;  /* 0x00039400010d7983 */ /* 0x000f280000300800 */
[----:B------:R3:W4:Y:S02]  /*2fa80*/  @P0 LDG.E.U16 R11, [R14.64] ;  /* 0x000000060e0b0981 */ /* 0x000724000c1e1500 */
[----:B---3--:R-:W-:-:S02]  /*2fa90*/  @P0 IMAD.MOV.U32 R15, RZ, RZ, R10 ;  /* 0x000000ffff0f0224 */ /* 0x008fc400078e000a */
[----:B------:R-:W-:-:S05]  /*2faa0*/  @P0 IMAD.MOV.U32 R14, RZ, RZ, R9 ;  /* 0x000000ffff0e0224 */ /* 0x000fca00078e0009 */
[----:B------:R0:W3:Y:S02]  /*2fab0*/  @P0 LDG.E.U16 R8, [R14.64] ;  /* 0x000000060e080981 */ /* 0x0000e4000c1e1500 */
[----:B0-----:R-:W-:Y:S02]  /*2fac0*/  @P1 IMAD.MOV.U32 R15, RZ, RZ, R7 ;  /* 0x000000ffff0f1224 */ /* 0x001fe400078e0007 */
[----:B--2---:R-:W-:-:S05]  /*2fad0*/  @P1 IMAD.MOV.U32 R14, RZ, RZ, R6 ;  /* 0x000000ffff0e1224 */ /* 0x004fca00078e0006 */
[----:B------:R4:W2:Y:S02]  /*2fae0*/  @P1 LDG.E.U16 R5, [R14.64] ;  /* 0x000000060e051981 */ /* 0x0008a4000c1e1500 */
[----:B----4-:R-:W-:Y:S02]  /*2faf0*/  @P1 IMAD.MOV.U32 R14, RZ, RZ, R3 ;  /* 0x000000ffff0e1224 */ /* 0x010fe400078e0003 */
[----:B------:R-:W-:-:S05]  /*2fb00*/  @P1 IMAD.MOV.U32 R15, RZ, RZ, R4 ;  /* 0x000000ffff0f1224 */ /* 0x000fca00078e0004 */
[----:B------:R-:W4:Y:S04]  /*2fb10*/  @P1 LDG.E.U16 R0, [R14.64] ;  /* 0x000000060e001981 */ /* 0x000f28000c1e1500 */
[----:B------:R-:W0:Y:S01]  /*2fb20*/  S2R R25, SR_TID.X ;  /* 0x0000000000197919 */ /* 0x000e220000002100 */
[----:B------:R-:W-:Y:S06]  /*2fb30*/  BAR.SYNC.DEFER_BLOCKING 0x0 ;  /* 0x0000000000007b1d */ /* 0x000fec0000010000 */
[----:B------:R1:W-:Y:S04]  /*2fb40*/  STL [R1+0x2e8], R16 ;  /* 0x0002e81001007387 */ /* 0x0003e80000100800 */
[----:B-1----:R-:W3:Y:S01]  /*2fb50*/  LDL.LU R16, [R1+0x390] ;  /* 0x0003900001107983 */ /* 0x002ee20000300800 */
[----:B------:R-:W3:Y:S02]  /*2fb60*/  LDL.LU R28, [R1+0x35c] ;  /* 0x00035c00011c7983 */ /* 0x000ee40000300800 */
[----:B------:R-:W3:Y:S01]  /*2fb70*/  LDL.LU R29, [R1+0x358] ;  /* 0x00035800011d7983 */ /* 0x000ee20000300800 */
[----:B----4-:R1:W-:Y:S04]  /*2fb80*/  STL [R1+0x228], R0 ;  /* 0x0002280001007387 */ /* 0x0103e80000100800 */
[----:B-1----:R-:W4:Y:S01]  /*2fb90*/  LDL.LU R0, [R1+0x1d8] ;  /* 0x0001d80001007983 */ /* 0x002f220000300800 */
[----:B------:R-:W4:Y:S02]  /*2fba0*/  LDL.LU R3, [R1+0x1d4] ;  /* 0x0001d40001037983 */ /* 0x000f240000300800 */
[----:B------:R-:W4:Y:S02]  /*2fbb0*/  LDL.LU R4, [R1+0x1a8] ;  /* 0x0001a80001047983 */ /* 0x000f240000300800 */
[----:B------:R-:W-:Y:S01]  /*2fbc0*/  STL [R1+0x2f8], R20 ;  /* 0x0002f81401007387 */ /* 0x000fe20000100800 */
[----:B------:R-:W4:Y:S01]  /*2fbd0*/  LDL.LU R17, [R1+0x1a4] ;  /* 0x0001a40001117983 */ /* 0x000f220000300800 */
[----:B------:R-:W4:Y:S02]  /*2fbe0*/  LDL.LU R18, [R1+0x178] ;  /* 0x0001780001127983 */ /* 0x000f240000300800 */
[----:B--2---:R1:W-:Y:S02]  /*2fbf0*/  STL [R1+0x2d0], R5 ;  /* 0x0002d00501007387 */ /* 0x0043e40000100800 */
[----:B-1----:R-:W2:Y:S01]  /*2fc00*/  LDL.LU R5, [R1+0x174] ;  /* 0x0001740001057983 */ /* 0x002ea20000300800 */
[----:B------:R-:W2:Y:S02]  /*2fc10*/  LDL.LU R6, [R1+0x148] ;  /* 0x0001480001067983 */ /* 0x000ea40000300800 */
[----:B------:R1:W-:Y:S02]  /*2fc20*/  STL [R1+0x2f0], R19 ;  /* 0x0002f01301007387 */ /* 0x0003e40000100800 */
[----:B-1----:R-:W2:Y:S01]  /*2fc30*/  LDL.LU R19, [R1+0x144] ;  /* 0x0001440001137983 */ /* 0x002ea20000300800 */
[----:B------:R-:W2:Y:S02]  /*2fc40*/  LDL.LU R24, [R1+0x118] ;  /* 0x0001180001187983 */ /* 0x000ea40000300800 */
[----:B------:R-:W2:Y:S02]  /*2fc50*/  LDL.LU R7, [R1+0x114] ;  /* 0x0001140001077983 */ /* 0x000ea40000300800 */
[----:B---3--:R1:W-:Y:S02]  /*2fc60*/  STL [R1+0x2d8], R8 ;  /* 0x0002d80801007387 */ /* 0x0083e40000100800 */
[----:B-1----:R-:W3:Y:S01]  /*2fc70*/  LDL.LU R8, [R1+0xe8] ;  /* 0x0000e80001087983 */ /* 0x002ee20000300800 */
[----:B------:R-:W2:Y:S02]  /*2fc80*/  LDL.LU R21, [R1+0xe4] ;  /* 0x0000e40001157983 */ /* 0x000ea40000300800 */
[----:B------:R-:W2:Y:S02]  /*2fc90*/  LDL.LU R22, [R1+0xb8] ;  /* 0x0000b80001167983 */ /* 0x000ea40000300800 */
[----:B------:R-:W2:Y:S01]  /*2fca0*/  LDL.LU R9, [R1+0xb4] ;  /* 0x0000b40001097983 */ /* 0x000ea20000300800 */
[----:B------:R1:W-:Y:S01]  /*2fcb0*/  STL [R1+0x2e0], R11 ;  /* 0x0002e00b01007387 */ /* 0x0003e20000100800 */
[----:B------:R-:W2:Y:S02]  /*2fcc0*/  LDL.LU R10, [R1+0x88] ;  /* 0x00008800010a7983 */ /* 0x000ea40000300800 */
[----:B------:R-:W2:Y:S02]  /*2fcd0*/  LDL.LU R23, [R1+0x84] ;  /* 0x0000840001177983 */ /* 0x000ea40000300800 */
[----:B------:R-:W2:Y:S01]  /*2fce0*/  LDL.LU R27, [R1+0x58] ;  /* 0x00005800011b7983 */ /* 0x000ea20000300800 */
[----:B-1----:R-:W2:Y:S01]  /*2fcf0*/  LDL.LU R11, [R1+0x54] ;  /* 0x00005400010b7983 */ /* 0x002ea20000300800 */
[----:B------:R-:W2:Y:S02]  /*2fd00*/  LDL.LU R12, [R1+0x28] ;  /* 0x00002800010c7983 */ /* 0x000ea40000300800 */
[----:B------:R-:W2:Y:S02]  /*2fd10*/  LDL.LU R26, [R1+0x24] ;  /* 0x00002400011a7983 */ /* 0x000ea40000300800 */
        /* <DEDUP_REMOVED lines=37> */
[----:B0-----:R-:W-:Y:S01]  /*2ff70*/  LOP3.LUT R20, R25, 0x7f, RZ, 0xc0, !PT ;  /* 0x0000007f19147812 */ /* 0x001fe200078ec0ff */
[----:B------:R0:W-:Y:S03]  /*2ff80*/  STL [R1+0x7244], R25 ;  /* 0x0072441901007387 */ /* 0x0001e60000100800 */
[C---:B------:R-:W-:Y:S01]  /*2ff90*/  ISETP.GE.AND P0, PT, R20.reuse, R2, PT ;  /* 0x000000021400720c */ /* 0x040fe20003f06270 */
[----:B0-----:R-:W2:Y:S01]  /*2ffa0*/  LDL.LU R25, [R1+0x20c] ;  /* 0x00020c0001197983 */ /* 0x001ea20000300800 */
[----:B------:R0:W-:Y:S02]  /*2ffb0*/  STL [R1+0x7194], R14 ;  /* 0x0071940e01007387 */ /* 0x0001e40000100800 */
[----:B------:R-:W-:Y:S02]  /*2ffc0*/  STL [R1+0x705c], R15 ;  /* 0x00705c0f01007387 */ /* 0x000fe40000100800 */
[----:B------:R-:W-:Y:S01]  /*2ffd0*/  STL [R1+0x718c], R15 ;  /* 0x00718c0f01007387 */ /* 0x000fe20000100800 */
[----:B------:R1:W-:Y:S01]  /*2ffe0*/  STL [R1+0x7198], R15 ;  /* 0x0071980f01007387 */ /* 0x0003e20000100800 */
[----:B0-----:R-:W-:-:S03]  /*2fff0*/  IMAD.SHL.U32 R14, R20, 0x2, RZ ;  /* 0x00000002140e7824 */ /* 0x001fc600078e00ff */
[----:B-1----:R-:W2:Y:S01]  /*30000*/  LDL.LU R15, [R1+0x210] ;  /* 0x00021000010f7983 */ /* 0x002ea20000300800 */
[----:B------:R-:W2:Y:S02]  /*30010*/  LDL.LU R2, [R1+0x304] ;  /* 0x0003040001027983 */ /* 0x000ea40000300800 */
[----:B------:R0:W-:Y:S02]  /*30020*/  STL [R1+0x722c], R20 ;  /* 0x00722c1401007387 */ /* 0x0001e40000100800 */
[----:B0-----:R-:W2:Y:S04]  /*30030*/  LDL.LU R20, [R1+0x30c] ;  /* 0x00030c0001147983 */ /* 0x001ea80000300800 */
[----:B------:R0:W-:Y:S01]  /*30040*/  STS.U16 [R14], R13 ;  /* 0x0000000d0e007388 */ /* 0x0001e20000000400 */
[----:B------:R1:W-:Y:S02]  /*30050*/  STS.U16 [R14+0x100], R16 ;  /* 0x000100100e007388 */ /* 0x0003e40000000400 */
[----:B------:R1:W-:Y:S02]  /*30060*/  STS.U16 [R14+0x1000], R28 ;  /* 0x0010001c0e007388 */ /* 0x0003e40000000400 */
[----:B------:R1:W-:Y:S01]  /*30070*/  STS.U16 [R14+0x1100], R29 ;  /* 0x0011001d0e007388 */ /* 0x0003e20000000400 */
[----:B0-----:R-:W3:Y:S01]  /*30080*/  LDL.LU R13, [R1+0x7254] ;  /* 0x00725400010d7983 */ /* 0x001ee20000300800 */
[----:B-1----:R-:W3:Y:S02]  /*30090*/  LDL.LU R16, [R1+0x7250] ;  /* 0x0072500001107983 */ /* 0x002ee40000300800 */
[----:B------:R-:W3:Y:S02]  /*300a0*/  LDL.LU R28, [R1+0x724c] ;  /* 0x00724c00011c7983 */ /* 0x000ee40000300800 */
[----:B------:R-:W3:Y:S01]  /*300b0*/  LDL.LU R29, [R1+0x7248] ;  /* 0x00724800011d7983 */ /* 0x000ee20000300800 */
[----:B--2---:R-:W-:Y:S01]  /*300c0*/  STS.U16 [R14+0x2000], R20 ;  /* 0x002000140e007388 */ /* 0x004fe20000000400 */
[----:B------:R-:W-:Y:S02]  /*300d0*/  STS.U16 [R14+0x2100], R2 ;  /* 0x002100020e007388 */ /* 0x000fe40000000400 */
[----:B------:R-:W-:Y:S02]  /*300e0*/  STS.U16 [R14+0x3000], R15 ;  /* 0x0030000f0e007388 */ /* 0x000fe40000000400 */
[----:B------:R-:W-:Y:S01]  /*300f0*/  STS.U16 [R14+0x3100], R25 ;  /* 0x003100190e007388 */ /* 0x000fe20000000400 */
[----:B----4-:R-:W-:Y:S01]  /*30100*/  STS.U16 [R14+0x4000], R0 ;  /* 0x004000000e007388 */ /* 0x010fe20000000400 */
[----:B------:R-:W-:Y:S02]  /*30110*/  STS.U16 [R14+0x4100], R3 ;  /* 0x004100030e007388 */ /* 0x000fe40000000400 */
[----:B------:R-:W-:Y:S02]  /*30120*/  STS.U16 [R14+0x5000], R4 ;  /* 0x005000040e007388 */ /* 0x000fe40000000400 */
[----:B------:R-:W-:Y:S01]  /*30130*/  STS.U16 [R14+0x5100], R17 ;  /* 0x005100110e007388 */ /* 0x000fe20000000400 */
[----:B------:R-:W-:Y:S01]  /*30140*/  STS.U16 [R14+0x6000], R18 ;  /* 0x006000120e007388 */ /* 0x000fe20000000400 */
[----:B------:R-:W-:Y:S02]  /*30150*/  STS.U16 [R14+0x6100], R5 ;  /* 0x006100050e007388 */ /* 0x000fe40000000400 */
[----:B------:R-:W-:Y:S02]  /*30160*/  STS.U16 [R14+0x7000], R6 ;  /* 0x007000060e007388 */ /* 0x000fe40000000400 */
[----:B------:R-:W-:Y:S01]  /*30170*/  STS.U16 [R14+0x7100], R19 ;  /* 0x007100130e007388 */ /* 0x000fe20000000400 */
[----:B------:R-:W-:Y:S01]  /*30180*/  STS.U16 [R14+0x8000], R24 ;  /* 0x008000180e007388 */ /* 0x000fe20000000400 */
[----:B------:R-:W-:Y:S02]  /*30190*/  STS.U16 [R14+0x8100], R7 ;  /* 0x008100070e007388 */ /* 0x000fe40000000400 */
[----:B---3--:R-:W-:Y:S02]  /*301a0*/  STS.U16 [R14+0x9000], R8 ;  /* 0x009000080e007388 */ /* 0x008fe40000000400 */
[----:B------:R-:W-:Y:S01]  /*301b0*/  STS.U16 [R14+0x9100], R21 ;  /* 0x009100150e007388 */ /* 0x000fe20000000400 */
[----:B------:R-:W-:Y:S01]  /*301c0*/  STS.U16 [R14+0xa000], R22 ;  /* 0x00a000160e007388 */ /* 0x000fe20000000400 */
[----:B------:R-:W-:Y:S02]  /*301d0*/  STS.U16 [R14+0xa100], R9 ;  /* 0x00a100090e007388 */ /* 0x000fe40000000400 */
[----:B------:R-:W-:Y:S02]  /*301e0*/  STS.U16 [R14+0xb000], R10 ;  /* 0x00b0000a0e007388 */ /* 0x000fe40000000400 */
[----:B------:R-:W-:Y:S01]  /*301f0*/  STS.U16 [R14+0xb100], R23 ;  /* 0x00b100170e007388 */ /* 0x000fe20000000400 */
[----:B------:R0:W-:Y:S04]  /*30200*/  STS.U16 [R14+0xc000], R27 ;  /* 0x00c0001b0e007388 */ /* 0x0001e80000000400 */
[----:B0-----:R-:W0:Y:S04]  /*30210*/  S2R R27, SR_TID.X ;  /* 0x00000000001b7919 */ /* 0x001e280000002100 */
[----:B------:R-:W-:Y:S01]  /*30220*/  STL [R1+0x719c], R29 ;  /* 0x00719c1d01007387 */ /* 0x000fe20000100800 */
[----:B------:R-:W-:Y:S02]  /*30230*/  STL [R1+0x71a0], R28 ;  /* 0x0071a01c01007387 */ /* 0x000fe40000100800 */
[----:B------:R-:W-:Y:S02]  /*30240*/  STL [R1+0x71a4], R16 ;  /* 0x0071a41001007387 */ /* 0x000fe40000100800 */
[----:B------:R-:W2:Y:S01]  /*30250*/  LDL.LU R25, [R1+0x38c] ;  /* 0x00038c0001197983 */ /* 0x000ea20000300800 */
[----:B------:R1:W-:Y:S01]  /*30260*/  STS.U16 [R14+0xc100], R11 ;  /* 0x00c1000b0e007388 */ /* 0x0003e20000000400 */
[----:B------:R3:W-:Y:S02]  /*30270*/  STS.U16 [R14+0xd000], R12 ;  /* 0x00d0000c0e007388 */ /* 0x0007e40000000400 */
[----:B------:R4:W-:Y:S01]  /*30280*/  STS.U16 [R14+0xd100], R26 ;  /* 0x00d1001a0e007388 */ /* 0x0009e20000000400 */
[----:B-1----:R-:W2:Y:S01]  /*30290*/  LDL.LU R11, [R1+0x388] ;  /* 0x00038800010b7983 */ /* 0x002ea20000300800 */
[----:B---3--:R-:W3:Y:S02]  /*302a0*/  LDL.LU R12, [R1+0x354] ;  /* 0x00035400010c7983 */ /* 0x008ee40000300800 */
[----:B----4-:R-:W4:Y:S01]  /*302b0*/  LDL.LU R26, [R1+0x350] ;  /* 0x00035000011a7983 */ /* 0x010f220000300800 */
[----:B0-----:R-:W-:-:S05]  /*302c0*/  LOP3.LUT R27, R27, 0x7f, RZ, 0xc0, !PT ;  /* 0x0000007f1b1b7812 */ /* 0x001fca00078ec0ff */
[----:B------:R-:W-:-:S05]  /*302d0*/  IMAD.SHL.U32 R27, R27, 0x2, RZ ;  /* 0x000000021b1b7824 */ /* 0x000fca00078e00ff */
[----:B------:R-:W-:Y:S02]  /*302e0*/  LOP3.LUT R0, R27, 0x10, RZ, 0x3c, !PT ;  /* 0x000000101b007812 */ /* 0x000fe400078e3cff */
[----:B------:R-:W4:Y:S04]  /*302f0*/  LDL.LU R27, [R1+0x2fc] ;  /* 0x0002fc00011b7983 */ /* 0x000f280000300800 */
[----:B------:R-:W-:Y:S01]  /*30300*/  STS.U16 [R14+0xe000], R29 ;  /* 0x00e0001d0e007388 */ /* 0x000fe20000000400 */
[----:B------:R-:W-:Y:S02]  /*30310*/  STS.U16 [R14+0xe100], R28 ;  /* 0x00e1001c0e007388 */ /* 0x000fe40000000400 */
[----:B------:R0:W-:Y:S02]  /*30320*/  STS.U16 [R14+0xf000], R16 ;  /* 0x00f000100e007388 */ /* 0x0001e40000000400 */
[----:B0-----:R-:W4:Y:S01]  /*30330*/  LDL.LU R16, [R1+0x204] ;  /* 0x0002040001107983 */ /* 0x001f220000300800 */
[----:B------:R-:W4:Y:S02]  /*30340*/  LDL.LU R28, [R1+0x1d0] ;  /* 0x0001d000011c7983 */ /* 0x000f240000300800 */
[----:B------:R-:W4:Y:S02]  /*30350*/  LDL.LU R29, [R1+0x1cc] ;  /* 0x0001cc00011d7983 */ /* 0x000f240000300800 */
[----:B------:R-:W4:Y:S01]  /*30360*/  LDL.LU R20, [R1+0x1a0] ;  /* 0x0001a00001147983 */ /* 0x000f220000300800 */
[----:B------:R-:W4:Y:S01]  /*30370*/  LDL.LU R2, [R1+0x19c] ;  /* 0x00019c0001027983 */ /* 0x000f220000300800 */
        /* <DEDUP_REMOVED lines=15> */
[----:B------:R-:W4:Y:S04]  /*30470*/  LDL.LU R23, [R1+0x1c] ;  /* 0x00001c0001177983 */ /* 0x000f280000300800 */
[----:B------:R-:W-:Y:S01]  /*30480*/  STS.U16 [R14+0xf100], R13 ;  /* 0x00f1000d0e007388 */ /* 0x000fe20000000400 */
[----:B------:R0:W-:Y:S03]  /*30490*/  STL [R1+0x7210], R14 ;  /* 0x0072100e01007387 */ /* 0x0001e60000100800 */
[----:B0-----:R-:W4:Y:S01]  /*304a0*/  LDL.LU R14, [R1+0x208] ;  /* 0x00020800010e7983 */ /* 0x001f220000300800 */
[----:B------:R0:W-:Y:S03]  /*304b0*/  STL [R1+0x71a8], R13 ;  /* 0x0071a80d01007387 */ /* 0x0001e60000100800 */
[----:B0-----:R-:W4:Y:S04]  /*304c0*/  LDL.LU R13, [R1+0x2f4] ;  /* 0x0002f400010d7983 */ /* 0x001f280000300800 */
[----:B--2---:R0:W-:Y:S04]  /*304d0*/  STS.U16 [R0+0x200], R25 ;  /* 0x0002001900007388 */ /* 0x0041e80000000400 */
[----:B0-----:R-:W2:Y:S04]  /*304e0*/  LDL.LU R25, [R1+0x7244] ;  /* 0x0072440001197983 */ /* 0x001ea80000300800 */
[----:B------:R0:W-:Y:S01]  /*304f0*/  STS.U16 [R0+0x300], R11 ;  /* 0x0003000b00007388 */ /* 0x0001e20000000400 */
[----:B---3--:R1:W-:Y:S02]  /*30500*/  STS.U16 [R0+0x1200], R12 ;  /* 0x0012000c00007388 */ /* 0x0083e40000000400 */
[----:B----4-:R3:W-:Y:S01]  /*30510*/  STS.U16 [R0+0x1300], R26 ;  /* 0x0013001a00007388 */ /* 0x0107e20000000400 */
[----:B0-----:R-:W4:Y:S01]  /*30520*/  LDL.LU R11, [R1+0x7240] ;  /* 0x00724000010b7983 */ /* 0x001f220000300800 */
[----:B-1----:R-:W4:Y:S03]  /*30530*/  LDL.LU R12, [R1+0x723c] ;  /* 0x00723c00010c7983 */ /* 0x002f260000300800 */
[----:B---3--:R-:W3:Y:S04]  /*30540*/  LDL.LU R26, [R1+0x7238] ;  /* 0x00723800011a7983 */ /* 0x008ee80000300800 */
[----:B------:R0:W-:Y:S04]  /*30550*/  STS.U16 [R0+0x2200], R27 ;  /* 0x0022001b00007388 */ /* 0x0001e80000000400 */
[----:B0-----:R-:W3:Y:S04]  /*30560*/  LDL.LU R27, [R1+0x7234] ;  /* 0x00723400011b7983 */ /* 0x001ee80000300800 */
[----:B------:R-:W-:Y:S01]  /*30570*/  STS.U16 [R0+0x2300], R13 ;  /* 0x0023000d00007388 */ /* 0x000fe20000000400 */
        /* <DEDUP_REMOVED lines=18> */
[----:B------:R0:W-:Y:S01]  /*306a0*/  STS.U16 [R0+0xc200], R22 ;  /* 0x00c2001600007388 */ /* 0x0001e20000000400 */
[----:B------:R-:W-:Y:S01]  /*306b0*/  STS.U16 [R0+0xc300], R9 ;  /* 0x00c3000900007388 */ /* 0x000fe20000000400 */
[----:B------:R-:W-:Y:S02]  /*306c0*/  STS.U16 [R0+0xd200], R10 ;  /* 0x00d2000a00007388 */ /* 0x000fe40000000400 */
[----:B------:R-:W-:Y:S01]  /*306d0*/  STS.U16 [R0+0xd300], R23 ;  /* 0x00d3001700007388 */ /* 0x000fe20000000400 */
[----:B--2---:R-:W-:-:S05]  /*306e0*/  LOP3.LUT R25, R25, 0x7f, RZ, 0xc0, !PT ;  /* 0x0000007f19197812 */ /* 0x004fca00078ec0ff */
[----:B0-----:R-:W-:Y:S01]  /*306f0*/  IMAD.SHL.U32 R22, R25, 0x2, RZ ;  /* 0x0000000219167824 */ /* 0x001fe200078e00ff */
[----:B---3--:R-:W-:Y:S01]  /*30700*/  STS.U16 [R0+0xe200], R27 ;  /* 0x00e2001b00007388 */ /* 0x008fe20000000400 */
[----:B------:R-:W-:Y:S02]  /*30710*/  STS.U16 [R0+0xe300], R26 ;  /* 0x00e3001a00007388 */ /* 0x000fe40000000400 */
[----:B----4-:R0:W-:Y:S01]  /*30720*/  STS.U16 [R0+0xf200], R12 ;  /* 0x00f2000c00007388 */ /* 0x0101e20000000400 */
[----:B------:R-:W-:Y:S01]  /*30730*/  STL [R1+0x71ac], R27 ;  /* 0x0071ac1b01007387 */ /* 0x000fe20000100800 */
[----:B------:R1:W-:Y:S01]  /*30740*/  STL [R1+0x71b0], R26 ;  /* 0x0071b01a01007387 */ /* 0x0003e20000100800 */
[----:B0-----:R-:W-:-:S05]  /*30750*/  LOP3.LUT R0, R22, 0x20, RZ, 0x3c, !PT ;  /* 0x0000002016007812 */ /* 0x001fca00078e3cff */
[----:B------:R0:W-:Y:S01]  /*30760*/  STL [R1+0x7230], R0 ;  /* 0x0072300001007387 */ /* 0x0001e20000100800 */
[----:B------:R-:W2:Y:S02]  /*30770*/  LDL.LU R20, [R1+0x384] ;  /* 0x0003840001147983 */ /* 0x000ea40000300800 */
[----:B------:R-:W3:Y:S02]  /*30780*/  LDL.LU R9, [R1+0x380] ;  /* 0x0003800001097983 */ /* 0x000ee40000300800 */
[----:B------:R-:W4:Y:S01]  /*30790*/  LDL.LU R10, [R1+0x34c] ;  /* 0x00034c00010a7983 */ /* 0x000f220000300800 */
[----:B------:R-:W2:Y:S01]  /*307a0*/  LDL.LU R23, [R1+0x348] ;  /* 0x0003480001177983 */ /* 0x000ea20000300800 */
[----:B------:R-:W2:Y:S02]  /*307b0*/  LDL.LU R25, [R1+0x2ec] ;  /* 0x0002ec0001197983 */ /* 0x000ea40000300800 */
[----:B-1----:R-:W2:Y:S02]  /*307c0*/  LDL.LU R26, [R1+0x1fc] ;  /* 0x0001fc00011a7983 */ /* 0x002ea40000300800 */
[----:B------:R-:W2:Y:S01]  /*307d0*/  LDL.LU R27, [R1+0x1c8] ;  /* 0x0001c800011b7983 */ /* 0x000ea20000300800 */
[----:B------:R-:W2:Y:S01]  /*307e0*/  LDL.LU R13, [R1+0x1c4] ;  /* 0x0001c400010d7983 */ /* 0x000ea20000300800 */
[----:B------:R-:W2:Y:S02]  /*307f0*/  LDL.LU R14, [R1+0x198] ;  /* 0x00019800010e7983 */ /* 0x000ea40000300800 */
[----:B------:R-:W2:Y:S02]  /*30800*/  LDL.LU R16, [R1+0x194] ;  /* 0x0001940001107983 */ /* 0x000ea40000300800 */
        /* <DEDUP_REMOVED lines=13> */
[----:B0-----:R-:W-:Y:S01]  /*308e0*/  LOP3.LUT R0, R22, 0x10, RZ, 0x3c, !PT ;  /* 0x0000001016007812 */ /* 0x001fe200078e3cff */
[----:B------:R-:W2:Y:S01]  /*308f0*/  LDL.LU R8, [R1+0x44] ;  /* 0x0000440001087983 */ /* 0x000ea20000300800 */
[----:B------:R-:W2:Y:S02]  /*30900*/  LDL.LU R21, [R1+0x18] ;  /* 0x0000180001157983 */ /* 0x000ea40000300800 */
[----:B------:R-:W2:Y:S02]  /*30910*/  LDL.LU R22, [R1+0x14] ;  /* 0x0000140001167983 */ /* 0x000ea40000300800 */
[----:B------:R0:W-:Y:S01]  /*30920*/  STL [R1+0x71b4], R12 ;  /* 0x0071b40c01007387 */ /* 0x0001e20000100800 */
[----:B------:R1:W-:Y:S04]  /*30930*/  STS.U16 [R0+0xf300], R11 ;  /* 0x00f3000b00007388 */ /* 0x0003e80000000400 */
[----:B0-----:R-:W2:Y:S01]  /*30940*/  LDL.LU R12, [R1+0x200] ;  /* 0x00020000010c7983 */ /* 0x001ea20000300800 */
[----:B-1----:R-:W2:Y:S02]  /*30950*/  LDL.LU R0, [R1+0x7230] ;  /* 0x0072300001007983 */ /* 0x002ea40000300800 */
[----:B------:R0:W-:Y:S02]  /*30960*/  STL [R1+0x71cc], R11 ;  /* 0x0071cc0b01007387 */ /* 0x0001e40000100800 */
[----:B0-----:R-:W4:Y:S04]  /*30970*/  LDL.LU R11, [R1+0x2e4] ;  /* 0x0002e400010b7983 */ /* 0x001f280000300800 */
[----:B--2---:R0:W-:Y:S01]  /*30980*/  STS.U16 [R0+0x400], R20 ;  /* 0x0004001400007388 */ /* 0x0041e20000000400 */
[----:B---3--:R1:W-:Y:S02]  /*30990*/  STS.U16 [R0+0x500], R9 ;  /* 0x0005000900007388 */ /* 0x0083e40000000400 */
[----:B----4-:R2:W-:Y:S01]  /*309a0*/  STS.U16 [R0+0x1400], R10 ;  /* 0x0014000a00007388 */ /* 0x0105e20000000400 */
[----:B------:R3:W-:Y:S04]  /*309b0*/  STS.U16 [R0+0x1500], R23 ;  /* 0x0015001700007388 */ /* 0x0007e80000000400 */
[----:B------:R3:W-:Y:S04]  /*309c0*/  STS.U16 [R0+0x2400], R25 ;  /* 0x0024001900007388 */ /* 0x0007e80000000400 */
[----:B0-----:R-:W4:Y:S01]  /*309d0*/  LDL.LU R20, [R1+0x722c] ;  /* 0x00722c0001147983 */ /* 0x001f220000300800 */
[----:B-1----:R-:W4:Y:S03]  /*309e0*/  LDL.LU R9, [R1+0x7228] ;  /* 0x0072280001097983 */ /* 0x002f260000300800 */
[----:B--2---:R-:W2:Y:S01]  /*309f0*/  LDL.LU R10, [R1+0x7224] ;  /* 0x00722400010a7983 */ /* 0x004ea20000300800 */
[----:B---3--:R-:W3:Y:S03]  /*30a00*/  LDL.LU R23, [R1+0x7220] ;  /* 0x0072200001177983 */ /* 0x008ee60000300800 */
[----:B------:R-:W2:Y:S04]  /*30a10*/  LDL.LU R25, [R1+0x721c] ;  /* 0x00721c0001197983 */ /* 0x000ea80000300800 */
[----:B------:R-:W-:Y:S01]  /*30a20*/  STS.U16 [R0+0x2500], R11 ;  /* 0x0025000b00007388 */ /* 0x000fe20000000400 */
[----:B------:R-:W-:Y:S02]  /*30a30*/  STS.U16 [R0+0x3400], R12 ;  /* 0x0034000c00007388 */ /* 0x000fe40000000400 */
[----:B------:R-:W-:Y:S02]  /*30a40*/  STS.U16 [R0+0x3500], R26 ;  /* 0x0035001a00007388 */ /* 0x000fe40000000400 */
[----:B------:R-:W-:Y:S01]  /*30a50*/  STS.U16 [R0+0x4400], R27 ;  /* 0x0044001b00007388 */ /* 0x000fe20000000400 */
[----:B------:R-:W-:Y:S01]  /*30a60*/  STS.U16 [R0+0x4500], R13 ;  /* 0x0045000d00007388 */ /* 0x000fe20000000400 */
[----:B------:R0:W-:Y:S03]  /*30a70*/  STS.U16 [R0+0x5400], R14 ;  /* 0x0054000e00007388 */ /* 0x0001e60000000400 */
[----:B--2---:R-:W-:Y:S01]  /*30a80*/  STL [R1+0x71d0], R25 ;  /* 0x0071d01901007387 */ /* 0x004fe20000100800 */
[----:B0-----:R-:W2:Y:S02]  /*30a90*/  LDL.LU R14, [R1+0x378] ;  /* 0x00037800010e7983 */ /* 0x001ea40000300800 */
[----:B------:R-:W-:Y:S02]  /*30aa0*/  STS.U16 [R0+0x5500], R16 ;  /* 0x0055001000007388 */ /* 0x000fe40000000400 */
[----:B------:R-:W-:Y:S01]  /*30ab0*/  STS.U16 [R0+0x6400], R28 ;  /* 0x0064001c00007388 */ /* 0x000fe20000000400 */
[----:B------:R-:W-:Y:S01]  /*30ac0*/  STS.U16 [R0+0x6500], R29 ;  /* 0x0065001d00007388 */ /* 0x000fe20000000400 */
[----:B------:R-:W-:Y:S02]  /*30ad0*/  STS.U16 [R0+0x7400], R2 ;  /* 0x0074000200007388 */ /* 0x000fe40000000400 */
[----:B------:R-:W-:Y:S02]  /*30ae0*/  STS.U16 [R0+0x7500], R15 ;  /* 0x0075000f00007388 */ /* 0x000fe40000000400 */
[----:B------:R-:W-:Y:S01]  /*30af0*/  STS.U16 [R0+0x8400], R3 ;  /* 0x0084000300007388 */ /* 0x000fe20000000400 */
[----:B--2---:R0:W-:Y:S04]  /*30b00*/  STL [R1+0x7214], R14 ;  /* 0x0072140e01007387 */ /* 0x0041e80000100800 */
[----:B0-----:R-:W2:Y:S04]  /*30b10*/  LDL.LU R14, [R1+0x37c] ;  /* 0x00037c00010e7983 */ /* 0x001ea80000300800 */
[----:B------:R-:W-:Y:S01]  /*30b20*/  STS.U16 [R0+0x8500], R4 ;  /* 0x0085000400007388 */ /* 0x000fe20000000400 */
[----:B------:R-:W-:Y:S02]  /*30b30*/  STS.U16 [R0+0x9400], R17 ;  /* 0x0094001100007388 */ /* 0x000fe40000000400 */
[----:B------:R-:W-:Y:S02]  /*30b40*/  STS.U16 [R0+0x9500], R18 ;  /* 0x0095001200007388 */ /* 0x000fe40000000400 */
[----:B------:R-:W-:Y:S01]  /*30b50*/  STS.U16 [R0+0xa400], R5 ;  /* 0x00a4000500007388 */ /* 0x000fe20000000400 */
[----:B------:R-:W-:Y:S01]  /*30b60*/  STS.U16 [R0+0xa500], R6 ;  /* 0x00a5000600007388 */ /* 0x000fe20000000400 */
[----:B------:R-:W-:Y:S02]  /*30b70*/  STS.U16 [R0+0xb400], R19 ;  /* 0x00b4001300007388 */ /* 0x000fe40000000400 */
[----:B------:R4:W-:Y:S02]  /*30b80*/  STS.U16 [R0+0xb500], R24 ;  /* 0x00b5001800007388 */ /* 0x0009e40000000400 */
[----:B------:R0:W-:Y:S01]  /*30b90*/  STS.U16 [R0+0xc400], R7 ;  /* 0x00c4000700007388 */ /* 0x0001e20000000400 */
[----:B------:R1:W-:Y:S01]  /*30ba0*/  STS.U16 [R0+0xc500], R8 ;  /* 0x00c5000800007388 */ /* 0x0003e20000000400 */
[----:B------:R0:W-:Y:S02]  /*30bb0*/  STS.U16 [R0+0xd400], R21 ;  /* 0x00d4001500007388 */ /* 0x0001e40000000400 */
[----:B------:R0:W-:Y:S02]  /*30bc0*/  STS.U16 [R0+0xd500], R22 ;  /* 0x00d5001600007388 */ /* 0x0001e40000000400 */
[----:B------:R0:W-:Y:S02]  /*30bd0*/  STS.U16 [R0+0xe400], R25 ;  /* 0x00e4001900007388 */ /* 0x0001e40000000400 */
[----:B----4-:R-:W-:-:S02]  /*30be0*/  IMAD.SHL.U32 R24, R20, 0x2, RZ ;  /* 0x0000000214187824 */ /* 0x010fc400078e00ff */
[----:B------:R-:W-:Y:S01]  /*30bf0*/  IMAD.SHL.U32 R20, R20, 0x2, RZ ;  /* 0x0000000214147824 */ /* 0x000fe200078e00ff */
[----:B--2---:R2:W-:Y:S01]  /*30c00*/  STL [R1+0x7218], R14 ;  /* 0x0072180e01007387 */ /* 0x0045e20000100800 */
[----:B0-----:R-:W4:Y:S02]  /*30c10*/  LDL.LU R7, [R1+0x344] ;  /* 0x0003440001077983 */ /* 0x001f240000300800 */
[----:B-1----:R-:W4:Y:S02]  /*30c20*/  LDL.LU R8, [R1+0x340] ;  /* 0x0003400001087983 */ /* 0x002f240000300800 */
        /* <DEDUP_REMOVED lines=17> */
[----:B--2---:R-:W-:Y:S01]  /*30d40*/  LOP3.LUT R14, R20, 0x20, RZ, 0x3c, !PT ;  /* 0x00000020140e7812 */ /* 0x004fe200078e3cff */
[----:B------:R-:W2:Y:S01]  /*30d50*/  LDL.LU R5, [R1+0x40] ;  /* 0x0000400001057983 */ /* 0x000ea20000300800 */
[----:B------:R-:W2:Y:S02]  /*30d60*/  LDL.LU R6, [R1+0x3c] ;  /* 0x00003c0001067983 */ /* 0x000ea40000300800 */
[----:B------:R-:W2:Y:S02]  /*30d70*/  LDL.LU R19, [R1+0x10] ;  /* 0x0000100001137983 */ /* 0x000ea40000300800 */
[----:B------:R-:W2:Y:S01]  /*30d80*/  LDL.LU R20, [R1+0xc] ;  /* 0x00000c0001147983 */ /* 0x000ea20000300800 */
[----:B---3--:R-:W-:Y:S04]  /*30d90*/  STS.U16 [R14+0xe500], R23 ;  /* 0x00e500170e007388 */ /* 0x008fe80000000400 */
[----:B------:R0:W-:Y:S01]  /*30da0*/  STL [R1+0x71d4], R23 ;  /* 0x0071d41701007387 */ /* 0x0001e20000100800 */
[----:B------:R-:W-:Y:S02]  /*30db0*/  STS.U16 [R14+0xf400], R10 ;  /* 0x00f4000a0e007388 */ /* 0x000fe40000000400 */
[----:B------:R-:W-:Y:S01]  /*30dc0*/  STS.U16 [R14+0xf500], R9 ;  /* 0x00f500090e007388 */ /* 0x000fe20000000400 */
[----:B0-----:R-:W4:Y:S01]  /*30dd0*/  LDL.LU R23, [R1+0x1c0] ;  /* 0x0001c00001177983 */ /* 0x001f220000300800 */
[----:B------:R0:W-:Y:S03]  /*30de0*/  STL [R1+0x71d8], R10 ;  /* 0x0071d80a01007387 */ /* 0x0001e60000100800 */
[----:B0-----:R-:W2:Y:S01]  /*30df0*/  LDL.LU R10, [R1+0x1f4] ;  /* 0x0001f400010a7983 */ /* 0x001ea20000300800 */
[----:B------:R-:W2:Y:S01]  /*30e00*/  LDL.LU R14, [R1+0x7218] ;  /* 0x00721800010e7983 */ /* 0x000ea20000300800 */
[C---:B------:R-:W-:Y:S01]  /*30e10*/  LOP3.LUT R0, R24.reuse, 0x30, RZ, 0x3c, !PT ;  /* 0x0000003018007812 */ /* 0x040fe200078e3cff */
[----:B------:R0:W-:Y:S02]  /*30e20*/  STL [R1+0x71dc], R9 ;  /* 0x0071dc0901007387 */ /* 0x0001e40000100800 */
[----:B0-----:R-:W4:Y:S04]  /*30e30*/  LDL.LU R9, [R1+0x1f8] ;  /* 0x0001f80001097983 */ /* 0x001f280000300800 */
[----:B--2---:R0:W-:Y:S04]  /*30e40*/  STS.U16 [R0+0x600], R14 ;  /* 0x0006000e00007388 */ /* 0x0041e80000000400 */
[----:B0-----:R-:W2:Y:S04]  /*30e50*/  LDL.LU R14, [R1+0x7214] ;  /* 0x00721400010e7983 */ /* 0x001ea80000300800 */
[----:B--2---:R0:W-:Y:S01]  /*30e60*/  STS.U16 [R0+0x700], R14 ;  /* 0x0007000e00007388 */ /* 0x0041e20000000400 */
[----:B----4-:R1:W-:Y:S02]  /*30e70*/  STS.U16 [R0+0x1600], R7 ;  /* 0x0016000700007388 */ /* 0x0103e40000000400 */
[----:B------:R2:W-:Y:S02]  /*30e80*/  STS.U16 [R0+0x1700], R8 ;  /* 0x0017000800007388 */ /* 0x0005e40000000400 */
[----:B------:R4:W-:Y:S01]  /*30e90*/  STS.U16 [R0+0x2600], R21 ;  /* 0x0026001500007388 */ /* 0x0009e20000000400 */
[----:B------:R4:W-:Y:S04]  /*30ea0*/  STS.U16 [R0+0x2700], R22 ;  /* 0x0027001600007388 */ /* 0x0009e80000000400 */
[----:B0-----:R-:W3:Y:S01]  /*30eb0*/  LDL.LU R14, [R1+0x7210] ;  /* 0x00721000010e7983 */ /* 0x001ee20000300800 */
[----:B-1----:R-:W3:Y:S02]  /*30ec0*/  LDL.LU R7, [R1+0x720c] ;  /* 0x00720c0001077983 */ /* 0x002ee40000300800 */
[----:B--2---:R-:W2:Y:S02]  /*30ed0*/  LDL.LU R8, [R1+0x7208] ;  /* 0x0072080001087983 */ /* 0x004ea40000300800 */
[----:B----4-:R-:W4:Y:S01]  /*30ee0*/  LDL.LU R21, [R1+0x7204] ;  /* 0x0072040001157983 */ /* 0x010f220000300800 */
[----:B------:R-:W2:Y:S04]  /*30ef0*/  LDL.LU R22, [R1+0x7200] ;  /* 0x0072000001167983 */ /* 0x000ea80000300800 */
        /* <DEDUP_REMOVED lines=13> */
[----:B------:R0:W-:Y:S02]  /*30fd0*/  STS.U16 [R0+0x9700], R3 ;  /* 0x0097000300007388 */ /* 0x0001e40000000400 */
[----:B------:R-:W-:Y:S02]  /*30fe0*/  STS.U16 [R0+0xa600], R15 ;  /* 0x00a6000f00007388 */ /* 0x000fe40000000400 */
[----:B------:R-:W-:Y:S01]  /*30ff0*/  STS.U16 [R0+0xa700], R4 ;  /* 0x00a7000400007388 */ /* 0x000fe20000000400 */
[----:B------:R-:W-:Y:S01]  /*31000*/  STS.U16 [R0+0xb600], R17 ;  /* 0x00b6001100007388 */ /* 0x000fe20000000400 */
[----:B------:R-:W-:Y:S02]  /*31010*/  STS.U16 [R0+0xb700], R18 ;  /* 0x00b7001200007388 */ /* 0x000fe40000000400 */
[----:B------:R1:W-:Y:S02]  /*31020*/  STS.U16 [R0+0xc600], R5 ;  /* 0x00c6000500007388 */ /* 0x0003e40000000400 */
[----:B------:R1:W-:Y:S01]  /*31030*/  STS.U16 [R0+0xc700], R6 ;  /* 0x00c7000600007388 */ /* 0x0003e20000000400 */
[----:B------:R1:W-:Y:S04]  /*31040*/  STS.U16 [R0+0xd600], R19 ;  /* 0x00d6001300007388 */ /* 0x0003e80000000400 */
[----:B0-----:R-:W3:Y:S01]  /*31050*/  LDL.LU R3, [R1+0x374] ;  /* 0x0003740001037983 */ /* 0x001ee20000300800 */
[----:B------:R0:W-:Y:S01]  /*31060*/  STS.U16 [R0+0xd700], R20 ;  /* 0x00d7001400007388 */ /* 0x0001e20000000400 */
[----:B------:R-:W-:-:S02]  /*31070*/  LOP3.LUT R2, R24, 0x40, RZ, 0x3c, !PT ;  /* 0x0000004018027812 */ /* 0x000fc400078e3cff */
[----:B--2---:R-:W-:Y:S01]  /*31080*/  STL [R1+0x71e0], R22 ;  /* 0x0071e01601007387 */ /* 0x004fe20000100800 */
[----:B----4-:R-:W-:Y:S02]  /*31090*/  STL [R1+0x71e4], R21 ;  /* 0x0071e41501007387 */ /* 0x010fe40000100800 */
[----:B-1----:R-:W2:Y:S02]  /*310a0*/  LDL.LU R5, [R1+0x370] ;  /* 0x0003700001057983 */ /* 0x002ea40000300800 */
[----:B------:R-:W4:Y:S01]  /*310b0*/  LDL.LU R6, [R1+0x33c] ;  /* 0x00033c0001067983 */ /* 0x000f220000300800 */
[----:B------:R-:W-:Y:S04]  /*310c0*/  STS.U16 [R0+0xe600], R22 ;  /* 0x00e6001600007388 */ /* 0x000fe80000000400 */
[----:B------:R-:W4:Y:S01]  /*310d0*/  LDL.LU R19, [R1+0x338] ;  /* 0x0003380001137983 */ /* 0x000f220000300800 */
[----:B------:R1:W-:Y:S02]  /*310e0*/  STS.U16 [R0+0xe700], R21 ;  /* 0x00e7001500007388 */ /* 0x0003e40000000400 */
[----:B0-----:R-:W4:Y:S02]  /*310f0*/  LDL.LU R20, [R1+0x22c] ;  /* 0x00022c0001147983 */ /* 0x001f240000300800 */
[----:B------:R-:W-:Y:S01]  /*31100*/  STS.U16 [R0+0xf600], R8 ;  /* 0x00f6000800007388 */ /* 0x000fe20000000400 */
[----:B-1----:R-:W4:Y:S01]  /*31110*/  LDL.LU R21, [R1+0x1ec] ;  /* 0x0001ec0001157983 */ /* 0x002f220000300800 */
[----:B------:R-:W4:Y:S02]  /*31120*/  LDL.LU R22, [R1+0x1b8] ;  /* 0x0001b80001167983 */ /* 0x000f240000300800 */
[----:B------:R-:W4:Y:S02]  /*31130*/  LDL.LU R9, [R1+0x1b4] ;  /* 0x0001b40001097983 */ /* 0x000f240000300800 */
[----:B------:R-:W4:Y:S01]  /*31140*/  LDL.LU R4, [R1+0x188] ;  /* 0x0001880001047983 */ /* 0x000f220000300800 */
[----:B------:R-:W4:Y:S01]  /*31150*/  LDL.LU R17, [R1+0x184] ;  /* 0x0001840001117983 */ /* 0x000f220000300800 */
[----:B------:R-:W4:Y:S02]  /*31160*/  LDL.LU R18, [R1+0x158] ;  /* 0x0001580001127983 */ /* 0x000f240000300800 */
[----:B------:R-:W4:Y:S02]  /*31170*/  LDL.LU R24, [R1+0x154] ;  /* 0x0001540001187983 */ /* 0x000f240000300800 */
[----:B------:R0:W-:Y:S01]  /*31180*/  STL [R1+0x71e8], R8 ;  /* 0x0071e80801007387 */ /* 0x0001e20000100800 */
[----:B---3--:R-:W-:Y:S04]  /*31190*/  STS.U16 [R0+0xf700], R7 ;  /* 0x00f7000700007388 */ /* 0x008fe80000000400 */
[----:B0-----:R-:W4:Y:S01]  /*311a0*/  LDL.LU R8, [R1+0x1f0] ;  /* 0x0001f00001087983 */ /* 0x001f220000300800 */
[----:B------:R0:W-:Y:S03]  /*311b0*/  STL [R1+0x71ec], R7 ;  /* 0x0071ec0701007387 */ /* 0x0001e60000100800 */
        /* <DEDUP_REMOVED lines=13> */
[----:B------:R0:W-:Y:S01]  /*31290*/  STS.U16 [R2+0x800], R3 ;  /* 0x0008000302007388 */ /* 0x0001e20000000400 */
[----:B------:R-:W4:Y:S03]  /*312a0*/  LDL.LU R0, [R1+0x8] ;  /* 0x0000080001007983 */ /* 0x000f260000300800 */
[----:B0-----:R-:W4:Y:S04]  /*312b0*/  LDL.LU R3, [R1+0x4] ;  /* 0x0000040001037983 */ /* 0x001f280000300800 */
[----:B--2---:R0:W-:Y:S01]  /*312c0*/  STS.U16 [R2+0x900], R5 ;  /* 0x0009000502007388 */ /* 0x0041e20000000400 */
[----:B----4-:R1:W-:Y:S03]  /*312d0*/  STS.U16 [R2+0x1800], R6 ;  /* 0x0018000602007388 */ /* 0x0103e60000000400 */
[----:B------:R2:W-:Y:S04]  /*312e0*/  STS.U16 [R2+0x1900], R19 ;  /* 0x0019001302007388 */ /* 0x0005e80000000400 */
[----:B------:R4:W-:Y:S04]  /*312f0*/  STS.U16 [R2+0x2800], R20 ;  /* 0x0028001402007388 */ /* 0x0009e80000000400 */
[----:B0-----:R-:W3:Y:S04]  /*31300*/  LDL.LU R5, [R1+0x71fc] ;  /* 0x0071fc0001057983 */ /* 0x001ee80000300800 */
[----:B-1----:R-:W3:Y:S01]  /*31310*/  LDL.LU R6, [R1+0x71f8] ;  /* 0x0071f80001067983 */ /* 0x002ee20000300800 */
[----:B--2---:R-:W2:Y:S03]  /*31320*/  LDL.LU R19, [R1+0x71f4] ;  /* 0x0071f40001137983 */ /* 0x004ea60000300800 */
[----:B----4-:R-:W4:Y:S04]  /*31330*/  LDL.LU R20, [R1+0x71f0] ;  /* 0x0071f00001147983 */ /* 0x010f280000300800 */
[----:B------:R-:W-:Y:S01]  /*31340*/  STS.U16 [R2+0x2900], R7 ;  /* 0x0029000702007388 */ /* 0x000fe20000000400 */
[----:B------:R-:W-:Y:S02]  /*31350*/  STS.U16 [R2+0x3800], R8 ;  /* 0x0038000802007388 */ /* 0x000fe40000000400 */
[----:B------:R-:W-:Y:S02]  /*31360*/  STS.U16 [R2+0x3900], R21 ;  /* 0x0039001502007388 */ /* 0x000fe40000000400 */
[----:B------:R-:W-:Y:S01]  /*31370*/  STS.U16 [R2+0x4800], R22 ;  /* 0x0048001602007388 */ /* 0x000fe20000000400 */
[----:B------:R-:W-:Y:S01]  /*31380*/  STS.U16 [R2+0x4900], R9 ;  /* 0x0049000902007388 */ /* 0x000fe20000000400 */
[----:B------:R0:W-:Y:S02]  /*31390*/  STS.U16 [R2+0x5800], R4 ;  /* 0x0058000402007388 */ /* 0x0001e40000000400 */
[----:B------:R1:W-:Y:S02]  /*313a0*/  STS.U16 [R2+0x5900], R17 ;  /* 0x0059001102007388 */ /* 0x0003e40000000400 */
[----:B------:R1:W-:Y:S01]  /*313b0*/  STS.U16 [R2+0x6800], R18 ;  /* 0x0068001202007388 */ /* 0x0003e20000000400 */
[----:B------:R1:W-:Y:S04]  /*313c0*/  STS.U16 [R2+0x6900], R24 ;  /* 0x0069001802007388 */ /* 0x0003e80000000400 */
[----:B0-----:R-:W3:Y:S01]  /*313d0*/  LDL.LU R4, [R1+0x36c] ;  /* 0x00036c0001047983 */ /* 0x001ee20000300800 */
[----:B-1----:R-:W3:Y:S03]  /*313e0*/  LDL.LU R17, [R1+0x368] ;  /* 0x0003680001117983 */ /* 0x002ee60000300800 */
[----:B------:R-:W3:Y:S01]  /*313f0*/  LDL.LU R18, [R1+0x334] ;  /* 0x0003340001127983 */ /* 0x000ee20000300800 */
[----:B------:R-:W3:Y:S03]  /*31400*/  LDL.LU R24, [R1+0x32c] ;  /* 0x00032c0001187983 */ /* 0x000ee60000300800 */
        /* <DEDUP_REMOVED lines=8> */
[----:B------:R1:W-:Y:S01]  /*31490*/  STS.U16 [R2+0xb800], R16 ;  /* 0x00b8001002007388 */ /* 0x0003e20000000400 */
[----:B------:R1:W-:Y:S02]  /*314a0*/  STS.U16 [R2+0xb900], R28 ;  /* 0x00b9001c02007388 */ /* 0x0003e40000000400 */
[----:B------:R1:W-:Y:S01]  /*314b0*/  STS.U16 [R2+0xc800], R29 ;  /* 0x00c8001d02007388 */ /* 0x0003e20000000400 */
[----:B0-----:R-:W3:Y:S01]  /*314c0*/  LDL.LU R26, [R1+0x220] ;  /* 0x00022000011a7983 */ /* 0x001ee20000300800 */
[----:B-1----:R-:W3:Y:S03]  /*314d0*/  LDL.LU R27, [R1+0x21c] ;  /* 0x00021c00011b7983 */ /* 0x002ee60000300800 */
[----:B------:R-:W3:Y:S01]  /*314e0*/  LDL.LU R13, [R1+0x1e8] ;  /* 0x0001e800010d7983 */ /* 0x000ee20000300800 */
[----:B------:R-:W3:Y:S03]  /*314f0*/  LDL.LU R16, [R1+0x1e4] ;  /* 0x0001e40001107983 */ /* 0x000ee60000300800 */
[----:B------:R-:W3:Y:S04]  /*31500*/  LDL.LU R28, [R1+0x1b0] ;  /* 0x0001b000011c7983 */ /* 0x000ee80000300800 */
[----:B------:R0:W-:Y:S01]  /*31510*/  STS.U16 [R2+0xc900], R15 ;  /* 0x00c9000f02007388 */ /* 0x0001e20000000400 */
[----:B------:R-:W3:Y:S02]  /*31520*/  LDL.LU R29, [R1+0x1ac] ;  /* 0x0001ac00011d7983 */ /* 0x000ee40000300800 */
[----:B------:R1:W-:Y:S02]  /*31530*/  STS.U16 [R2+0xd800], R0 ;  /* 0x00d8000002007388 */ /* 0x0003e40000000400 */
[----:B------:R1:W-:Y:S01]  /*31540*/  STS.U16 [R2+0xd900], R3 ;  /* 0x00d9000302007388 */ /* 0x0003e20000000400 */
[C---:B------:R-:W-:Y:S01]  /*31550*/  LOP3.LUT R12, R14.reuse, 0x50, RZ, 0x3c, !PT ;  /* 0x000000500e0c7812 */ /* 0x040fe200078e3cff */
[----:B0-----:R-:W3:Y:S01]  /*31560*/  LDL.LU R15, [R1+0x180] ;  /* 0x00018000010f7983 */ /* 0x001ee20000300800 */
[----:B-1----:R-:W3:Y:S02]  /*31570*/  LDL.LU R0, [R1+0x17c] ;  /* 0x00017c0001007983 */ /* 0x002ee40000300800 */
[----:B------:R-:W3:Y:S02]  /*31580*/  LDL.LU R7, [R1+0x150] ;  /* 0x0001500001077983 */ /* 0x000ee40000300800 */
[----:B------:R-:W3:Y:S01]  /*31590*/  LDL.LU R8, [R1+0x14c] ;  /* 0x00014c0001087983 */ /* 0x000ee20000300800 */
[----:B------:R-:W3:Y:S01]  /*315a0*/  LDL.LU R21, [R1+0x120] ;  /* 0x0001200001157983 */ /* 0x000ee20000300800 */
[----:B------:R-:W3:Y:S02]  /*315b0*/  LDL.LU R22, [R1+0x11c] ;  /* 0x00011c0001167983 */ /* 0x000ee40000300800 */
[----:B------:R-:W3:Y:S02]  /*315c0*/  LDL.LU R9, [R1+0xf0] ;  /* 0x0000f00001097983 */ /* 0x000ee40000300800 */
[----:B------:R-:W3:Y:S01]  /*315d0*/  LDL.LU R10, [R1+0xec] ;  /* 0x0000ec00010a7983 */ /* 0x000ee20000300800 */
[----:B------:R-:W3:Y:S01]  /*315e0*/  LDL.LU R23, [R1+0xc0] ;  /* 0x0000c00001177983 */ /* 0x000ee20000300800 */
[----:B------:R-:W3:Y:S02]  /*315f0*/  LDL.LU R25, [R1+0xbc] ;  /* 0x0000bc0001197983 */ /* 0x000ee40000300800 */
[----:B------:R-:W3:Y:S02]  /*31600*/  LDL.LU R11, [R1+0x90] ;  /* 0x00009000010b7983 */ /* 0x000ee40000300800 */
[----:B------:R-:W3:Y:S01]  /*31610*/  LDL.LU R3, [R1+0x8c] ;  /* 0x00008c0001037983 */ /* 0x000ee20000300800 */
[----:B----4-:R-:W-:Y:S01]  /*31620*/  STS.U16 [R2+0xe800], R20 ;  /* 0x00e8001402007388 */ /* 0x010fe20000000400 */
[----:B--2---:R-:W-:Y:S02]  /*31630*/  STS.U16 [R2+0xe900], R19 ;  /* 0x00e9001302007388 */ /* 0x004fe40000000400 */
[----:B---3--:R-:W-:Y:S01]  /*31640*/  STS.U16 [R2+0xf800], R6 ;  /* 0x00f8000602007388 */ /* 0x008fe20000000400 */
[----:B------:R-:W-:Y:S04]  /*31650*/  STS.U16 [R2+0xf900], R5 ;  /* 0x00f9000502007388 */ /* 0x000fe80000000400 */
[----:B------:R0:W-:Y:S01]  /*31660*/  STS.U16 [R12+0xa00], R4 ;  /* 0x000a00040c007388 */ /* 0x0001e20000000400 */
[----:B------:R1:W-:Y:S02]  /*31670*/  STS.U16 [R12+0xb00], R17 ;  /* 0x000b00110c007388 */ /* 0x0003e40000000400 */
[----:B------:R2:W-:Y:S02]  /*31680*/  STS.U16 [R12+0x1a00], R18 ;  /* 0x001a00120c007388 */ /* 0x0005e40000000400 */
[----:B------:R3:W-:Y:S01]  /*31690*/  STS.U16 [R12+0x1b00], R24 ;  /* 0x001b00180c007388 */ /* 0x0007e20000000400 */
[----:B0-----:R-:W4:Y:S01]  /*316a0*/  LDL.LU R4, [R1+0x60] ;  /* 0x0000600001047983 */ /* 0x001f220000300800 */
[----:B-1----:R-:W4:Y:S02]  /*316b0*/  LDL.LU R17, [R1+0x5c] ;  /* 0x00005c0001117983 */ /* 0x002f240000300800 */
[----:B--2---:R-:W2:Y:S02]  /*316c0*/  LDL.LU R18, [R1+0x30] ;  /* 0x0000300001127983 */ /* 0x004ea40000300800 */
[----:B---3--:R-:W3:Y:S01]  /*316d0*/  LDL.LU R24, [R1+0x2c] ;  /* 0x00002c0001187983 */ /* 0x008ee20000300800 */
[----:B------:R-:W3:Y:S04]  /*316e0*/  LDL.LU R2, [R1] ;  /* 0x0000000001027983 */ /* 0x000ee80000300800 */
[----:B------:R0:W-:Y:S01]  /*316f0*/  STS.U16 [R12+0x2a00], R26 ;  /* 0x002a001a0c007388 */ /* 0x0001e20000000400 */
[----:B------:R1:W-:Y:S02]  /*31700*/  STS.U16 [R12+0x2b00], R27 ;  /* 0x002b001b0c007388 */ /* 0x0003e40000000400 */
[----:B------:R1:W-:Y:S02]  /*31710*/  STS.U16 [R12+0x3a00], R13 ;  /* 0x003a000d0c007388 */ /* 0x0003e40000000400 */
[----:B------:R1:W-:Y:S01]  /*31720*/  STS.U16 [R12+0x3b00], R16 ;  /* 0x003b00100c007388 */ /* 0x0003e20000000400 */
[----:B------:R1:W-:Y:S01]  /*31730*/  STS.U16 [R12+0x4a00], R28 ;  /* 0x004a001c0c007388 */ /* 0x0003e20000000400 */
[----:B------:R1:W-:Y:S03]  /*31740*/  STS.U16 [R12+0x4b00], R29 ;  /* 0x004b001d0c007388 */ /* 0x0003e60000000400 */
        /* <DEDUP_REMOVED lines=9> */
[----:B------:R1:W-:Y:S01]  /*317e0*/  STS.U16 [R12+0x6b00], R8 ;  /* 0x006b00080c007388 */ /* 0x0003e20000000400 */
[----:B------:R1:W-:Y:S02]  /*317f0*/  STS.U16 [R12+0x7a00], R21 ;  /* 0x007a00150c007388 */ /* 0x0003e40000000400 */
[----:B------:R1:W-:Y:S01]  /*31800*/  STS.U16 [R12+0x7b00], R22 ;  /* 0x007b00160c007388 */ /* 0x0003e20000000400 */
[----:B0-----:R-:W3:Y:S01]  /*31810*/  LDL.LU R15, [R1+0x1e0] ;  /* 0x0001e000010f7983 */ /* 0x001ee20000300800 */
[----:B-1----:R-:W3:Y:S03]  /*31820*/  LDL.LU R0, [R1+0x1dc] ;  /* 0x0001dc0001007983 */ /* 0x002ee60000300800 */
[----:B------:R-:W3:Y:S04]  /*31830*/  LDL.LU R7, [R1+0x71ec] ;  /* 0x0071ec0001077983 */ /* 0x000ee80000300800 */
[----:B------:R-:W3:Y:S01]  /*31840*/  LDL.LU R8, [R1+0x71e8] ;  /* 0x0071e80001087983 */ /* 0x000ee20000300800 */
[----:B------:R-:W3:Y:S02]  /*31850*/  LDL.LU R21, [R1+0x71e4] ;  /* 0x0071e40001157983 */ /* 0x000ee40000300800 */
[----:B------:R-:W3:Y:S02]  /*31860*/  LDL.LU R22, [R1+0x71e0] ;  /* 0x0071e00001167983 */ /* 0x000ee40000300800 */
[----:B------:R0:W-:Y:S01]  /*31870*/  STS.U16 [R12+0x8a00], R9 ;  /* 0x008a00090c007388 */ /* 0x0001e20000000400 */
[----:B------:R1:W-:Y:S01]  /*31880*/  STS.U16 [R12+0x8b00], R10 ;  /* 0x008b000a0c007388 */ /* 0x0003e20000000400 */
        /* <DEDUP_REMOVED lines=8> */
[----:B------:R-:W3:Y:S01]  /*31910*/  LDL.LU R11, [R1+0x71cc] ;  /* 0x0071cc00010b7983 */ /* 0x000ee20000300800 */
[----:B------:R-:W3:Y:S03]  /*31920*/  LDL.LU R3, [R1+0x71c8] ;  /* 0x0071c80001037983 */ /* 0x000ee60000300800 */
[----:B----4-:R0:W-:Y:S01]  /*31930*/  STS.U16 [R12+0xba00], R4 ;  /* 0x00ba00040c007388 */ /* 0x0101e20000000400 */
[----:B------:R1:W-:Y:S02]  /*31940*/  STS.U16 [R12+0xbb00], R17 ;  /* 0x00bb00110c007388 */ /* 0x0003e40000000400 */
[----:B--2---:R2:W-:Y:S02]  /*31950*/  STS.U16 [R12+0xca00], R18 ;  /* 0x00ca00120c007388 */ /* 0x0045e40000000400 */
[----:B---3--:R3:W-:Y:S01]  /*31960*/  STS.U16 [R12+0xcb00], R24 ;  /* 0x00cb00180c007388 */ /* 0x0087e20000000400 */
[----:B0-----:R-:W4:Y:S01]  /*31970*/  LDL.LU R4, [R1+0x71c4] ;  /* 0x0071c40001047983 */ /* 0x001f220000300800 */
[----:B-1----:R-:W4:Y:S02]  /*31980*/  LDL.LU R17, [R1+0x71c0] ;  /* 0x0071c00001117983 */ /* 0x002f240000300800 */
[----:B--2---:R-:W2:Y:S01]  /*31990*/  LDL.LU R18, [R1+0x71bc] ;  /* 0x0071bc0001127983 */ /* 0x004ea20000300800 */
[----:B---3--:R-:W3:Y:S04]  /*319a0*/  LDL.LU R24, [R1+0x71b8] ;  /* 0x0071b80001187983 */ /* 0x008ee80000300800 */
[----:B------:R0:W-:Y:S01]  /*319b0*/  STS.U16 [R12+0xda00], R2 ;  /* 0x00da00020c007388 */ /* 0x0001e20000000400 */
[----:B------:R-:W-:-:S03]  /*319c0*/  LOP3.LUT R14, R14, 0x60, RZ, 0x3c, !PT ;  /* 0x000000600e0e7812 */ /* 0x000fc600078e3cff */
[----:B0-----:R-:W4:Y:S04]  /*319d0*/  LDL R2, [R1+0x1cdc] ;  /* 0x001cdc0001027983 */ /* 0x001f280000100800 */
[----:B---3--:R-:W-:Y:S01]  /*319e0*/  STS.U16 [R12+0xdb00], R24 ;  /* 0x00db00180c007388 */ /* 0x008fe20000000400 */
[----:B--2---:R-:W-:Y:S02]  /*319f0*/  STS.U16 [R12+0xea00], R18 ;  /* 0x00ea00120c007388 */ /* 0x004fe40000000400 */
[----:B----4-:R-:W-:Y:S01]  /*31a00*/  STS.U16 [R12+0xeb00], R17 ;  /* 0x00eb00110c007388 */ /* 0x010fe20000000400 */
[----:B------:R-:W-:Y:S04]  /*31a10*/  STS.U16 [R12+0xfa00], R4 ;  /* 0x00fa00040c007388 */ /* 0x000fe80000000400 */
[----:B------:R0:W-:Y:S01]  /*31a20*/  STS.U16 [R12+0xfb00], R3 ;  /* 0x00fb00030c007388 */ /* 0x0001e20000000400 */
[----:B------:R1:W-:Y:S02]  /*31a30*/  STS.U16 [R14+0xc00], R26 ;  /* 0x000c001a0e007388 */ /* 0x0003e40000000400 */
[----:B------:R2:W-:Y:S02]  /*31a40*/  STS.U16 [R14+0xd00], R27 ;  /* 0x000d001b0e007388 */ /* 0x0005e40000000400 */
[----:B------:R3:W-:Y:S01]  /*31a50*/  STS.U16 [R14+0x1c00], R13 ;  /* 0x001c000d0e007388 */ /* 0x0007e20000000400 */
[----:B------:R3:W-:Y:S01]  /*31a60*/  STS.U16 [R14+0x1d00], R16 ;  /* 0x001d00100e007388 */ /* 0x0007e20000000400 */
[----:B------:R3:W-:Y:S03]  /*31a70*/  STS.U16 [R14+0x2c00], R28 ;  /* 0x002c001c0e007388 */ /* 0x0007e60000000400 */
[----:B0-----:R-:W4:Y:S01]  /*31a80*/  LDL.LU R12, [R1+0x71b4] ;  /* 0x0071b400010c7983 */ /* 0x001f220000300800 */
[----:B------:R-:W4:Y:S02]  /*31a90*/  LDL R3, [R1+0x15e0] ;  /* 0x0015e00001037983 */ /* 0x000f240000100800 */
[----:B-1----:R-:W4:Y:S02]  /*31aa0*/  LDL.LU R26, [R1+0x71b0] ;  /* 0x0071b000011a7983 */ /* 0x002f240000300800 */
[----:B--2---:R-:W2:Y:S01]  /*31ab0*/  LDL.LU R27, [R1+0x71ac] ;  /* 0x0071ac00011b7983 */ /* 0x004ea20000300800 */
[----:B---3--:R-:W3:Y:S01]  /*31ac0*/  LDL.LU R13, [R1+0x71a8] ;  /* 0x0071a800010d7983 */ /* 0x008ee20000300800 */
[----:B------:R-:W2:Y:S02]  /*31ad0*/  LDL.LU R16, [R1+0x71a4] ;  /* 0x0071a40001107983 */ /* 0x000ea40000300800 */
[----:B------:R-:W2:Y:S01]  /*31ae0*/  LDL.LU R28, [R1+0x71a0] ;  /* 0x0071a000011c7983 */ /* 0x000ea20000300800 */
[----:B------:R0:W-:Y:S01]  /*31af0*/  STS.U16 [R14+0x2d00], R29 ;  /* 0x002d001d0e007388 */ /* 0x0001e20000000400 */
[----:B------:R1:W-:Y:S03]  /*31b00*/  STS.U16 [R14+0x3c00], R15 ;  /* 0x003c000f0e007388 */ /* 0x0003e60000000400 */
[----:B0-----:R-:W2:Y:S01]  /*31b10*/  LDL.LU R29, [R1+0x719c] ;  /* 0x00719c00011d7983 */ /* 0x001ea20000300800 */
[----:B-1----:R-:W2:Y:S02]  /*31b20*/  LDL.LU R15, [R1+0x7198] ;  /* 0x00719800010f7983 */ /* 0x002ea40000300800 */
[----:B--2---:R-:W-:-:S06]  /*31b30*/  PRMT R15, RZ, 0x7610, R15 ;  /* 0x00007610ff0f7816 */ /* 0x004fcc000000000f */
[----:B----4-:R-:W2:Y:S04]  /*31b40*/  @!P0 LDG.E.U16 R15, [R2.64] ;  /* 0x00000006020f8981 */ /* 0x010ea8000c1e1500 */
[----:B------:R0:W-:Y:S04]  /*31b50*/  STS.U16 [R14+0x3d00], R0 ;  /* 0x003d00000e007388 */ /* 0x0001e80000000400 */
[----:B0-----:R-:W4:Y:S01]  /*31b60*/  LDL.LU R14, [R1+0x7194] ;  /* 0x00719400010e7983 */ /* 0x001f220000300800 */
[----:B------:R-:W3:Y:S03]  /*31b70*/  LDL.LU R0, [R1+0x7190] ;  /* 0x0071900001007983 */ /* 0x000ee60000300800 */
[----:B--2---:R0:W-:Y:S04]  /*31b80*/  STL [R1+0x1d4], R15 ;  /* 0x0001d40f01007387 */ /* 0x0041e80000100800 */
[----:B0-----:R-:W2:Y:S01]  /*31b90*/  LDL.LU R15, [R1+0x718c] ;  /* 0x00718c00010f7983 */ /* 0x001ea20000300800 */
[----:B------:R-:W2:Y:S02]  /*31ba0*/  LDL R2, [R1+0x1cb8] ;  /* 0x001cb80001027983 */ /* 0x000ea40000100800 */
[----:B------:R-:W2:Y:S01]  /*31bb0*/  LDL R3, [R1+0x1cbc] ;  /* 0x001cbc0001037983 */ /* 0x000ea20000100800 */
[----:B----4-:R-:W-:-:S02]  /*31bc0*/  PRMT R14, RZ, 0x7610, R14 ;  /* 0x00007610ff0e7816 */ /* 0x010fc4000000000e */
[----:B--2---:R-:W-:-:S04]  /*31bd0*/  @!P0 LOP3.LUT R3, R3, R2, RZ, 0x3c, !PT ;  /* 0x0000000203038212 */ /* 0x004fc800078e3cff */
[----:B------:R-:W-:-:S04]  /*31be0*/  @!P0 LOP3.LUT R2, R3, R2, RZ, 0x3c, !PT ;  /* 0x0000000203028212 */ /* 0x000fc800078e3cff */
[----:B------:R-:W-:-:S05]  /*31bf0*/  @!P0 LOP3.LUT R3, R3, R2, RZ, 0x3c, !PT ;  /* 0x0000000203038212 */ /* 0x000fca00078e3cff */
[----:B------:R-:W2:Y:S04]  /*31c00*/  @!P0 LDG.E.U16 R14, [R2.64] ;  /* 0x00000006020e8981 */ /* 0x000ea8000c1e1500 */
[----:B--2---:R0:W-:Y:S04]  /*31c10*/  STL [R1+0x1d0], R14 ;  /* 0x0001d00e01007387 */ /* 0x0041e80000100800 */
[----:B0-----:R-:W2:Y:S01]  /*31c20*/  LDL.LU R14, [R1+0x7188] ;  /* 0x00718800010e7983 */ /* 0x001ea20000300800 */
[----:B------:R-:W4:Y:S02]  /*31c30*/  LDL R2, [R1+0x1c78] ;  /* 0x001c780001027983 */ /* 0x000f240000100800 */
[----:B------:R-:W4:Y:S01]  /*31c40*/  LDL R3, [R1+0x1c7c] ;  /* 0x001c7c0001037983 */ /* 0x000f220000100800 */
[----:B---3--:R-:W-:-:S02]  /*31c50*/  PRMT R0, RZ, 0x7610, R0 ;  /* 0x00007610ff007816 */ /* 0x008fc40000000000 */
[----:B----4-:R-:W-:-:S04]  /*31c60*/  @!P0 LOP3.LUT R3, R3, R2, RZ, 0x3c, !PT ;  /* 0x0000000203038212 */ /* 0x010fc800078e3cff */
[----:B------:R-:W-:-:S04]  /*31c70*/  @!P0 LOP3.LUT R2, R3, R2, RZ, 0x3c, !PT ;  /* 0x0000000203028212 */ /* 0x000fc800078e3cff */
[----:B------:R-:W-:-:S05]  /*31c80*/  @!P0 LOP3.LUT R3, R3, R2, RZ, 0x3c, !PT ;  /* 0x0000000203038212 */ /* 0x000fca00078e3cff */
[----:B------:R-:W3:Y:S04]  /*31c90*/  @!P0 LDG.E.U16 R0, [R2.64] ;  /* 0x0000000602008981 */ /* 0x000ee8000c1e1500 */
[----:B---3--:R0:W-:Y:S04]  /*31ca0*/  STL [R1+0x1cc], R0 ;  /* 0x0001cc0001007387 */ /* 0x0081e80000100800 */
[----:B0-----:R-:W3:Y:S01]  /*31cb0*/  LDL.LU R0, [R1+0x7184] ;  /* 0x0071840001007983 */ /* 0x001ee20000300800 */
[----:B------:R-:W4:Y:S02]  /*31cc0*/  LDL R2, [R1+0x1c38] ;  /* 0x001c380001027983 */ /* 0x000f240000100800 */
[----:B------:R-:W4:Y:S01]  /*31cd0*/  LDL R3, [R1+0x1c3c] ;  /* 0x001c3c0001037983 */ /* 0x000f220000100800 */
[----:B--2---:R-:W-:-:S02]  /*31ce0*/  PRMT R14, RZ, 0x7610, R14 ;  /* 0x00007610ff0e7816 */ /* 0x004fc4000000000e */
[----:B----4-:R-:W-:-:S04]  /*31cf0*/  @!P0 LOP3.LUT R3, R3, R2, RZ, 0x3c, !PT ;  /* 0x0000000203038212 */ /* 0x010fc800078e3cff */
        /* <DEDUP_REMOVED lines=574> */
[----:B------:R-:W-:-:S02]  /*340e0*/  PRMT R13, RZ, 0x7610, R13 ;  /* 0x00007610ff0d7816 */ /* 0x000fc4000000000d */
[----:B----4-:R-:W-:-:S04]  /*340f0*/  @!P0 LOP3.LUT R3, R3, R2, RZ, 0x3c, !PT ;  /* 0x0000000203038212 */ /* 0x010fc800078e3cff */
[----:B------:R-:W-:-:S04]  /*34100*/  @!P0 LOP3.LUT R2, R3, R2, RZ, 0x3c, !PT ;  /* 0x0000000203028212 */ /* 0x000fc800078e3cff */
[----:B------:R-:W-:-:S05]  /*34110*/  @!P0 LOP3.LUT R3, R3, R2, RZ, 0x3c, !PT ;  /* 0x0000000203038212 */ /* 0x000fca00078e3cff */
[----:B------:R0:W4:Y:S04]  /*34120*/  @!P0 LDG.E.U16 R13, [R2.64] ;  /* 0x00000006020d8981 */ /* 0x000128000c1e1500 */
[----:B0-----:R-:W2:Y:S04]  /*34130*/  LDL R2, [R1+0x1be8] ;  /* 0x001be80001027983 */ /* 0x001ea80000100800 */
[----:B------:R-:W2:Y:S01]  /*34140*/  LDL R3, [R1+0x1bec] ;  /* 0x001bec0001037983 */ /* 0x000ea20000100800 */
[----:B---3--:R-:W-:Y:S02]  /*34150*/  PRMT R0, RZ, 0x7610, R0 ;  /* 0x00007610ff007816 */ /* 0x008fe40000000000 */
[----:B--2---:R-:W-:-:S04]  /*34160*/  @!P0 LOP3.LUT R3, R3, R2, RZ, 0x3c, !PT ;  /* 0x0000000203038212 */ /* 0x004fc800078e3cff */
[----:B------:R-:W-:-:S04]  /*34170*/  @!P0 LOP3.LUT R2, R3, R2, RZ, 0x3c, !PT ;  /* 0x0000000203028212 */ /* 0x000fc800078e3cff */
[----:B------:R-:W-:-:S05]  /*34180*/  @!P0 LOP3.LUT R3, R3, R2, RZ, 0x3c, !PT ;  /* 0x0000000203038212 */ /* 0x000fca00078e3cff */
[----:B------:R-:W2:Y:S04]  /*34190*/  @!P0 LDG.E.U16 R0, [R2.64] ;  /* 0x0000000602008981 */ /* 0x000ea8000c1e1500 */
[----:B----4-:R-:W-:Y:S04]  /*341a0*/  STL [R1+0x6fb8], R13 ;  /* 0x006fb80d01007387 */ /* 0x010fe80000100800 */
[----:B--2---:R0:W-:Y:S04]  /*341b0*/  STL [R1+0xc8], R0 ;  /* 0x0000c80001007387 */ /* 0x0041e80000100800 */
[----:B0-----:R-:W2:Y:S01]  /*341c0*/  LDL.LU R0, [R1+0x7080] ;  /* 0x0070800001007983 */ /* 0x001ea20000300800 */
[----:B------:R-:W3:Y:S02]  /*341d0*/  LDL R2, [R1+0x1ba8] ;  /* 0x001ba80001027983 */ /* 0x000ee40000100800 */
[----:B------:R-:W3:Y:S01]  /*341e0*/  LDL R3, [R1+0x1bac] ;  /* 0x001bac0001037983 */ /* 0x000ee20000100800 */
[----:B------:R-:W-:-:S02]  /*341f0*/  PRMT R14, RZ, 0x7610, R14 ;  /* 0x00007610ff0e7816 */ /* 0x000fc4000000000e */
[----:B---3--:R-:W-:-:S04]  /*34200*/  @!P0 LOP3.LUT R3, R3, R2, RZ, 0x3c, !PT ;  /* 0x0000000203038212 */ /* 0x008fc800078e3cff */
        /* <DEDUP_REMOVED lines=70> */
[----:B------:R-:W-:-:S02]  /*34670*/  PRMT R15, RZ, 0x7610, R15 ;  /* 0x00007610ff0f7816 */ /* 0x000fc4000000000f */
[----:B----4-:R-:W-:-:S04]  /*34680*/  @!P0 LOP3.LUT R3, R3, R2, RZ, 0x3c, !PT ;  /* 0x0000000203038212 */ /* 0x010fc800078e3cff */
[----:B------:R-:W-:-:S04]  /*34690*/  @!P0 LOP3.LUT R2, R3, R2, RZ, 0x3c, !PT ;  /* 0x0000000203028212 */ /* 0x000fc800078e3cff */
[----:B------:R-:W-:-:S05]  /*346a0*/  @!P0 LOP3.LUT R3, R3, R2, RZ, 0x3c, !PT ;  /* 0x0000000203038212 */ /* 0x000fca00078e3cff */
[----:B------:R-:W4:Y:S04]  /*346b0*/  @!P0 LDG.E.U16 R15, [R2.64] ;  /* 0x00000006020f8981 */ /* 0x000f28000c1e1500 */
[----:B----4-:R0:W-:Y:S04]  /*346c0*/  STL [R1+0xa4], R15 ;  /* 0x0000a40f01007387 */ /* 0x0101e80000100800 */
[----:B0-----:R-:W4:Y:S01]  /*346d0*/  LDL.LU R15, [R1+0x705c] ;  /* 0x00705c00010f7983 */ /* 0x001f220000300800 */
[----:B------:R-:W3:Y:S02]  /*346e0*/  LDL R2, [R1+0x1968] ;  /* 0x0019680001027983 */ /* 0x000ee40000100800 */
[----:B------:R-:W3:Y:S01]  /*346f0*/  LDL R3, [R1+0x196c] ;  /* 0x00196c0001037983 */ /* 0x000ee20000100800 */
[----:B--2---:R-:W-:-:S02]  /*34700*/  PRMT R0, RZ, 0x7610, R0 ;  /* 0x00007610ff007816 */ /* 0x004fc40000000000 */
[----:B---3--:R-:W-:-:S04]  /*34710*/  @!P0 LOP3.LUT R3, R3, R2, RZ, 0x3c, !PT ;  /* 0x0000000203038212 */ /* 0x008fc800078e3cff */
[----:B------:R-:W-:-:S04]  /*34720*/  @!P0 LOP3.LUT R2, R3, R2, RZ, 0x3c, !PT ;  /* 0x0000000203028212 */ /* 0x000fc800078e3cff */
[----:B------:R-:W-:-:S05]  /*34730*/  @!P0 LOP3.LUT R3, R3, R2, RZ, 0x3c, !PT ;  /* 0x0000000203038212 */ /* 0x000fca00078e3cff */
[----:B------:R-:W2:Y:S04]  /*34740*/  @!P0 LDG.E.U16 R0, [R2.64] ;  /* 0x0000000602008981 */ /* 0x000ea8000c1e1500 */
[----:B--2---:R0:W-:Y:S04]  /*34750*/  STL [R1+0xa0], R0 ;  /* 0x0000a00001007387 */ /* 0x0041e80000100800 */
[----:B0-----:R-:W2:Y:S01]  /*34760*/  LDL.LU R0, [R1+0x7058] ;  /* 0x0070580001007983 */ /* 0x001ea20000300800 */
[----:B------:R-:W3:Y:S02]  /*34770*/  LDL R2, [R1+0x1928] ;  /* 0x0019280001027983 */ /* 0x000ee40000100800 */
[----:B------:R-:W3:Y:S02]  /*34780*/  LDL R3, [R1+0x192c] ;  /* 0x00192c0001037983 */ /* 0x000ee40000100800 */
[----:B---3--:R-:W-:-:S02]  /*34790*/  @!P0 LOP3.LUT R3, R3, R2, RZ, 0x3c, !PT ;  /* 0x0000000203038212 */ /* 0x008fc400078e3cff */
[----:B--2---:R-:W-:Y:S02]  /*347a0*/  PRMT R0, RZ, 0x7610, R0 ;  /* 0x00007610ff007816 */ /* 0x004fe40000000000 */
        /* <DEDUP_REMOVED lines=101> */
[----:B------:R0:W3:Y:S04]  /*34e00*/  @!P0 LDG.E.U16 R26, [R2.64] ;  /* 0x00000006021a8981 */ /* 0x0000e8000c1e1500 */
[----:B0-----:R-:W2:Y:S04]  /*34e10*/  LDL R2, [R1+0x1628] ;  /* 0x0016280001027983 */ /* 0x001ea80000100800 */
[----:B------:R-:W2:Y:S01]  /*34e20*/  LDL R3, [R1+0x162c] ;  /* 0x00162c0001037983 */ /* 0x000ea20000100800 */
[----:B------:R-:W-:Y:S02]  /*34e30*/  PRMT R12, RZ, 0x7610, R12 ;  /* 0x00007610ff0c7816 */ /* 0x000fe4000000000c */
[----:B--2---:R-:W-:-:S04]  /*34e40*/  @!P0 LOP3.LUT R3, R3, R2, RZ, 0x3c, !PT ;  /* 0x0000000203038212 */ /* 0x004fc800078e3cff */
[----:B------:R-:W-:-:S04]  /*34e50*/  @!P0 LOP3.LUT R2, R3, R2, RZ, 0x3c, !PT ;  /* 0x0000000203028212 */ /* 0x000fc800078e3cff */
[----:B------:R-:W-:Y:S01]  /*34e60*/  @!P0 LOP3.LUT R3, R3, R2, RZ, 0x3c, !PT ;  /* 0x0000000203038212 */ /* 0x000fe200078e3cff */
[----:B---3--:R-:W-:Y:S04]  /*34e70*/  STL [R1+0x6f9c], R26 ;  /* 0x006f9c1a01007387 */ /* 0x008fe80000100800 */
[----:B------:R0:W2:Y:S04]  /*34e80*/  @!P0 LDG.E.U16 R12, [R2.64] ;  /* 0x00000006020c8981 */ /* 0x0000a8000c1e1500 */
[----:B0-----:R-:W3:Y:S04]  /*34e90*/  LDL R2, [R1+0x15f4] ;  /* 0x0015f40001027983 */ /* 0x001ee80000100800 */
[----:B------:R-:W3:Y:S01]  /*34ea0*/  LDL R3, [R1+0x1cf4] ;  /* 0x001cf40001037983 */ /* 0x000ee20000100800 */
[----:B------:R-:W-:-:S02]  /*34eb0*/  PRMT R11, RZ, 0x7610, R11 ;  /* 0x00007610ff0b7816 */ /* 0x000fc4000000000b */
[----:B---3--:R-:W-:-:S04]  /*34ec0*/  @!P0 LOP3.LUT R3, R3, R2, RZ, 0x3c, !PT ;  /* 0x0000000203038212 */ /* 0x008fc800078e3cff */
[----:B------:R-:W-:-:S04]  /*34ed0*/  @!P0 LOP3.LUT R2, R3, R2, RZ, 0x3c, !PT ;  /* 0x0000000203028212 */ /* 0x000fc800078e3cff */
[----:B------:R-:W-:Y:S01]  /*34ee0*/  @!P0 LOP3.LUT R3, R3, R2, RZ, 0x3c, !PT ;  /* 0x0000000203038212 */ /* 0x000fe200078e3cff */
[----:B--2---:R-:W-:Y:S04]  /*34ef0*/  STL [R1+0x6fa0], R12 ;  /* 0x006fa00c01007387 */ /* 0x004fe80000100800 */
        /* <DEDUP_REMOVED lines=22> */
[----:B------:R-:W-:-:S05]  /*35060*/  @!P0 LOP3.LUT R3, R3, R2, RZ, 0x3c, !PT ;  /* 0x0000000203038212 */ /* 0x000fca00078e3cff */
[----:B------:R-:W3:Y:S04]  /*35070*/  @!P0 LDG.E.U16 R0, [R2.64] ;  /* 0x0000000602008981 */ /* 0x000ee8000c1e1500 */
[----:B--2---:R-:W-:Y:S04]  /*35080*/  STL [R1+0x6fac], R9 ;  /* 0x006fac0901007387 */ /* 0x004fe80000100800 */
[----:B---3--:R0:W-:Y:S04]  /*35090*/  STL [R1+0x88], R0 ;  /* 0x0000880001007387 */ /* 0x0081e80000100800 */
        /* <DEDUP_REMOVED lines=35> */
[----:B0-----:R-:W3:Y:S04]  /*352d0*/  LDL R2, [R1+0x1be0] ;  /* 0x001be00001027983 */ /* 0x001ee80000100800 */
[----:B------:R-:W3:Y:S01]  /*352e0*/  LDL R3, [R1+0x1be4] ;  /* 0x001be40001037983 */ /* 0x000ee20000100800 */
[----:B--2---:R-:W-:Y:S02]  /*352f0*/  PRMT R0, RZ, 0x7610, R0 ;  /* 0x00007610ff007816 */ /* 0x004fe40000000000 */
[----:B---3--:R-:W-:-:S04]  /*35300*/  @!P0 LOP3.LUT R3, R3, R2, RZ, 0x3c, !PT ;  /* 0x0000000203038212 */ /* 0x008fc800078e3cff */
[----:B------:R-:W-:-:S04]  /*35310*/  @!P0 LOP3.LUT R2, R3, R2, RZ, 0x3c, !PT ;  /* 0x0000000203028212 */ /* 0x000fc800078e3cff */
[----:B------:R-:W-:-:S05]  /*35320*/  @!P0 LOP3.LUT R3, R3, R2, RZ, 0x3c, !PT ;  /* 0x0000000203038212 */ /* 0x000fca00078e3cff */
[----:B------:R-:W2:Y:S04]  /*35330*/  @!P0 LDG.E.U16 R0, [R2.64] ;  /* 0x0000000602008981 */ /* 0x000ea8000c1e1500 */
[----:B------:R-:W-:Y:S04]  /*35340*/  STL [R1+0x6fb0], R8 ;  /* 0x006fb00801007387 */ /* 0x000fe80000100800 */
        /* <DEDUP_REMOVED lines=13> */
[----:B----4-:R-:W-:-:S02]  /*35420*/  PRMT R15, RZ, 0x7610, R15 ;  /* 0x00007610ff0f7816 */ /* 0x010fc4000000000f */
[----:B---3--:R-:W-:-:S04]  /*35430*/  @!P0 LOP3.LUT R3, R3, R2, RZ, 0x3c, !PT ;  /* 0x0000000203038212 */ /* 0x008fc800078e3cff */
[----:B------:R-:W-:-:S04]  /*35440*/  @!P0 LOP3.LUT R2, R3, R2, RZ, 0x3c, !PT ;  /* 0x0000000203028212 */ /* 0x000fc800078e3cff */
[----:B------:R-:W-:-:S05]  /*35450*/  @!P0 LOP3.LUT R3, R3, R2, RZ, 0x3c, !PT ;  /* 0x0000000203038212 */ /* 0x000fca00078e3cff */
[----:B------:R0:W3:Y:S04]  /*35460*/  @!P0 LDG.E.U16 R15, [R2.64] ;  /* 0x00000006020f8981 */ /* 0x0000e8000c1e1500 */
[----:B0-----:R-:W4:Y:S04]  /*35470*/  LDL R2, [R1+0x1b20] ;  /* 0x001b200001027983 */ /* 0x001f280000100800 */
[----:B------:R-:W4:Y:S01]  /*35480*/  LDL R3, [R1+0x1b24] ;  /* 0x001b240001037983 */ /* 0x000f220000100800 */
[----:B--2---:R-:W-:Y:S02]  /*35490*/  PRMT R0, RZ, 0x7610, R0 ;  /* 0x00007610ff007816 */ /* 0x004fe40000000000 */
[----:B----4-:R-:W-:-:S04]  /*354a0*/  @!P0 LOP3.LUT R3, R3, R2, RZ, 0x3c, !PT ;  /* 0x0000000203038212 */ /* 0x010fc800078e3cff */
[----:B------:R-:W-:-:S04]  /*354b0*/  @!P0 LOP3.LUT R2, R3, R2, RZ, 0x3c, !PT ;  /* 0x0000000203028212 */ /* 0x000fc800078e3cff */
[----:B------:R-:W-:-:S05]  /*354c0*/  @!P0 LOP3.LUT R3, R3, R2, RZ, 0x3c, !PT ;  /* 0x0000000203038212 */ /* 0x000fca00078e3cff */
[----:B------:R-:W2:Y:S04]  /*354d0*/  @!P0 LDG.E.U16 R0, [R2.64] ;  /* 0x0000000602008981 */ /* 0x000ea8000c1e1500 */
[----:B---3--:R0:W-:Y:S04]  /*354e0*/  STL [R1+0x6c], R15 ;  /* 0x00006c0f01007387 */ /* 0x0081e80000100800 */
[----:B0-----:R-:W3:Y:S04]  /*354f0*/  LDL R15, [R1+0x19e4] ;  /* 0x0019e400010f7983 */ /* 0x001ee80000100800 */
[----:B--2---:R0:W-:Y:S04]  /*35500*/  STL [R1+0x68], R0 ;  /* 0x0000680001007387 */ /* 0x0041e80000100800 */
[----:B0-----:R-:W2:Y:S01]  /*35510*/  LDL.LU R0, [R1+0x7010] ;  /* 0x0070100001007983 */ /* 0x001ea20000300800 */
[----:B------:R-:W4:Y:S02]  /*35520*/  LDL R2, [R1+0x1ae0] ;  /* 0x001ae00001027983 */ /* 0x000f240000100800 */
[----:B------:R-:W4:Y:S02]  /*35530*/  LDL R3, [R1+0x1ae4] ;  /* 0x001ae40001037983 */ /* 0x000f240000100800 */
[----:B----4-:R-:W-:-:S02]  /*35540*/  @!P0 LOP3.LUT R3, R3, R2, RZ, 0x3c, !PT ;  /* 0x0000000203038212 */ /* 0x010fc400078e3cff */
[----:B--2---:R-:W-:Y:S02]  /*35550*/  PRMT R0, RZ, 0x7610, R0 ;  /* 0x00007610ff007816 */ /* 0x004fe40000000000 */
[----:B------:R-:W-:-:S04]  /*35560*/  @!P0 LOP3.LUT R2, R3, R2, RZ, 0x3c, !PT ;  /* 0x0000000203028212 */ /* 0x000fc800078e3cff */
[----:B------:R-:W-:-:S05]  /*35570*/  @!P0 LOP3.LUT R3, R3, R2, RZ, 0x3c, !PT ;  /* 0x0000000203038212 */ /* 0x000fca00078e3cff */
[----:B------:R-:W2:Y:S04]  /*35580*/  @!P0 LDG.E.U16 R0, [R2.64] ;  /* 0x0000000602008981 */ /* 0x000ea8000c1e1500 */
        /* <DEDUP_REMOVED lines=26> */
[----:B------:R-:W2:Y:S01]  /*35730*/  @!P0 LDG.E.U16 R0, [R2.64] ;  /* 0x0000000602008981 */ /* 0x000ea2000c1e1500 */
[----:B------:R-:W-:-:S03]  /*35740*/  PRMT R14, RZ, 0x7610, R14 ;  /* 0x00007610ff0e7816 */ /* 0x000fc6000000000e */
[----:B--2---:R0:W-:Y:S04]  /*35750*/  STL [R1+0x58], R0 ;  /* 0x0000580001007387 */ /* 0x0041e80000100800 */
[----:B0-----:R-:W2:Y:S01]  /*35760*/  LDL.LU R0, [R1+0x7000] ;  /* 0x0070000001007983 */ /* 0x001ea20000300800 */
[----:B------:R-:W4:Y:S02]  /*35770*/  LDL R3, [R1+0x19e0] ;  /* 0x0019e00001037983 */ /* 0x000f240000100800 */
[----:B---3--:R-:W-:Y:S02]  /*35780*/  @!P0 IMAD.MOV.U32 R2, RZ, RZ, R15 ;  /* 0x000000ffff028224 */ /* 0x008fe400078e000f */
[----:B------:R-:W3:Y:S04]  /*35790*/  LDL R15, [R1+0x1860] ;  /* 0x00186000010f7983 */ /* 0x000ee80000100800 */
[----:B----4-:R0:W4:Y:S04]  /*357a0*/  @!P0 LDG.E.U16 R14, [R2.64] ;  /* 0x00000006020e8981 */ /* 0x010128000c1e1500 */
[----:B0-----:R-:W3:Y:S04]  /*357b0*/  LDL R2, [R1+0x19a0] ;  /* 0x0019a00001027983 */ /* 0x001ee80000100800 */
[----:B------:R-:W3:Y:S01]  /*357c0*/  LDL R3, [R1+0x19a4] ;  /* 0x0019a40001037983 */ /* 0x000ee20000100800 */
[----:B--2---:R-:W-:-:S02]  /*357d0*/  PRMT R0, RZ, 0x7610, R0 ;  /* 0x00007610ff007816 */ /* 0x004fc40000000000 */
[----:B---3--:R-:W-:-:S04]  /*357e0*/  @!P0 LOP3.LUT R3, R3, R2, RZ, 0x3c, !PT ;  /* 0x0000000203038212 */ /* 0x008fc800078e3cff */
[----:B------:R-:W-:-:S04]  /*357f0*/  @!P0 LOP3.LUT R2, R3, R2, RZ, 0x3c, !PT ;  /* 0x0000000203028212 */ /* 0x000fc800078e3cff */
[----:B------:R-:W-:-:S05]  /*35800*/  @!P0 LOP3.LUT R3, R3, R2, RZ, 0x3c, !PT ;  /* 0x0000000203038212 */ /* 0x000fca00078e3cff */
[----:B------:R-:W2:Y:S04]  /*35810*/  @!P0 LDG.E.U16 R0, [R2.64] ;  /* 0x0000000602008981 */ /* 0x000ea8000c1e1500 */
[----:B----4-:R0:W-:Y:S04]  /*35820*/  STL [R1+0x54], R14 ;  /* 0x0000540e01007387 */ /* 0x0101e80000100800 */
        /* <DEDUP_REMOVED lines=39> */
[----:B---3--:R-:W-:Y:S02]  /*35aa0*/  @!P0 IMAD.MOV.U32 R2, RZ, RZ, R14 ;  /* 0x000000ffff028224 */ /* 0x008fe400078e000e */
[----:B------:R-:W-:-:S02]  /*35ab0*/  @!P0 IMAD.MOV.U32 R3, RZ, RZ, R15 ;  /* 0x000000ffff038224 */ /* 0x000fc400078e000f */
[----:B------:R-:W3:Y:S01]  /*35ac0*/  LDL R14, [R1+0x1724] ;  /* 0x00172400010e7983 */ /* 0x000ee20000100800 */
[----:B------:R-:W4:Y:S01]  /*35ad0*/  LDL R15, [R1+0x1720] ;  /* 0x00172000010f7983 */ /* 0x000f220000100800 */
[----:B--2---:R-:W-:-:S06]  /*35ae0*/  PRMT R0, RZ, 0x7610, R0 ;  /* 0x00007610ff007816 */ /* 0x004fcc0000000000 */
[----:B------:R-:W2:Y:S04]  /*35af0*/  @!P0 LDG.E.U16 R0, [R2.64] ;  /* 0x0000000602008981 */ /* 0x000ea8000c1e1500 */
[----:B--2---:R0:W-:Y:S04]  /*35b00*/  STL [R1+0x3c], R0 ;  /* 0x00003c0001007387 */ /* 0x0041e80000100800 */
[----:B0-----:R-:W2:Y:S01]  /*35b10*/  LDL.LU R0, [R1+0x6fe8] ;  /* 0x006fe80001007983 */ /* 0x001ea20000300800 */
[----:B------:R-:W2:Y:S02]  /*35b20*/  LDL R2, [R1+0x1820] ;  /* 0x0018200001027983 */ /* 0x000ea40000100800 */
[----:B------:R-:W2:Y:S01]  /*35b30*/  LDL R3, [R1+0x1824] ;  /* 0x0018240001037983 */ /* 0x000ea20000100800 */
[----:B------:R-:W-:-:S02]  /*35b40*/  PRMT R26, RZ, 0x7610, R26 ;  /* 0x00007610ff1a7816 */ /* 0x000fc4000000001a */
[----:B--2---:R-:W-:-:S04]  /*35b50*/  @!P0 LOP3.LUT R3, R3, R2, RZ, 0x3c, !PT ;  /* 0x0000000203038212 */ /* 0x004fc800078e3cff */
[----:B------:R-:W-:-:S04]  /*35b60*/  @!P0 LOP3.LUT R2, R3, R2, RZ, 0x3c, !PT ;  /* 0x0000000203028212 */ /* 0x000fc800078e3cff */
[----:B------:R-:W-:-:S05]  /*35b70*/  @!P0 LOP3.LUT R3, R3, R2, RZ, 0x3c, !PT ;  /* 0x0000000203038212 */ /* 0x000fca00078e3cff */
[----:B------:R0:W2:Y:S04]  /*35b80*/  @!P0 LDG.E.U16 R26, [R2.64] ;  /* 0x00000006021a8981 */ /* 0x0000a8000c1e1500 */
[----:B0-----:R-:W2:Y:S04]  /*35b90*/  LDL R2, [R1+0x17e0] ;  /* 0x0017e00001027983 */ /* 0x001ea80000100800 */
[----:B------:R-:W2:Y:S01]  /*35ba0*/  LDL R3, [R1+0x17e4] ;  /* 0x0017e40001037983 */ /* 0x000ea20000100800 */
[----:B------:R-:W-:Y:S02]  /*35bb0*/  PRMT R12, RZ, 0x7610, R12 ;  /* 0x00007610ff0c7816 */ /* 0x000fe4000000000c */
[----:B--2---:R-:W-:-:S04]  /*35bc0*/  @!P0 LOP3.LUT R3, R3, R2, RZ, 0x3c, !PT ;  /* 0x0000000203038212 */ /* 0x004fc800078e3cff */
[----:B------:R-:W-:-:S04]  /*35bd0*/  @!P0 LOP3.LUT R2, R3, R2, RZ, 0x3c, !PT ;  /* 0x0000000203028212 */ /* 0x000fc800078e3cff */
[----:B------:R-:W-:Y:S01]  /*35be0*/  @!P0 LOP3.LUT R3, R3, R2, RZ, 0x3c, !PT ;  /* 0x0000000203038212 */ /* 0x000fe200078e3cff */
[----:B------:R0:W-:Y:S04]  /*35bf0*/  STL [R1+0x38], R26 ;  /* 0x0000381a01007387 */ /* 0x0001e80000100800 */
[----:B------:R1:W2:Y:S01]  /*35c00*/  @!P0 LDG.E.U16 R12, [R2.64] ;  /* 0x00000006020c8981 */ /* 0x0002a2000c1e1500 */
[----:B------:R-:W-:-:S03]  /*35c10*/  PRMT R0, RZ, 0x7610, R0 ;  /* 0x00007610ff007816 */ /* 0x000fc60000000000 */
[----:B0-----:R-:W2:Y:S04]  /*35c20*/  LDL R26, [R1+0x16e4] ;  /* 0x0016e400011a7983 */ /* 0x001ea80000100800 */
[----:B-1----:R-:W2:Y:S04]  /*35c30*/  LDL R2, [R1+0x17a0] ;  /* 0x0017a00001027983 */ /* 0x002ea80000100800 */
[----:B------:R-:W2:Y:S02]  /*35c40*/  LDL R3, [R1+0x17a4] ;  /* 0x0017a40001037983 */ /* 0x000ea40000100800 */
[----:B--2---:R-:W-:-:S04]  /*35c50*/  @!P0 LOP3.LUT R3, R3, R2, RZ, 0x3c, !PT ;  /* 0x0000000203038212 */ /* 0x004fc800078e3cff */
[----:B------:R-:W-:-:S04]  /*35c60*/  @!P0 LOP3.LUT R2, R3, R2, RZ, 0x3c, !PT ;  /* 0x0000000203028212 */ /* 0x000fc800078e3cff */
[----:B------:R-:W-:-:S05]  /*35c70*/  @!P0 LOP3.LUT R3, R3, R2, RZ, 0x3c, !PT ;  /* 0x0000000203038212 */ /* 0x000fca00078e3cff */
[----:B------:R-:W2:Y:S04]  /*35c80*/  @!P0 LDG.E.U16 R0, [R2.64] ;  /* 0x0000000602008981 */ /* 0x000ea8000c1e1500 */
[----:B------:R0:W-:Y:S04]  /*35c90*/  STL [R1+0x34], R12 ;  /* 0x0000340c01007387 */ /* 0x0001e80000100800 */
[----:B0-----:R-:W3:Y:S04]  /*35ca0*/  LDL R12, [R1+0x16a4] ;  /* 0x0016a400010c7983 */ /* 0x001ee80000100800 */
[----:B--2---:R0:W-:Y:S04]  /*35cb0*/  STL [R1+0x2c], R0 ;  /* 0x00002c0001007387 */ /* 0x0041e80000100800 */
[----:B0-----:R-:W2:Y:S01]  /*35cc0*/  LDL.LU R0, [R1+0x6fe4] ;  /* 0x006fe40001007983 */ /* 0x001ea20000300800 */
[----:B------:R-:W2:Y:S02]  /*35cd0*/  LDL R2, [R1+0x1760] ;  /* 0x0017600001027983 */ /* 0x000ea40000100800 */
[----:B------:R-:W2:Y:S02]  /*35ce0*/  LDL R3, [R1+0x1764] ;  /* 0x0017640001037983 */ /* 0x000ea40000100800 */
[----:B--2---:R-:W-:-:S02]  /*35cf0*/  @!P0 LOP3.LUT R3, R3, R2, RZ, 0x3c, !PT ;  /* 0x0000000203038212 */ /* 0x004fc400078e3cff */
[----:B------:R-:W-:Y:S02]  /*35d00*/  PRMT R0, RZ, 0x7610, R0 ;  /* 0x00007610ff007816 */ /* 0x000fe40000000000 */
[----:B------:R-:W-:-:S04]  /*35d10*/  @!P0 LOP3.LUT R2, R3, R2, RZ, 0x3c, !PT ;  /* 0x0000000203028212 */ /* 0x000fc800078e3cff */
[----:B------:R-:W-:-:S05]  /*35d20*/  @!P0 LOP3.LUT R3, R3, R2, RZ, 0x3c, !PT ;  /* 0x0000000203038212 */ /* 0x000fca00078e3cff */
[----:B------:R-:W2:Y:S04]  /*35d30*/  @!P0 LDG.E.U16 R0, [R2.64] ;  /* 0x0000000602008981 */ /* 0x000ea8000c1e1500 */
[----:B--2---:R0:W-:Y:S04]  /*35d40*/  STL [R1+0x24], R0 ;  /* 0x0000240001007387 */ /* 0x0041e80000100800 */
[----:B0-----:R-:W2:Y:S01]  /*35d50*/  LDL.LU R0, [R1+0x6fe0] ;  /* 0x006fe00001007983 */ /* 0x001ea20000300800 */
[----:B---3--:R-:W-:Y:S02]  /*35d60*/  @!P0 IMAD.MOV.U32 R2, RZ, RZ, R14 ;  /* 0x000000ffff028224 */ /* 0x008fe400078e000e */
[----:B----4-:R-:W-:-:S02]  /*35d70*/  @!P0 IMAD.MOV.U32 R3, RZ, RZ, R15 ;  /* 0x000000ffff038224 */ /* 0x010fc400078e000f */
[----:B------:R-:W3:Y:S01]  /*35d80*/  LDL R14, [R1+0x1624] ;  /* 0x00162400010e7983 */ /* 0x000ee20000100800 */
[----:B------:R-:W4:Y:S01]  /*35d90*/  LDL R15, [R1+0x1620] ;  /* 0x00162000010f7983 */ /* 0x000f220000100800 */
[----:B--2---:R-:W-:-:S06]  /*35da0*/  PRMT R0, RZ, 0x7610, R0 ;  /* 0x00007610ff007816 */ /* 0x004fcc0000000000 */
[----:B------:R-:W2:Y:S01]  /*35db0*/  @!P0 LDG.E.U16 R0, [R2.64] ;  /* 0x0000000602008981 */ /* 0x000ea2000c1e1500 */
[----:B------:R-:W-:-:S03]  /*35dc0*/  PRMT R13, RZ, 0x7610, R13 ;  /* 0x00007610ff0d7816 */ /* 0x000fc6000000000d */
[----:B--2---:R0:W-:Y:S04]  /*35dd0*/  STL [R1+0x1c], R0 ;  /* 0x00001c0001007387 */ /* 0x0041e80000100800 */
[----:B0-----:R-:W2:Y:S01]  /*35de0*/  LDL.LU R0, [R1+0x6fdc] ;  /* 0x006fdc0001007983 */ /* 0x001ea20000300800 */
[----:B------:R-:W2:Y:S02]  /*35df0*/  LDL R3, [R1+0x16e0] ;  /* 0x0016e00001037983 */ /* 0x000ea40000100800 */
[----:B------:R-:W-:Y:S01]  /*35e00*/  @!P0 IMAD.MOV.U32 R2, RZ, RZ, R26 ;  /* 0x000000ffff028224 */ /* 0x000fe200078e001a */
[----:B------:R-:W-:Y:S01]  /*35e10*/  PRMT R11, RZ, 0x7610, R11 ;  /* 0x00007610ff0b7816 */ /* 0x000fe2000000000b */
[----:B------:R-:W3:Y:S04]  /*35e20*/  LDL R26, [R1+0x15f0] ;  /* 0x0015f000011a7983 */ /* 0x000ee80000100800 */
[----:B--2---:R0:W2:Y:S04]  /*35e30*/  @!P0 LDG.E.U16 R13, [R2.64] ;  /* 0x00000006020d8981 */ /* 0x0040a8000c1e1500 */
[----:B0-----:R-:W3:Y:S01]  /*35e40*/  LDL R3, [R1+0x16a0] ;  /* 0x0016a00001037983 */ /* 0x001ee20000100800 */
[----:B------:R-:W-:-:S03]  /*35e50*/  @!P0 IMAD.MOV.U32 R2, RZ, RZ, R12 ;  /* 0x000000ffff028224 */ /* 0x000fc600078e000c */
[----:B--2---:R0:W-:Y:S01]  /*35e60*/  STL [R1+0x14], R13 ;  /* 0x0000140d01007387 */ /* 0x0041e20000100800 */
[----:B------:R-:W-:Y:S02]  /*35e70*/  PRMT R7, RZ, 0x7610, R7 ;  /* 0x00007610ff077816 */ /* 0x000fe40000000007 */
[----:B------:R-:W-:Y:S02]  /*35e80*/  PRMT R6, RZ, 0x7610, R6 ;  /* 0x00007610ff067816 */ /* 0x000fe40000000006 */
[----:B------:R-:W-:Y:S01]  /*35e90*/  PRMT R5, RZ, 0x7610, R5 ;  /* 0x00007610ff057816 */ /* 0x000fe20000000005 */
[----:B------:R-:W2:Y:S04]  /*35ea0*/  LDL R12, [R1+0x1d00] ;  /* 0x001d0000010c7983 */ /* 0x000ea80000100800 */
[----:B---3--:R1:W3:Y:S04]  /*35eb0*/  @!P0 LDG.E.U16 R11, [R2.64] ;  /* 0x00000006020b8981 */ /* 0x0082e8000c1e1500 */
[----:B0-----:R-:W2:Y:S04]  /*35ec0*/  LDL R13, [R1+0x1cfc] ;  /* 0x001cfc00010d7983 */ /* 0x001ea80000100800 */
[----:B-1----:R-:W2:Y:S04]  /*35ed0*/  LDL R2, [R1+0x1660] ;  /* 0x0016600001027983 */ /* 0x002ea80000100800 */
[----:B------:R-:W2:Y:S02]  /*35ee0*/  LDL R3, [R1+0x1664] ;  /* 0x0016640001037983 */ /* 0x000ea40000100800 */
[----:B--2---:R-:W-:-:S04]  /*35ef0*/  @!P0 LOP3.LUT R3, R3, R2, RZ, 0x3c, !PT ;  /* 0x0000000203038212 */ /* 0x004fc800078e3cff */
[----:B------:R-:W-:-:S04]  /*35f00*/  @!P0 LOP3.LUT R2, R3, R2, RZ, 0x3c, !PT ;  /* 0x0000000203028212 */ /* 0x000fc800078e3cff */
[----:B------:R-:W-:-:S05]  /*35f10*/  @!P0 LOP3.LUT R3, R3, R2, RZ, 0x3c, !PT ;  /* 0x0000000203038212 */ /* 0x000fca00078e3cff */
[----:B------:R0:W2:Y:S02]  /*35f20*/  @!P0 LDG.E.U16 R7, [R2.64] ;  /* 0x0000000602078981 */ /* 0x0000a4000c1e1500 */
[----:B0-----:R-:W-:Y:S02]  /*35f30*/  @!P0 IMAD.MOV.U32 R2, RZ, RZ, R14 ;  /* 0x000000ffff028224 */ /* 0x001fe400078e000e */
[----:B----4-:R-:W-:-:S05]  /*35f40*/  @!P0 IMAD.MOV.U32 R3, RZ, RZ, R15 ;  /* 0x000000ffff038224 */ /* 0x010fca00078e000f */
[----:B------:R0:W4:Y:S04]  /*35f50*/  @!P0 LDG.E.U16 R6, [R2.64] ;  /* 0x0000000602068981 */ /* 0x000128000c1e1500 */
[----:B---3--:R1:W-:Y:S01]  /*35f60*/  STL [R1+0xc], R11 ;  /* 0x00000c0b01007387 */ /* 0x0083e20000100800 */
[----:B0-----:R-:W-:Y:S02]  /*35f70*/  @!P0 IMAD.MOV.U32 R2, RZ, RZ, R13 ;  /* 0x000000ffff028224 */ /* 0x001fe400078e000d */
[----:B------:R-:W-:Y:S01]  /*35f80*/  @!P0 IMAD.MOV.U32 R3, RZ, RZ, R26 ;  /* 0x000000ffff038224 */ /* 0x000fe200078e001a */
[----:B-1----:R-:W3:Y:S04]  /*35f90*/  LDL R11, [R1+0x1d3c] ;  /* 0x001d3c00010b7983 */ /* 0x002ee80000100800 */
[----:B------:R0:W3:Y:S04]  /*35fa0*/  @!P0 LDG.E.U16 R5, [R2.64] ;  /* 0x0000000602058981 */ /* 0x0000e8000c1e1500 */
[----:B--2---:R1:W-:Y:S01]  /*35fb0*/  STL [R1+0x6f34], R7 ;  /* 0x006f340701007387 */ /* 0x0043e20000100800 */
[----:B------:R-:W2:Y:S02]  /*35fc0*/  LDL R15, [R1+0x1d40] ;  /* 0x001d4000010f7983 */ /* 0x000ea40000100800 */
[----:B------:R-:W2:Y:S01]  /*35fd0*/  LDL R14, [R1+0x1d7c] ;  /* 0x001d7c00010e7983 */ /* 0x000ea20000100800 */
[----:B----4-:R4:W-:Y:S01]  /*35fe0*/  STL [R1+0x6f38], R6 ;  /* 0x006f380601007387 */ /* 0x0109e20000100800 */
[----:B------:R-:W2:Y:S02]  /*35ff0*/  LDL R26, [R1+0x15d0] ;  /* 0x0015d000011a7983 */ /* 0x000ea40000100800 */
[----:B------:R-:W2:Y:S02]  /*36000*/  LDL R13, [R1+0x1cd0] ;  /* 0x001cd000010d7983 */ /* 0x000ea40000100800 */
[----:B0-----:R-:W-:-:S02]  /*36010*/  @!P0 IMAD.MOV.U32 R3, RZ, RZ, R12 ;  /* 0x000000ffff038224 */ /* 0x001fc400078e000c */
[----:B---3--:R-:W-:Y:S01]  /*36020*/  @!P0 IMAD.MOV.U32 R2, RZ, RZ, R11 ;  /* 0x000000ffff028224 */ /* 0x008fe200078e000b */
[----:B------:R0:W-:Y:S01]  /*36030*/  STL [R1+0x6f3c], R5 ;  /* 0x006f3c0501007387 */ /* 0x0001e20000100800 */
[----:B------:R-:W3:Y:S02]  /*36040*/  LDL R12, [R1+0x1c98] ;  /* 0x001c9800010c7983 */ /* 0x000ee40000100800 */
[----:B------:R-:W3:Y:S02]  /*36050*/  LDL R11, [R1+0x1c9c] ;  /* 0x001c9c00010b7983 */ /* 0x000ee40000100800 */
[----:B-1----:R-:W3:Y:S01]  /*36060*/  LDL R7, [R1+0x1c58] ;  /* 0x001c580001077983 */ /* 0x002ee20000100800 */
[----:B----4-:R-:W4:Y:S01]  /*36070*/  LDL R6, [R1+0x1c5c] ;  /* 0x001c5c0001067983 */ /* 0x010f220000100800 */
[----:B------:R-:W-:-:S06]  /*36080*/  PRMT R4, RZ, 0x7610, R4 ;  /* 0x00007610ff047816 */ /* 0x000fcc0000000004 */
[----:B------:R1:W4:Y:S01]  /*36090*/  @!P0 LDG.E.U16 R4, [R2.64] ;  /* 0x0000000602048981 */ /* 0x000322000c1e1500 */
[----:B------:R-:W-:Y:S02]  /*360a0*/  PRMT R8, RZ, 0x7610, R8 ;  /* 0x00007610ff087816 */ /* 0x000fe40000000008 */
[----:B-1----:R-:W-:-:S06]  /*360b0*/  PRMT R3, RZ, 0x7610, R3 ;  /* 0x00007610ff037816 */ /* 0x002fcc0000000003 */
[----:B--2---:R1:W2:Y:S02]  /*360c0*/  @!P0 LDG.E.U16 R3, [R14.64] ;  /* 0x000000060e038981 */ /* 0x0042a4000c1e1500 */
[----:B-1----:R-:W-:Y:S02]  /*360d0*/  @!P0 IMAD.MOV.U32 R15, RZ, RZ, R26 ;  /* 0x000000ffff0f8224 */ /* 0x002fe400078e001a */
[----:B------:R-:W-:-:S05]  /*360e0*/  @!P0 IMAD.MOV.U32 R14, RZ, RZ, R13 ;  /* 0x000000ffff0e8224 */ /* 0x000fca00078e000d */
[----:B------:R3:W2:Y:S01]  /*360f0*/  @!P0 LDG.E.U16 R8, [R14.64] ;  /* 0x000000060e088981 */ /* 0x0006a2000c1e1500 */
[----:B------:R-:W-:Y:S02]  /*36100*/  PRMT R10, RZ, 0x7610, R10 ;  /* 0x00007610ff0a7816 */ /* 0x000fe4000000000a */
[----:B------:R-:W-:Y:S01]  /*36110*/  PRMT R9, RZ, 0x7610, R9 ;  /* 0x00007610ff097816 */ /* 0x000fe20000000009 */
[----:B---3--:R-:W-:Y:S02]  /*36120*/  @!P0 IMAD.MOV.U32 R15, RZ, RZ, R12 ;  /* 0x000000ffff0f8224 */ /* 0x008fe400078e000c */
[----:B------:R-:W-:-:S05]  /*36130*/  @!P0 IMAD.MOV.U32 R14, RZ, RZ, R11 ;  /* 0x000000ffff0e8224 */ /* 0x000fca00078e000b */
[----:B------:R4:W3:Y:S02]  /*36140*/  @!P0 LDG.E.U16 R10, [R14.64] ;  /* 0x000000060e0a8981 */ /* 0x0008e4000c1e1500 */
[----:B----4-:R-:W-:Y:S02]  /*36150*/  @!P0 IMAD.MOV.U32 R14, RZ, RZ, R6 ;  /* 0x000000ffff0e8224 */ /* 0x010fe400078e0006 */
[----:B------:R-:W-:-:S05]  /*36160*/  @!P0 IMAD.MOV.U32 R15, RZ, RZ, R7 ;  /* 0x000000ffff0f8224 */ /* 0x000fca00078e0007 */
[----:B------:R-:W4:Y:S04]  /*36170*/  @!P0 LDG.E.U16 R9, [R14.64] ;  /* 0x000000060e098981 */ /* 0x000f28000c1e1500 */
[----:B------:R1:W-:Y:S01]  /*36180*/  STL [R1+0x6f40], R4 ;  /* 0x006f400401007387 */ /* 0x0003e20000100800 */
[----:B0-----:R-:W4:Y:S03]  /*36190*/  LDL R5, [R1+0x1c18] ;  /* 0x001c180001057983 */ /* 0x001f260000100800 */
[----:B-1----:R-:W4:Y:S04]  /*361a0*/  LDL R4, [R1+0x1c1c] ;  /* 0x001c1c0001047983 */ /* 0x002f280000100800 */
[----:B--2---:R0:W-:Y:S04]  /*361b0*/  STL [R1+0x6f44], R3 ;  /* 0x006f440301007387 */ /* 0x0041e80000100800 */
[----:B------:R1:W-:Y:S04]  /*361c0*/  STL [R1+0x8], R8 ;  /* 0x0000080801007387 */ /* 0x0003e80000100800 */
[----:B0-----:R-:W2:Y:S01]  /*361d0*/  LDL R3, [R1+0x1db0] ;  /* 0x001db00001037983 */ /* 0x001ea20000100800 */
[----:B------:R-:W2:Y:S02]  /*361e0*/  LDL R7, [R1+0x1bd8] ;  /* 0x001bd80001077983 */ /* 0x000ea40000100800 */
[----:B------:R-:W2:Y:S01]  /*361f0*/  LDL R6, [R1+0x1bdc] ;  /* 0x001bdc0001067983 */ /* 0x000ea20000100800 */
[----:B-1----:R-:W2:Y:S04]  /*36200*/  LDL R8, [R1+0x1d80] ;  /* 0x001d800001087983 */ /* 0x002ea80000100800 */
[----:B---3--:R0:W-:Y:S04]  /*36210*/  STL [R1+0x4], R10 ;  /* 0x0000040a01007387 */ /* 0x0081e80000100800 */
[----:B0-----:R-:W3:Y:S04]  /*36220*/  LDL R10, [R1+0x1b98] ;  /* 0x001b9800010a7983 */ /* 0x001ee80000100800 */
[----:B----4-:R0:W-:Y:S04]  /*36230*/  STL [R1], R9 ;  /* 0x0000000901007387 */ /* 0x0101e80000100800 */
[----:B0-----:R-:W4:Y:S01]  /*36240*/  LDL R9, [R1+0x1b9c] ;  /* 0x001b9c0001097983 */ /* 0x001f220000100800 */
[----:B------:R-:W-:Y:S01]  /*36250*/  PRMT R28, RZ, 0x7610, R28 ;  /* 0x00007610ff1c7816 */ /* 0x000fe2000000001c */
[----:B------:R-:W-:-:S02]  /*36260*/  @!P0 IMAD.MOV.U32 R14, RZ, RZ, R4 ;  /* 0x000000ffff0e8224 */ /* 0x000fc400078e0004 */
[----:B------:R-:W-:Y:S01]  /*36270*/  @!P0 IMAD.MOV.U32 R15, RZ, RZ, R5 ;  /* 0x000000ffff0f8224 */ /* 0x000fe200078e0005 */
[----:B------:R-:W-:Y:S02]  /*36280*/  PRMT R2, RZ, 0x7610, R2 ;  /* 0x00007610ff027816 */ /* 0x000fe40000000002 */
[----:B------:R-:W-:Y:S02]  /*36290*/  PRMT R24, RZ, 0x7610, R24 ;  /* 0x00007610ff187816 */ /* 0x000fe40000000018 */
[----:B------:R-:W-:Y:S01]  /*362a0*/  PRMT R22, RZ, 0x7610, R22 ;  /* 0x00007610ff167816 */ /* 0x000fe20000000016 */
[----:B------:R-:W4:Y:S04]  /*362b0*/  LDL R5, [R1+0x1b58] ;  /* 0x001b580001057983 */ /* 0x000f280000100800 */
[----:B------:R2:W4:Y:S04]  /*362c0*/  @!P0 LDG.E.U16 R28, [R14.64] ;  /* 0x000000060e1c8981 */ /* 0x000528000c1e1500 */
[----:B------:R-:W4:Y:S01]  /*362d0*/  LDL R4, [R1+0x1b5c] ;  /* 0x001b5c0001047983 */ /* 0x000f220000100800 */
[----:B--2---:R-:W-:-:S02]  /*362e0*/  @!P0 IMAD.MOV.U32 R14, RZ, RZ, R3 ;  /* 0x000000ffff0e8224 */ /* 0x004fc400078e0003 */
[----:B------:R-:W-:-:S05]  /*362f0*/  @!P0 IMAD.MOV.U32 R15, RZ, RZ, R8 ;  /* 0x000000ffff0f8224 */ /* 0x000fca00078e0008 */
[----:B------:R0:W2:Y:S02]  /*36300*/  @!P0 LDG.E.U16 R2, [R14.64] ;  /* 0x000000060e028981 */ /* 0x0000a4000c1e1500 */
[----:B0-----:R-:W-:Y:S02]  /*36310*/  @!P0 IMAD.MOV.U32 R14, RZ, RZ, R6 ;  /* 0x000000ffff0e8224 */ /* 0x001fe400078e0006 */
[----:B------:R-:W-:-:S05]  /*36320*/  @!P0 IMAD.MOV.U32 R15, RZ, RZ, R7 ;  /* 0x000000ffff0f8224 */ /* 0x000fca00078e0007 */
[----:B------:R3:W2:Y:S02]  /*36330*/  @!P0 LDG.E.U16 R24, [R14.64] ;  /* 0x000000060e188981 */ /* 0x0006a4000c1e1500 */
[----:B---3--:R-:W-:Y:S02]  /*36340*/  @!P0 IMAD.MOV.U32 R15, RZ, RZ, R10 ;  /* 0x000000ffff0f8224 */ /* 0x008fe400078e000a */
[----:B----4-:R-:W-:-:S05]  /*36350*/  @!P0 IMAD.MOV.U32 R14, RZ, RZ, R9 ;  /* 0x000000ffff0e8224 */ /* 0x010fca00078e0009 */
[----:B------:R0:W3:Y:S04]  /*36360*/  @!P0 LDG.E.U16 R22, [R14.64] ;  /* 0x000000060e168981 */ /* 0x0000e8000c1e1500 */
[----:B------:R-:W-:Y:S01]  /*36370*/  STL [R1+0x6f2c], R28 ;  /* 0x006f2c1c01007387 */ /* 0x000fe20000100800 */
[----:B------:R-:W4:Y:S02]  /*36380*/  LDL R8, [R1+0x1b18] ;  /* 0x001b180001087983 */ /* 0x000f240000100800 */
[----:B------:R-:W4:Y:S01]  /*36390*/  LDL R3, [R1+0x1b1c] ;  /* 0x001b1c0001037983 */ /* 0x000f220000100800 */
[----:B--2---:R1:W-:Y:S01]  /*363a0*/  STL [R1+0x6f48], R2 ;  /* 0x006f480201007387 */ /* 0x0043e20000100800 */
[----:B------:R-:W2:Y:S02]  /*363b0*/  LDL R7, [R1+0x1ad8] ;  /* 0x001ad80001077983 */ /* 0x000ea40000100800 */
[----:B------:R-:W2:Y:S01]  /*363c0*/  LDL R6, [R1+0x1adc] ;  /* 0x001adc0001067983 */ /* 0x000ea20000100800 */
[----:B------:R-:W-:Y:S01]  /*363d0*/  PRMT R20, RZ, 0x7610, R20 ;  /* 0x00007610ff147816 */ /* 0x000fe20000000014 */
[----:B0-----:R-:W-:-:S02]  /*363e0*/  @!P0 IMAD.MOV.U32 R14, RZ, RZ, R4 ;  /* 0x000000ffff0e8224 */ /* 0x001fc400078e0004 */
[----:B------:R-:W-:-:S05]  /*363f0*/  @!P0 IMAD.MOV.U32 R15, RZ, RZ, R5 ;  /* 0x000000ffff0f8224 */ /* 0x000fca00078e0005 */
[----:B------:R4:W2:Y:S04]  /*36400*/  @!P0 LDG.E.U16 R20, [R14.64] ;  /* 0x000000060e148981 */ /* 0x0008a8000c1e1500 */
[----:B------:R-:W-:Y:S04]  /*36410*/  STL [R1+0x6f30], R24 ;  /* 0x006f301801007387 */ /* 0x000fe80000100800 */
[----:B---3--:R-:W-:Y:S01]  /*36420*/  STL [R1+0x6f4c], R22 ;  /* 0x006f4c1601007387 */ /* 0x008fe20000100800 */
[----:B------:R-:W3:Y:S02]  /*36430*/  LDL R5, [R1+0x1a98] ;  /* 0x001a980001057983 */ /* 0x000ee40000100800 */
[----:B------:R-:W3:Y:S01]  /*36440*/  LDL R4, [R1+0x1a9c] ;  /* 0x001a9c0001047983 */ /* 0x000ee20000100800 */
[----:B------:R-:W-:Y:S01]  /*36450*/  PRMT R18, RZ, 0x7610, R18 ;  /* 0x00007610ff127816 */ /* 0x000fe20000000012 */
[----:B----4-:R-:W-:-:S02]  /*36460*/  @!P0 IMAD.MOV.U32 R14, RZ, RZ, R3 ;  /* 0x000000ffff0e8224 */ /* 0x010fc400078e0003 */
[----:B------:R-:W-:Y:S01]  /*36470*/  @!P0 IMAD.MOV.U32 R15, RZ, RZ, R8 ;  /* 0x000000ffff0f8224 */ /* 0x000fe200078e0008 */
[----:B------:R-:W-:-:S04]  /*36480*/  PRMT R16, RZ, 0x7610, R16 ;  /* 0x00007610ff107816 */ /* 0x000fc80000000010 */
[----:B------:R2:W4:Y:S02]  /*36490*/  @!P0 LDG.E.U16 R18, [R14.64] ;  /* 0x000000060e128981 */ /* 0x000524000c1e1500 */
[----:B--2---:R-:W-:Y:S02]  /*364a0*/  @!P0 IMAD.MOV.U32 R15, RZ, RZ, R7 ;  /* 0x000000ffff0f8224 */ /* 0x004fe400078e0007 */
[----:B------:R-:W-:-:S05]  /*364b0*/  @!P0 IMAD.MOV.U32 R14, RZ, RZ, R6 ;  /* 0x000000ffff0e8224 */ /* 0x000fca00078e0006 */
[----:B------:R3:W2:Y:S01]  /*364c0*/  @!P0 LDG.E.U16 R16, [R14.64] ;  /* 0x000000060e108981 */ /* 0x0006a2000c1e1500 */
[----:B------:R-:W-:-:S03]  /*364d0*/  PRMT R17, RZ, 0x7610, R17 ;  /* 0x00007610ff117816 */ /* 0x000fc60000000011 */
[----:B------:R-:W-:Y:S01]  /*364e0*/  STL [R1+0x6f50], R20 ;  /* 0x006f501401007387 */ /* 0x000fe20000100800 */
[----:B------:R-:W2:Y:S02]  /*364f0*/  LDL R3, [R1+0x1a58] ;  /* 0x001a580001037983 */ /* 0x000ea40000100800 */
[----:B-1----:R-:W2:Y:S02]  /*36500*/  LDL R2, [R1+0x1a5c] ;  /* 0x001a5c0001027983 */ /* 0x002ea40000100800 */
[----:B---3--:R-:W-:Y:S02]  /*36510*/  @!P0 IMAD.MOV.U32 R15, RZ, RZ, R5 ;  /* 0x000000ffff0f8224 */ /* 0x008fe400078e0005 */
[----:B------:R-:W-:-:S05]  /*36520*/  @!P0 IMAD.MOV.U32 R14, RZ, RZ, R4 ;  /* 0x000000ffff0e8224 */ /* 0x000fca00078e0004 */
[----:B------:R0:W3:Y:S04]  /*36530*/  @!P0 LDG.E.U16 R17, [R14.64] ;  /* 0x000000060e118981 */ /* 0x0000e8000c1e1500 */
[----:B----4-:R-:W-:Y:S01]  /*36540*/  STL [R1+0x6f54], R18 ;  /* 0x006f541201007387 */ /* 0x010fe20000100800 */
[----:B------:R-:W4:Y:S02]  /*36550*/  LDL R11, [R1+0x1a18] ;  /* 0x001a1800010b7983 */ /* 0x000f240000100800 */
[----:B------:R-:W4:Y:S02]  /*36560*/  LDL R10, [R1+0x1a1c] ;  /* 0x001a1c00010a7983 */ /* 0x000f240000100800 */
[----:B------:R-:W4:Y:S01]  /*36570*/  LDL R8, [R1+0x19dc] ;  /* 0x0019dc0001087983 */ /* 0x000f220000100800 */
[----:B--2---:R-:W-:Y:S01]  /*36580*/  STL [R1+0x6f58], R16 ;  /* 0x006f581001007387 */ /* 0x004fe20000100800 */
[----:B------:R-:W2:Y:S02]  /*36590*/  LDL R9, [R1+0x19d8] ;  /* 0x0019d80001097983 */ /* 0x000ea40000100800 */
[----:B------:R-:W2:Y:S02]  /*365a0*/  LDL R7, [R1+0x1998] ;  /* 0x0019980001077983 */ /* 0x000ea40000100800 */
[----:B------:R-:W2:Y:S01]  /*365b0*/  LDL R6, [R1+0x199c] ;  /* 0x00199c0001067983 */ /* 0x000ea20000100800 */
[----:B------:R-:W2:Y:S04]  /*365c0*/  LDL R5, [R1+0x1958] ;  /* 0x0019580001057983 */ /* 0x000ea80000100800 */
[----:B------:R-:W2:Y:S01]  /*365d0*/  LDL R4, [R1+0x195c] ;  /* 0x00195c0001047983 */ /* 0x000ea20000100800 */
[----:B0-----:R-:W-:-:S02]  /*365e0*/  @!P0 IMAD.MOV.U32 R14, RZ, RZ, R2 ;  /* 0x000000ffff0e8224 */ /* 0x001fc400078e0002 */
[----:B------:R-:W-:Y:S01]  /*365f0*/  @!P0 IMAD.MOV.U32 R15, RZ, RZ, R3 ;  /* 0x000000ffff0f8224 */ /* 0x000fe200078e0003 */
[----:B------:R-:W-:Y:S02]  /*36600*/  PRMT R19, RZ, 0x7610, R19 ;  /* 0x00007610ff137816 */ /* 0x000fe40000000013 */
[----:B------:R-:W-:-:S04]  /*36610*/  PRMT R21, RZ, 0x7610, R21 ;  /* 0x00007610ff157816 */ /* 0x000fc80000000015 */
[----:B------:R4:W2:Y:S04]  /*36620*/  @!P0 LDG.E.U16 R19, [R14.64] ;  /* 0x000000060e138981 */ /* 0x0008a8000c1e1500 */
[----:B---3--:R-:W-:Y:S01]  /*36630*/  STL [R1+0x6f5c], R17 ;  /* 0x006f5c1101007387 */ /* 0x008fe20000100800 */
[----:B------:R-:W3:Y:S02]  /*36640*/  LDL R3, [R1+0x1918] ;  /* 0x0019180001037983 */ /* 0x000ee40000100800 */
[----:B------:R-:W3:Y:S02]  /*36650*/  LDL R2, [R1+0x191c] ;  /* 0x00191c0001027983 */ /* 0x000ee40000100800 */
[----:B----4-:R-:W-:Y:S02]  /*36660*/  @!P0 IMAD.MOV.U32 R14, RZ, RZ, R10 ;  /* 0x000000ffff0e8224 */ /* 0x010fe400078e000a */
[----:B------:R-:W-:Y:S01]  /*36670*/  @!P0 IMAD.MOV.U32 R15, RZ, RZ, R11 ;  /* 0x000000ffff0f8224 */ /* 0x000fe200078e000b */
[----:B------:R-:W-:-:S04]  /*36680*/  PRMT R23, RZ, 0x7610, R23 ;  /* 0x00007610ff177816 */ /* 0x000fc80000000017 */
[----:B------:R0:W4:Y:S01]  /*36690*/  @!P0 LDG.E.U16 R21, [R14.64] ;  /* 0x000000060e158981 */ /* 0x000122000c1e1500 */
[----:B------:R-:W-:Y:S01]  /*366a0*/  PRMT R25, RZ, 0x7610, R25 ;  /* 0x00007610ff197816 */ /* 0x000fe20000000019 */
[----:B0-----:R-:W-:Y:S01]  /*366b0*/  @!P0 IMAD.MOV.U32 R14, RZ, RZ, R8 ;  /* 0x000000ffff0e8224 */ /* 0x001fe200078e0008 */
[----:B------:R-:W-:Y:S01]  /*366c0*/  PRMT R27, RZ, 0x7610, R27 ;  /* 0x00007610ff1b7816 */ /* 0x000fe2000000001b */
[----:B--2---:R-:W-:-:S05]  /*366d0*/  @!P0 IMAD.MOV.U32 R15, RZ, RZ, R9 ;  /* 0x000000ffff0f8224 */ /* 0x004fca00078e0009 */
[----:B------:R0:W2:Y:S02]  /*366e0*/  @!P0 LDG.E.U16 R23, [R14.64] ;  /* 0x000000060e178981 */ /* 0x0000a4000c1e1500 */
[----:B0-----:R-:W-:Y:S02]  /*366f0*/  @!P0 IMAD.MOV.U32 R14, RZ, RZ, R6 ;  /* 0x000000ffff0e8224 */ /* 0x001fe400078e0006 */
[----:B------:R-:W-:-:S05]  /*36700*/  @!P0 IMAD.MOV.U32 R15, RZ, RZ, R7 ;  /* 0x000000ffff0f8224 */ /* 0x000fca00078e0007 */
[----:B------:R0:W2:Y:S02]  /*36710*/  @!P0 LDG.E.U16 R25, [R14.64] ;  /* 0x000000060e198981 */ /* 0x0000a4000c1e1500 */
[----:B0-----:R-:W-:Y:S02]  /*36720*/  @!P0 IMAD.MOV.U32 R14, RZ, RZ, R4 ;  /* 0x000000ffff0e8224 */ /* 0x001fe400078e0004 */
[----:B------:R-:W-:-:S05]  /*36730*/  @!P0 IMAD.MOV.U32 R15, RZ, RZ, R5 ;  /* 0x000000ffff0f8224 */ /* 0x000fca00078e0005 */
[----:B------:R3:W2:Y:S01]  /*36740*/  @!P0 LDG.E.U16 R27, [R14.64] ;  /* 0x000000060e1b8981 */ /* 0x0006a2000c1e1500 */
[----:B------:R-:W-:Y:S01]  /*36750*/  PRMT R29, RZ, 0x7610, R29 ;  /* 0x00007610ff1d7816 */ /* 0x000fe2000000001d */
[----:B---3--:R-:W-:Y:S02]  /*36760*/  @!P0 IMAD.MOV.U32 R14, RZ, RZ, R2 ;  /* 0x000000ffff0e8224 */ /* 0x008fe400078e0002 */
[----:B------:R-:W-:-:S05]  /*36770*/  @!P0 IMAD.MOV.U32 R15, RZ, RZ, R3 ;  /* 0x000000ffff0f8224 */ /* 0x000fca00078e0003 */
[----:B------:R-:W3:Y:S04]  /*36780*/  @!P0 LDG.E.U16 R29, [R14.64] ;  /* 0x000000060e1d8981 */ /* 0x000ee8000c1e1500 */
[----:B------:R-:W-:Y:S01]  /*36790*/  STL [R1+0x6f60], R19 ;  /* 0x006f601301007387 */ /* 0x000fe20000100800 */
[----:B----4-:R-:W-:Y:S03]  /*367a0*/  STL [R1+0x6f64], R21 ;  /* 0x006f641501007387 */ /* 0x010fe60000100800 */
[----:B--2---:R0:W-:Y:S04]  /*367b0*/  STL [R1+0x6f68], R23 ;  /* 0x006f681701007387 */ /* 0x0041e80000100800 */
[----:B------:R-:W-:Y:S04]  /*367c0*/  STL [R1+0x6f6c], R25 ;  /* 0x006f6c1901007387 */ /* 0x000fe80000100800 */
[----:B------:R-:W-:Y:S01]  /*367d0*/  STL [R1+0x6f70], R27 ;  /* 0x006f701b01007387 */ /* 0x000fe20000100800 */
[----:B------:R-:W2:Y:S02]  /*367e0*/  LDL.LU R11, [R1+0x438] ;  /* 0x00043800010b7983 */ /* 0x000ea40000300800 */
[----:B------:R-:W4:Y:S01]  /*367f0*/  LDL.LU R12, [R1+0x434] ;  /* 0x00043400010c7983 */ /* 0x000f220000300800 */
[----:B0-----:R-:W4:Y:S04]  /*36800*/  LDL.LU R23, [R1+0x408] ;  /* 0x0004080001177983 */ /* 0x001f280000300800 */
        /* <DEDUP_REMOVED lines=12> */
[----:B------:R-:W0:Y:S04]  /*368d0*/  S2R R10, SR_TID.X ;  /* 0x00000000000a7919 */ /* 0x000e280000002100 */
        /* <DEDUP_REMOVED lines=25> */
[----:B------:R-:W-:Y:S01]  /*36a70*/  STL [R1+0x6ed8], R15 ;  /* 0x006ed80f01007387 */ /* 0x000fe20000100800 */
[----:B------:R-:W-:Y:S02]  /*36a80*/  STL [R1+0x6ee0], R15 ;  /* 0x006ee00f01007387 */ /* 0x000fe40000100800 */
[----:B------:R-:W-:Y:S02]  /*36a90*/  STL [R1+0x6ee8], R15 ;  /* 0x006ee80f01007387 */ /* 0x000fe40000100800 */
[----:B------:R-:W-:Y:S01]  /*36aa0*/  STL [R1+0x6ef0], R15 ;  /* 0x006ef00f01007387 */ /* 0x000fe20000100800 */
[----:B------:R-:W-:Y:S01]  /*36ab0*/  STL [R1+0x6ef8], R15 ;  /* 0x006ef80f01007387 */ /* 0x000fe20000100800 */
[----:B------:R-:W-:-:S02]  /*36ac0*/  IMAD.SHL.U32 R10, R10, 0x2, RZ ;  /* 0x000000020a0a7824 */ /* 0x000fc400078e00ff */
[----:B------:R-:W-:Y:S02]  /*36ad0*/  STL [R1+0x6f00], R15 ;  /* 0x006f000f01007387 */ /* 0x000fe40000100800 */
[----:B------:R-:W-:Y:S01]  /*36ae0*/  STL [R1+0x6f08], R15 ;  /* 0x006f080f01007387 */ /* 0x000fe20000100800 */
[----:B------:R-:W-:Y:S01]  /*36af0*/  STL [R1+0x6f10], R15 ;  /* 0x006f100f01007387 */ /* 0x000fe20000100800 */
[----:B------:R-:W-:Y:S02]  /*36b00*/  STL [R1+0x6f18], R15 ;  /* 0x006f180f01007387 */ /* 0x000fe40000100800 */
[----:B------:R-:W-:Y:S01]  /*36b10*/  STL [R1+0x6f20], R15 ;  /* 0x006f200f01007387 */ /* 0x000fe20000100800 */
[----:B------:R-:W-:Y:S01]  /*36b20*/  LOP3.LUT R10, R10, 0x60, RZ, 0x3c, !PT ;  /* 0x000000600a0a7812 */ /* 0x000fe200078e3cff */
        /* <DEDUP_REMOVED lines=35> */
[----:B------:R-:W3:Y:S01]  /*36d60*/  LDL.LU R28, [R1+0x3a4] ;  /* 0x0003a400011c7983 */ /* 0x000ee20000300800 */
[----:B------:R-:W3:Y:S01]  /*36d70*/  LDL.LU R3, [R1+0x398] ;  /* 0x0003980001037983 */ /* 0x000ee20000300800 */
[----:B------:R-:W3:Y:S02]  /*36d80*/  LDL.LU R4, [R1+0x330] ;  /* 0x0003300001047983 */ /* 0x000ee40000300800 */
[----:B------:R-:W3:Y:S02]  /*36d90*/  LDL.LU R5, [R1+0x318] ;  /* 0x0003180001057983 */ /* 0x000ee40000300800 */
[----:B------:R-:W3:Y:S01]  /*36da0*/  LDL.LU R6, [R1+0x314] ;  /* 0x0003140001067983 */ /* 0x000ee20000300800 */
[----:B------:R-:W-:Y:S01]  /*36db0*/  STL [R1+0x6f14], R14 ;  /* 0x006f140e01007387 */ /* 0x000fe20000100800 */
[----:B------:R-:W-:Y:S02]  /*36dc0*/  STL [R1+0x6f1c], R14 ;  /* 0x006f1c0e01007387 */ /* 0x000fe40000100800 */
[----:B------:R-:W-:Y:S02]  /*36dd0*/  STL [R1+0x6f78], R14 ;  /* 0x006f780e01007387 */ /* 0x000fe40000100800 */
[----:B------:R-:W3:Y:S01]  /*36de0*/  LDL.LU R8, [R1+0x2f8] ;  /* 0x0002f80001087983 */ /* 0x000ee20000300800 */
[----:B------:R-:W3:Y:S04]  /*36df0*/  LDL.LU R9, [R1+0x2e0] ;  /* 0x0002e00001097983 */ /* 0x000ee80000300800 */
[----:B--2---:R0:W-:Y:S01]  /*36e00*/  STS.U16 [R10+0x4c00], R11 ;  /* 0x004c000b0a007388 */ /* 0x0041e20000000400 */
[----:B----4-:R-:W-:Y:S03]  /*36e10*/  STS.U16 [R10+0x4d00], R12 ;  /* 0x004d000c0a007388 */ /* 0x010fe60000000400 */
[----:B------:R-:W-:Y:S01]  /*36e20*/  STS.U16 [R10+0x5c00], R23 ;  /* 0x005c00170a007388 */ /* 0x000fe20000000400 */
[----:B------:R-:W-:Y:S03]  /*36e30*/  STS.U16 [R10+0x5d00], R21 ;  /* 0x005d00150a007388 */ /* 0x000fe60000000400 */
        /* <DEDUP_REMOVED lines=8> */
[----:B0-----:R-:W2:Y:S04]  /*36ec0*/  LDL.LU R11, [R1+0x2d8] ;  /* 0x0002d800010b7983 */ /* 0x001ea80000300800 */
[----:B-1----:R-:W0:Y:S04]  /*36ed0*/  S2R R26, SR_TID.X ;  /* 0x00000000001a7919 */ /* 0x002e280000002100 */
[----:B------:R-:W-:Y:S01]  /*36ee0*/  STS.U16 [R10+0xac00], R24 ;  /* 0x00ac00180a007388 */ /* 0x000fe20000000400 */
[----:B------:R-:W-:Y:S02]  /*36ef0*/  STS.U16 [R10+0xad00], R2 ;  /* 0x00ad00020a007388 */ /* 0x000fe40000000400 */
[----:B------:R0:W-:Y:S02]  /*36f00*/  STS.U16 [R10+0xbc00], R7 ;  /* 0x00bc00070a007388 */ /* 0x0001e40000000400 */
[----:B------:R-:W4:Y:S01]  /*36f10*/  LDL.LU R12, [R1+0x4a8] ;  /* 0x0004a800010c7983 */ /* 0x000f220000300800 */
[----:B------:R-:W2:Y:S01]  /*36f20*/  LDL.LU R13, [R1+0x4a4] ;  /* 0x0004a400010d7983 */ /* 0x000ea20000300800 */
[----:B0-----:R-:W-:-:S03]  /*36f30*/  LOP3.LUT R7, R26, 0x7f, RZ, 0xc0, !PT ;  /* 0x0000007f1a077812 */ /* 0x001fc600078ec0ff */
[----:B------:R-:W-:Y:S02]  /*36f40*/  STL [R1+0x6fc4], R26 ;  /* 0x006fc41a01007387 */ /* 0x000fe40000100800 */
[----:B------:R-:W-:Y:S02]  /*36f50*/  IMAD.SHL.U32 R15, R7, 0x2, RZ ;  /* 0x00000002070f7824 */ /* 0x000fe400078e00ff */
[----:B------:R0:W-:Y:S04]  /*36f60*/  STL [R1+0x6fd0], R7 ;  /* 0x006fd00701007387 */ /* 0x0001e80000100800 */
[----:B------:R-:W-:Y:S04]  /*36f70*/  STL [R1+0x6fb4], R15 ;  /* 0x006fb40f01007387 */ /* 0x000fe80000100800 */
[----:B0-----:R-:W2:Y:S04]  /*36f80*/  LDL.LU R7, [R1+0x498] ;  /* 0x0004980001077983 */ /* 0x001ea80000300800 */
[----:B--2---:R0:W-:Y:S04]  /*36f90*/  STL [R1+0x6fd4], R7 ;  /* 0x006fd40701007387 */ /* 0x0041e80000100800 */
[----:B0-----:R-:W2:Y:S04]  /*36fa0*/  LDL.LU R7, [R1+0x49c] ;  /* 0x00049c0001077983 */ /* 0x001ea80000300800 */
[----:B---3--:R-:W-:Y:S01]  /*36fb0*/  STS.U16 [R10+0xbd00], R28 ;  /* 0x00bd001c0a007388 */ /* 0x008fe20000000400 */
        /* <DEDUP_REMOVED lines=8> */
[----:B0-----:R-:W-:-:S05]  /*37040*/  LOP3.LUT R0, R15, 0x70, RZ, 0x3c, !PT ;  /* 0x000000700f007812 */ /* 0x001fca00078e3cff */
[----:B----4-:R-:W-:Y:S04]  /*37050*/  STS.U16 [R0+0xe00], R12 ;  /* 0x000e000c00007388 */ /* 0x010fe80000000400 */
[----:B--2---:R0:W-:Y:S04]  /*37060*/  STL [R1+0x6fd8], R7 ;  /* 0x006fd80701007387 */ /* 0x0041e80000100800 */
[----:B0-----:R-:W2:Y:S01]  /*37070*/  LDL.LU R7, [R1+0x4a0] ;  /* 0x0004a00001077983 */ /* 0x001ea20000300800 */
[----:B------:R-:W3:Y:S02]  /*37080*/  LDL.LU R12, [R1+0x494] ;  /* 0x00049400010c7983 */ /* 0x000ee40000300800 */
[----:B------:R-:W4:Y:S02]  /*37090*/  LDL.LU R15, [R1+0x490] ;  /* 0x00049000010f7983 */ /* 0x000f240000300800 */
        /* <DEDUP_REMOVED lines=22> */
[----:B------:R-:W3:Y:S03]  /*37200*/  LDL.LU R10, [R1+0x2e8] ;  /* 0x0002e800010a7983 */ /* 0x000ee60000300800 */
[----:B------:R0:W-:Y:S01]  /*37210*/  STS.U16 [R0+0xf00], R13 ;  /* 0x000f000d00007388 */ /* 0x0001e20000000400 */
[----:B------:R-:W3:Y:S03]  /*37220*/  LDL.LU R11, [R1+0x2d0] ;  /* 0x0002d000010b7983 */ /* 0x000ee60000300800 */
[----:B0-----:R-:W3:Y:S04]  /*37230*/  LDL.LU R13, [R1+0x228] ;  /* 0x00022800010d7983 */ /* 0x001ee80000300800 */
[----:B--2---:R0:W-:Y:S04]  /*37240*/  STS.U16 [R0+0x1e00], R7 ;  /* 0x001e000700007388 */ /* 0x0041e80000000400 */
[----:B0-----:R-:W2:Y:S04]  /*37250*/  LDL.LU R7, [R1+0x6fd8] ;  /* 0x006fd80001077983 */ /* 0x001ea80000300800 */
[----:B--2---:R0:W-:Y:S04]  /*37260*/  STS.U16 [R0+0x1f00], R7 ;  /* 0x001f000700007388 */ /* 0x0041e80000000400 */
[----:B0-----:R-:W2:Y:S04]  /*37270*/  LDL.LU R7, [R1+0x6fd4] ;  /* 0x006fd40001077983 */ /* 0x001ea80000300800 */
[----:B--2---:R0:W-:Y:S04]  /*37280*/  STS.U16 [R0+0x2e00], R7 ;  /* 0x002e000700007388 */ /* 0x0041e80000000400 */
[----:B0-----:R-:W2:Y:S01]  /*37290*/  LDL.LU R7, [R1+0x6fd0] ;  /* 0x006fd00001077983 */ /* 0x001ea20000300800 */
[----:B---3--:R0:W-:Y:S02]  /*372a0*/  STS.U16 [R0+0x2f00], R12 ;  /* 0x002f000c00007388 */ /* 0x0081e40000000400 */
[----:B----4-:R-:W-:Y:S02]  /*372b0*/  STS.U16 [R0+0x3e00], R15 ;  /* 0x003e000f00007388 */ /* 0x010fe40000000400 */
        /* <DEDUP_REMOVED lines=23> */
[----:B------:R-:W-:Y:S01]  /*37430*/  STS.U16 [R0+0xfe00], R11 ;  /* 0x00fe000b00007388 */ /* 0x000fe20000000400 */
[----:B0-----:R-:W3:Y:S01]  /*37440*/  LDL.LU R12, [R1+0x1d4] ;  /* 0x0001d400010c7983 */ /* 0x001ee20000300800 */
[----:B------:R0:W-:Y:S03]  /*37450*/  STS.U16 [R0+0xff00], R13 ;  /* 0x00ff000d00007388 */ /* 0x0001e60000000400 */
[----:B0-----:R-:W4:Y:S01]  /*37460*/  LDL.LU R13, [R1+0x1d0] ;  /* 0x0001d000010d7983 */ /* 0x001f220000300800 */
[----:B------:R-:W-:Y:S03]  /*37470*/  STL [R1+0x6da0], R0 ;  /* 0x006da00001007387 */ /* 0x000fe60000100800 */
[----:B--2---:R-:W-:Y:S01]  /*37480*/  STL [R1+0x6fbc], R7 ;  /* 0x006fbc0701007387 */ /* 0x004fe20000100800 */
[----:B------:R-:W2:Y:S03]  /*37490*/  LDL.LU R26, [R1+0x1c4] ;  /* 0x0001c400011a7983 */ /* 0x000ea60000300800 */
[----:B--2---:R0:W-:Y:S04]  /*374a0*/  STL [R1+0x6fc8], R26 ;  /* 0x006fc81a01007387 */ /* 0x0041e80000100800 */
[----:B0-----:R-:W2:Y:S01]  /*374b0*/  LDL.LU R26, [R1+0x1c8] ;  /* 0x0001c800011a7983 */ /* 0x001ea20000300800 */
[----:B------:R-:W-:-:S03]  /*374c0*/  IMAD.SHL.U32 R0, R7, 0x2, RZ ;  /* 0x0000000207007824 */ /* 0x000fc600078e00ff */
[----:B--2---:R0:W-:Y:S04]  /*374d0*/  STL [R1+0x6fcc], R26 ;  /* 0x006fcc1a01007387 */ /* 0x0041e80000100800 */
[----:B0-----:R-:W2:Y:S01]  /*374e0*/  LDL.LU R26, [R1+0x1cc] ;  /* 0x0001cc00011a7983 */ /* 0x001ea20000300800 */
        /* <DEDUP_REMOVED lines=23> */
[----:B------:R-:W2:Y:S04]  /*37660*/  LDL.LU R10, [R1+0x164] ;  /* 0x00016400010a7983 */ /* 0x000ea80000300800 */
[----:B---3--:R0:W-:Y:S01]  /*37670*/  STS.U16 [R0+0x10000], R12 ;  /* 0x0100000c00007388 */ /* 0x0081e20000000400 */
[----:B------:R-:W3:Y:S02]  /*37680*/  LDL.LU R11, [R1+0x160] ;  /* 0x00016000010b7983 */ /* 0x000ee40000300800 */
[----:B----4-:R1:W-:Y:S01]  /*37690*/  STS.U16 [R0+0x10800], R13 ;  /* 0x0108000d00007388 */ /* 0x0103e20000000400 */
[----:B0-----:R-:W4:Y:S01]  /*376a0*/  LDL.LU R12, [R1+0x15c] ;  /* 0x00015c00010c7983 */ /* 0x001f220000300800 */
[----:B-1----:R-:W3:Y:S03]  /*376b0*/  LDL.LU R13, [R1+0x148] ;  /* 0x00014800010d7983 */ /* 0x002ee60000300800 */
[----:B--2---:R0:W-:Y:S04]  /*376c0*/  STS.U16 [R0+0x11000], R26 ;  /* 0x0110001a00007388 */ /* 0x0041e80000000400 */
[----:B0-----:R-:W2:Y:S04]  /*376d0*/  LDL.LU R26, [R1+0x6fcc] ;  /* 0x006fcc00011a7983 */ /* 0x001ea80000300800 */
[----:B--2---:R0:W-:Y:S04]  /*376e0*/  STS.U16 [R0+0x11800], R26 ;  /* 0x0118001a00007388 */ /* 0x0041e80000000400 */
[----:B0-----:R-:W2:Y:S04]  /*376f0*/  LDL.LU R26, [R1+0x6fc8] ;  /* 0x006fc800011a7983 */ /* 0x001ea80000300800 */
[----:B--2---:R0:W-:Y:S04]  /*37700*/  STS.U16 [R0+0x12000], R26 ;  /* 0x0120001a00007388 */ /* 0x0041e80000000400 */
[----:B0-----:R-:W2:Y:S01]  /*37710*/  LDL.LU R26, [R1+0x6fc4] ;  /* 0x006fc400011a7983 */ /* 0x001ea20000300800 */
[----:B------:R0:W-:Y:S02]  /*37720*/  STS.U16 [R0+0x12800], R7 ;  /* 0x0128000700007388 */ /* 0x0001e40000000400 */
[----:B------:R-:W-:Y:S02]  /*37730*/  STS.U16 [R0+0x13000], R15 ;  /* 0x0130000f00007388 */ /* 0x000fe40000000400 */
[----:B------:R1:W-:Y:S01]  /*37740*/  STS.U16 [R0+0x13800], R14 ;  /* 0x0138000e00007388 */ /* 0x0003e20000000400 */
[----:B------:R3:W-:Y:S01]  /*37750*/  STS.U16 [R0+0x14000], R29 ;  /* 0x0140001d00007388 */ /* 0x0007e20000000400 */
[----:B------:R4:W-:Y:S02]  /*37760*/  STS.U16 [R0+0x14800], R27 ;  /* 0x0148001b00007388 */ /* 0x0009e40000000400 */
[----:B------:R4:W-:Y:S02]  /*37770*/  STS.U16 [R0+0x15000], R25 ;  /* 0x0150001900007388 */ /* 0x0009e40000000400 */
[----:B------:R4:W-:Y:S01]  /*37780*/  STS.U16 [R0+0x15800], R23 ;  /* 0x0158001700007388 */ /* 0x0009e20000000400 */
[----:B------:R4:W-:Y:S04]  /*37790*/  STS.U16 [R0+0x16000], R21 ;  /* 0x0160001500007388 */ /* 0x0009e80000000400 */
[----:B0-----:R-:W2:Y:S01]  /*377a0*/  LDL.LU R7, [R1+0x150] ;  /* 0x0001500001077983 */ /* 0x001ea20000300800 */
[----:B------:R0:W-:Y:S03]  /*377b0*/  STS.U16 [R0+0x16800], R19 ;  /* 0x0168001300007388 */ /* 0x0001e60000000400 */
[----:B-1----:R-:W2:Y:S01]  /*377c0*/  LDL.LU R14, [R1+0x14c] ;  /* 0x00014c00010e7983 */ /* 0x002ea20000300800 */
[----:B---3--:R-:W3:Y:S02]  /*377d0*/  LDL.LU R29, [R1+0x144] ;  /* 0x00014400011d7983 */ /* 0x008ee40000300800 */
[----:B----4-:R-:W4:Y:S01]  /*377e0*/  LDL.LU R27, [R1+0x140] ;  /* 0x00014000011b7983 */ /* 0x010f220000300800 */
[----:B------:R-:W3:Y:S04]  /*377f0*/  LDL.LU R25, [R1+0x13c] ;  /* 0x00013c0001197983 */ /* 0x000ee80000300800 */
[----:B------:R1:W-:Y:S04]  /*37800*/  STS.U16 [R0+0x17000], R17 ;  /* 0x0170001100007388 */ /* 0x0003e80000000400 */
[----:B------:R-:W3:Y:S01]  /*37810*/  LDL.LU R23, [R1+0x138] ;  /* 0x0001380001177983 */ /* 0x000ee20000300800 */
[----:B------:R1:W-:Y:S02]  /*37820*/  STS.U16 [R0+0x17800], R16 ;  /* 0x0178001000007388 */ /* 0x0003e40000000400 */
[----:B------:R-:W3:Y:S02]  /*37830*/  LDL.LU R21, [R1+0x134] ;  /* 0x0001340001157983 */ /* 0x000ee40000300800 */
[----:B------:R1:W-:Y:S01]  /*37840*/  STS.U16 [R0+0x18000], R18 ;  /* 0x0180001200007388 */ /* 0x0003e20000000400 */
[----:B0-----:R-:W3:Y:S04]  /*37850*/  LDL.LU R19, [R1+0x130] ;  /* 0x0001300001137983 */ /* 0x001ee80000300800 */
[----:B------:R0:W-:Y:S01]  /*37860*/  STS.U16 [R0+0x18800], R20 ;  /* 0x0188001400007388 */ /* 0x0001e20000000400 */
[----:B------:R0:W-:Y:S02]  /*37870*/  STS.U16 [R0+0x19000], R22 ;  /* 0x0190001600007388 */ /* 0x0001e40000000400 */
[----:B------:R0:W-:Y:S01]  /*37880*/  STS.U16 [R0+0x19800], R24 ;  /* 0x0198001800007388 */ /* 0x0001e20000000400 */
[----:B-1----:R-:W3:Y:S01]  /*37890*/  LDL.LU R17, [R1+0x12c] ;  /* 0x00012c0001117983 */ /* 0x002ee20000300800 */
[----:B------:R-:W3:Y:S02]  /*378a0*/  LDL.LU R16, [R1+0x128] ;  /* 0x0001280001107983 */ /* 0x000ee40000300800 */
[----:B------:R1:W-:Y:S01]  /*378b0*/  STS.U16 [R0+0x1a000], R2 ;  /* 0x01a0000200007388 */ /* 0x0003e20000000400 */
[----:B------:R-:W3:Y:S01]  /*378c0*/  LDL.LU R18, [R1+0x124] ;  /* 0x0001240001127983 */ /* 0x000ee20000300800 */
[----:B0-----:R-:W3:Y:S02]  /*378d0*/  LDL.LU R20, [R1+0x120] ;  /* 0x0001200001147983 */ /* 0x001ee40000300800 */
[----:B------:R0:W-:Y:S02]  /*378e0*/  STS.U16 [R0+0x1a800], R28 ;  /* 0x01a8001c00007388 */ /* 0x0001e40000000400 */
[----:B------:R-:W3:Y:S01]  /*378f0*/  LDL.LU R22, [R1+0x11c] ;  /* 0x00011c0001167983 */ /* 0x000ee20000300800 */
[----:B------:R0:W-:Y:S04]  /*37900*/  STS.U16 [R0+0x1b000], R3 ;  /* 0x01b0000300007388 */ /* 0x0001e80000000400 */
[----:B------:R-:W3:Y:S01]  /*37910*/  LDL.LU R24, [R1+0x118] ;  /* 0x0001180001187983 */ /* 0x000ee20000300800 */
[----:B------:R0:W-:Y:S02]  /*37920*/  STS.U16 [R0+0x1b800], R4 ;  /* 0x01b8000400007388 */ /* 0x0001e40000000400 */
[----:B-1----:R-:W3:Y:S02]  /*37930*/  LDL.LU R2, [R1+0x114] ;  /* 0x0001140001027983 */ /* 0x002ee40000300800 */
[----:B------:R-:W-:Y:S01]  /*37940*/  STS.U16 [R0+0x1c000], R5 ;  /* 0x01c0000500007388 */ /* 0x000fe20000000400 */
[----:B------:R1:W-:Y:S04]  /*37950*/  STS.U16 [R0+0x1c800], R6 ;  /* 0x01c8000600007388 */ /* 0x0003e80000000400 */
[----:B0-----:R-:W3:Y:S01]  /*37960*/  LDL.LU R28, [R1+0x110] ;  /* 0x00011000011c7983 */ /* 0x001ee20000300800 */
[----:B------:R0:W-:Y:S02]  /*37970*/  STS.U16 [R0+0x1d000], R8 ;  /* 0x01d0000800007388 */ /* 0x0001e40000000400 */
[----:B------:R0:W-:Y:S01]  /*37980*/  STS.U16 [R0+0x1d800], R9 ;  /* 0x01d8000900007388 */ /* 0x0001e20000000400 */
[----:B------:R-:W3:Y:S01]  /*37990*/  LDL.LU R3, [R1+0x10c] ;  /* 0x00010c0001037983 */ /* 0x000ee20000300800 */
[----:B------:R-:W3:Y:S02]  /*379a0*/  LDL.LU R4, [R1+0x108] ;  /* 0x0001080001047983 */ /* 0x000ee40000300800 */
[----:B------:R0:W-:Y:S02]  /*379b0*/  STS.U16 [R0+0x1e000], R10 ;  /* 0x01e0000a00007388 */ /* 0x0001e40000000400 */
[----:B------:R0:W-:Y:S01]  /*379c0*/  STS.U16 [R0+0x1e800], R11 ;  /* 0x01e8000b00007388 */ /* 0x0001e20000000400 */
[----:B-1----:R-:W3:Y:S04]  /*379d0*/  LDL.LU R6, [R1+0x104] ;  /* 0x0001040001067983 */ /* 0x002ee80000300800 */
[----:B0-----:R-:W3:Y:S01]  /*379e0*/  LDL.LU R8, [R1+0x100] ;  /* 0x0001000001087983 */ /* 0x001ee20000300800 */
[----:B------:R-:W3:Y:S03]  /*379f0*/  LDL.LU R9, [R1+0xfc] ;  /* 0x0000fc0001097983 */ /* 0x000ee60000300800 */
[----:B------:R-:W-:Y:S01]  /*37a00*/  STS.U16 [R0+0x1f000], R12 ;  /* 0x01f0000c00007388 */ /* 0x000fe20000000400 */
[----:B------:R0:W-:Y:S03]  /*37a10*/  STS.U16 [R0+0x1f800], R13 ;  /* 0x01f8000d00007388 */ /* 0x0001e60000000400 */
[----:B------:R-:W3:Y:S01]  /*37a20*/  LDL.LU R10, [R1+0xf8] ;  /* 0x0000f800010a7983 */ /* 0x000ee20000300800 */
[----:B------:R-:W3:Y:S03]  /*37a30*/  LDL.LU R11, [R1+0xf4] ;  /* 0x0000f400010b7983 */ /* 0x000ee60000300800 */
[----:B0-----:R-:W3:Y:S01]  /*37a40*/  LDL.LU R13, [R1+0xf0] ;  /* 0x0000f000010d7983 */ /* 0x001ee20000300800 */
[----:B------:R-:W3:Y:S01]  /*37a50*/  LDL.LU R12, [R1+0xec] ;  /* 0x0000ec00010c7983 */ /* 0x000ee20000300800 */
[----:B--2---:R-:W-:-:S05]  /*37a60*/  LOP3.LUT R26, R26, 0x7f, RZ, 0xc0, !PT ;  /* 0x0000007f1a1a7812 */ /* 0x004fca00078ec0ff */
[----:B------:R-:W-:Y:S02]  /*37a70*/  IMAD.SHL.U32 R5, R26, 0x2, RZ ;  /* 0x000000021a057824 */ /* 0x000fe400078e00ff */
[----:B------:R-:W2:Y:S01]  /*37a80*/  LDL.LU R26, [R1+0xe8] ;  /* 0x0000e800011a7983 */ /* 0x000ea20000300800 */
[----:B------:R-:W-:Y:S02]  /*37a90*/  STL [R1+0x6de0], R0 ;  /* 0x006de00001007387 */ /* 0x000fe40000100800 */
[----:B------:R-:W-:Y:S01]  /*37aa0*/  STL [R1+0x6e0c], R0 ;  /* 0x006e0c0001007387 */ /* 0x000fe20000100800 */
[----:B------:R-:W-:Y:S01]  /*37ab0*/  LOP3.LUT R15, R5, 0x10, RZ, 0x3c, !PT ;  /* 0x00000010050f7812 */ /* 0x000fe200078e3cff */
[----:B------:R0:W-:Y:S04]  /*37ac0*/  STL [R1+0x6fc0], R5 ;  /* 0x006fc00501007387 */ /* 0x0001e80000100800 */
[----:B0-----:R-:W2:Y:S01]  /*37ad0*/  LDL.LU R5, [R1+0x154] ;  /* 0x0001540001057983 */ /* 0x001ea20000300800 */
[----:B------:R-:W-:Y:S02]  /*37ae0*/  STL [R1+0x6e14], R0 ;  /* 0x006e140001007387 */ /* 0x000fe40000100800 */
[----:B------:R-:W-:Y:S02]  /*37af0*/  STL [R1+0x6f24], R0 ;  /* 0x006f240001007387 */ /* 0x000fe40000100800 */
[----:B------:R0:W-:Y:S02]  /*37b00*/  STL [R1+0x6f7c], R0 ;  /* 0x006f7c0001007387 */ /* 0x0001e40000100800 */
[----:B0-----:R-:W2:Y:S04]  /*37b10*/  LDL.LU R0, [R1+0x158] ;  /* 0x0001580001007983 */ /* 0x001ea80000300800 */
[----:B--2---:R-:W-:Y:S01]  /*37b20*/  STS.U16 [R15+0x10100], R0 ;  /* 0x010100000f007388 */ /* 0x004fe20000000400 */
[----:B------:R0:W-:Y:S02]  /*37b30*/  STS.U16 [R15+0x10900], R5 ;  /* 0x010900050f007388 */ /* 0x0001e40000000400 */
[----:B------:R1:W-:Y:S02]  /*37b40*/  STS.U16 [R15+0x11100], R7 ;  /* 0x011100070f007388 */ /* 0x0003e40000000400 */
[----:B------:R-:W-:Y:S01]  /*37b50*/  STS.U16 [R15+0x11900], R14 ;  /* 0x0119000e0f007388 */ /* 0x000fe20000000400 */
[----:B---3--:R-:W-:Y:S01]  /*37b60*/  STS.U16 [R15+0x12100], R29 ;  /* 0x0121001d0f007388 */ /* 0x008fe20000000400 */
[----:B----4-:R-:W-:Y:S02]  /*37b70*/  STS.U16 [R15+0x12900], R27 ;  /* 0x0129001b0f007388 */ /* 0x010fe40000000400 */
        /* <DEDUP_REMOVED lines=18> */
[----:B------:R-:W-:Y:S04]  /*37ca0*/  STS.U16 [R15+0x1c100], R11 ;  /* 0x01c1000b0f007388 */ /* 0x000fe80000000400 */
[----:B0-----:R-:W2:Y:S01]  /*37cb0*/  LDL.LU R5, [R1+0xe4] ;  /* 0x0000e40001057983 */ /* 0x001ea20000300800 */
[----:B-1----:R-:W3:Y:S02]  /*37cc0*/  LDL.LU R7, [R1+0xe0] ;  /* 0x0000e00001077983 */ /* 0x002ee40000300800 */
[----:B------:R0:W-:Y:S02]  /*37cd0*/  STS.U16 [R15+0x1c900], R13 ;  /* 0x01c9000d0f007388 */ /* 0x0001e40000000400 */
[----:B0-----:R-:W4:Y:S01]  /*37ce0*/  LDL.LU R13, [R1+0xdc] ;  /* 0x0000dc00010d7983 */ /* 0x001f220000300800 */
[----:B------:R-:W4:Y:S02]  /*37cf0*/  LDL.LU R8, [R1+0xd8] ;  /* 0x0000d80001087983 */ /* 0x000f240000300800 */
[----:B------:R-:W4:Y:S02]  /*37d00*/  LDL.LU R9, [R1+0xd4] ;  /* 0x0000d40001097983 */ /* 0x000f240000300800 */
[----:B------:R-:W4:Y:S01]  /*37d10*/  LDL.LU R10, [R1+0xd0] ;  /* 0x0000d000010a7983 */ /* 0x000f220000300800 */
[----:B------:R0:W-:Y:S04]  /*37d20*/  STS.U16 [R15+0x1d100], R12 ;  /* 0x01d1000c0f007388 */ /* 0x0001e80000000400 */
[----:B------:R-:W4:Y:S01]  /*37d30*/  LDL.LU R11, [R1+0xcc] ;  /* 0x0000cc00010b7983 */ /* 0x000f220000300800 */
[----:B------:R1:W-:Y:S03]  /*37d40*/  STS.U16 [R15+0x1d900], R26 ;  /* 0x01d9001a0f007388 */ /* 0x0003e60000000400 */
[----:B0-----:R-:W4:Y:S01]  /*37d50*/  LDL.LU R12, [R1+0xc8] ;  /* 0x0000c800010c7983 */ /* 0x001f220000300800 */
[----:B-1----:R-:W4:Y:S02]  /*37d60*/  LDL.LU R26, [R1+0xc4] ;  /* 0x0000c400011a7983 */ /* 0x002f240000300800 */
        /* <DEDUP_REMOVED lines=19> */
[----:B--2---:R0:W-:Y:S01]  /*37ea0*/  STS.U16 [R15+0x1e100], R5 ;  /* 0x01e100050f007388 */ /* 0x0041e20000000400 */
[----:B---3--:R1:W-:Y:S03]  /*37eb0*/  STS.U16 [R15+0x1e900], R7 ;  /* 0x01e900070f007388 */ /* 0x0083e60000000400 */
[----:B0-----:R-:W2:Y:S01]  /*37ec0*/  LDL.LU R5, [R1+0x6fc0] ;  /* 0x006fc00001057983 */ /* 0x001ea20000300800 */
[----:B-1----:R-:W3:Y:S03]  /*37ed0*/  LDL.LU R7, [R1+0x6fbc] ;  /* 0x006fbc0001077983 */ /* 0x002ee60000300800 */
[----:B----4-:R0:W-:Y:S04]  /*37ee0*/  STS.U16 [R15+0x1f100], R13 ;  /* 0x01f1000d0f007388 */ /* 0x0101e80000000400 */
[----:B0-----:R-:W4:Y:S04]  /*37ef0*/  LDL.LU R13, [R1+0x6fb8] ;  /* 0x006fb800010d7983 */ /* 0x001f280000300800 */
[----:B----4-:R0:W-:Y:S04]  /*37f00*/  STS.U16 [R15+0x1f900], R13 ;  /* 0x01f9000d0f007388 */ /* 0x0101e80000000400 */
[----:B0-----:R-:W2:Y:S01]  /*37f10*/  LDL.LU R15, [R1+0x6fb4] ;  /* 0x006fb400010f7983 */ /* 0x001ea20000300800 */
[----:B------:R0:W-:Y:S03]  /*37f20*/  STL [R1+0x6f80], R13 ;  /* 0x006f800d01007387 */ /* 0x0001e60000100800 */
[----:B0-----:R-:W3:Y:S01]  /*37f30*/  LDL.LU R13, [R1+0xc0] ;  /* 0x0000c000010d7983 */ /* 0x001ee20000300800 */
[----:B--2---:R-:W-:-:S05]  /*37f40*/  LOP3.LUT R5, R5, 0x20, RZ, 0x3c, !PT ;  /* 0x0000002005057812 */ /* 0x004fca00078e3cff */
[----:B------:R0:W-:Y:S01]  /*37f50*/  STS.U16 [R5+0x10200], R8 ;  /* 0x0102000805007388 */ /* 0x0001e20000000400 */
[----:B------:R1:W-:Y:S02]  /*37f60*/  STS.U16 [R5+0x10a00], R9 ;  /* 0x010a000905007388 */ /* 0x0003e40000000400 */
[----:B------:R2:W-:Y:S02]  /*37f70*/  STS.U16 [R5+0x11200], R10 ;  /* 0x0112000a05007388 */ /* 0x0005e40000000400 */
[----:B------:R2:W-:Y:S01]  /*37f80*/  STS.U16 [R5+0x11a00], R11 ;  /* 0x011a000b05007388 */ /* 0x0005e20000000400 */
[----:B------:R2:W-:Y:S01]  /*37f90*/  STS.U16 [R5+0x12200], R12 ;  /* 0x0122000c05007388 */ /* 0x0005e20000000400 */
[----:B------:R2:W-:Y:S03]  /*37fa0*/  STS.U16 [R5+0x12a00], R26 ;  /* 0x012a001a05007388 */ /* 0x0005e60000000400 */
[----:B0-----:R-:W2:Y:S01]  /*37fb0*/  LDL.LU R8, [R1+0x6fb0] ;  /* 0x006fb00001087983 */ /* 0x001ea20000300800 */
[----:B-1----:R-:W2:Y:S02]  /*37fc0*/  LDL.LU R9, [R1+0x6fac] ;  /* 0x006fac0001097983 */ /* 0x002ea40000300800 */
[----:B--2---:R-:W2:Y:S01]  /*37fd0*/  LDL.LU R10, [R1+0x6fa8] ;  /* 0x006fa800010a7983 */ /* 0x004ea20000300800 */
[----:B------:R-:W2:Y:S04]  /*37fe0*/  LDL.LU R11, [R1+0x6fa4] ;  /* 0x006fa400010b7983 */ /* 0x000ea80000300800 */
[----:B------:R-:W2:Y:S01]  /*37ff0*/  LDL.LU R12, [R1+0x6fa0] ;  /* 0x006fa000010c7983 */ /* 0x000ea20000300800 */
[----:B------:R-:W2:Y:S03]  /*38000*/  LDL.LU R26, [R1+0x6f9c] ;  /* 0x006f9c00011a7983 */ /* 0x000ea60000300800 */
[----:B---3--:R0:W-:Y:S04]  /*38010*/  STS.U16 [R5+0x13200], R13 ;  /* 0x0132000d05007388 */ /* 0x0081e80000000400 */
[----:B0-----:R-:W3:Y:S04]  /*38020*/  LDL.LU R13, [R1+0x70] ;  /* 0x00007000010d7983 */ /* 0x001ee80000300800 */
[----:B---3--:R0:W-:Y:S04]  /*38030*/  STL [R1+0x6f84], R13 ;  /* 0x006f840d01007387 */ /* 0x0081e80000100800 */
[----:B0-----:R-:W3:Y:S04]  /*38040*/  LDL.LU R13, [R1+0x74] ;  /* 0x00007400010d7983 */ /* 0x001ee80000300800 */
[----:B---3--:R0:W-:Y:S04]  /*38050*/  STL [R1+0x6f88], R13 ;  /* 0x006f880d01007387 */ /* 0x0081e80000100800 */
[----:B0-----:R-:W3:Y:S04]  /*38060*/  LDL.LU R13, [R1+0x7c] ;  /* 0x00007c00010d7983 */ /* 0x001ee80000300800 */
[----:B---3--:R0:W-:Y:S04]  /*38070*/  STL [R1+0x6f8c], R13 ;  /* 0x006f8c0d01007387 */ /* 0x0081e80000100800 */
[----:B0-----:R-:W3:Y:S04]  /*38080*/  LDL.LU R13, [R1+0x80] ;  /* 0x00008000010d7983 */ /* 0x001ee80000300800 */
[----:B---3--:R0:W-:Y:S04]  /*38090*/  STL [R1+0x6f90], R13 ;  /* 0x006f900d01007387 */ /* 0x0081e80000100800 */
[----:B0-----:R-:W3:Y:S01]  /*380a0*/  LDL.LU R13, [R1+0x84] ;  /* 0x00008400010d7983 */ /* 0x001ee20000300800 */
[----:B------:R-:W-:Y:S02]  /*380b0*/  STS.U16 [R5+0x13a00], R0 ;  /* 0x013a000005007388 */ /* 0x000fe40000000400 */
[----:B------:R-:W-:Y:S02]  /*380c0*/  STS.U16 [R5+0x14200], R14 ;  /* 0x0142000e05007388 */ /* 0x000fe40000000400 */
[----:B------:R-:W-:Y:S01]  /*380d0*/  STS.U16 [R5+0x14a00], R29 ;  /* 0x014a001d05007388 */ /* 0x000fe20000000400 */
[----:B------:R-:W-:Y:S01]  /*380e0*/  STS.U16 [R5+0x15200], R27 ;  /* 0x0152001b05007388 */ /* 0x000fe20000000400 */
[----:B------:R-:W-:Y:S02]  /*380f0*/  STS.U16 [R5+0x15a00], R25 ;  /* 0x015a001905007388 */ /* 0x000fe40000000400 */
[----:B------:R-:W-:Y:S02]  /*38100*/  STS.U16 [R5+0x16200], R23 ;  /* 0x0162001705007388 */ /* 0x000fe40000000400 */
[----:B------:R-:W-:Y:S01]  /*38110*/  STS.U16 [R5+0x16a00], R21 ;  /* 0x016a001505007388 */ /* 0x000fe20000000400 */
[----:B---3--:R0:W-:Y:S04]  /*38120*/  STL [R1+0x6f94], R13 ;  /* 0x006f940d01007387 */ /* 0x0081e80000100800 */
        /* <DEDUP_REMOVED lines=9> */
[----:B------:R0:W-:Y:S01]  /*381c0*/  STS.U16 [R5+0x1b200], R28 ;  /* 0x01b2001c05007388 */ /* 0x0001e20000000400 */
[----:B------:R-:W-:-:S02]  /*381d0*/  IMAD.SHL.U32 R7, R7, 0x2, RZ ;  /* 0x0000000207077824 */ /* 0x000fc400078e00ff */
[----:B------:R1:W-:Y:S02]  /*381e0*/  STS.U16 [R5+0x1ba00], R3 ;  /* 0x01ba000305007388 */ /* 0x0003e40000000400 */
[----:B------:R0:W-:Y:S01]  /*381f0*/  STS.U16 [R5+0x1c200], R4 ;  /* 0x01c2000405007388 */ /* 0x0001e20000000400 */
[----:B------:R-:W-:Y:S04]  /*38200*/  STS.U16 [R5+0x1ca00], R6 ;  /* 0x01ca000605007388 */ /* 0x000fe80000000400 */
[----:B---3--:R3:W-:Y:S01]  /*38210*/  STL [R1+0x6f98], R13 ;  /* 0x006f980d01007387 */ /* 0x0087e20000100800 */
[----:B0-----:R-:W4:Y:S02]  /*38220*/  LDL.LU R28, [R1+0x6c] ;  /* 0x00006c00011c7983 */ /* 0x001f240000300800 */
        /* <DEDUP_REMOVED lines=14> */
[----:B-1----:R-:W4:Y:S01]  /*38310*/  LDL.LU R3, [R1+0x2c] ;  /* 0x00002c0001037983 */ /* 0x002f220000300800 */
[----:B------:R-:W4:Y:S01]  /*38320*/  LDL.LU R4, [R1+0x24] ;  /* 0x0000240001047983 */ /* 0x000f220000300800 */
[----:B---3--:R-:W-:Y:S01]  /*38330*/  LOP3.LUT R13, R7, 0x20, RZ, 0x3c, !PT ;  /* 0x00000020070d7812 */ /* 0x008fe200078e3cff */
[----:B------:R-:W4:Y:S01]  /*38340*/  LDL.LU R5, [R1+0x1c] ;  /* 0x00001c0001057983 */ /* 0x000f220000300800 */
[----:B------:R-:W4:Y:S01]  /*38350*/  LDL.LU R6, [R1+0x14] ;  /* 0x0000140001067983 */ /* 0x000f220000300800 */
[----:B------:R-:W4:Y:S02]  /*38360*/  LDL.LU R7, [R1+0xc] ;  /* 0x00000c0001077983 */ /* 0x000f240000300800 */
[----:B--2---:R-:W-:Y:S01]  /*38370*/  STL [R1+0x6de4], R26 ;  /* 0x006de41a01007387 */ /* 0x004fe20000100800 */
[----:B------:R-:W-:Y:S01]  /*38380*/  STS.U16 [R13+0x1d200], R26 ;  /* 0x01d2001a0d007388 */ /* 0x000fe20000000400 */
[----:B------:R-:W-:Y:S02]  /*38390*/  STL [R1+0x6dec], R26 ;  /* 0x006dec1a01007387 */ /* 0x000fe40000100800 */
[----:B------:R-:W-:Y:S02]  /*383a0*/  STL [R1+0x6df4], R26 ;  /* 0x006df41a01007387 */ /* 0x000fe40000100800 */
[----:B------:R-:W-:Y:S01]  /*383b0*/  STS.U16 [R13+0x1da00], R12 ;  /* 0x01da000c0d007388 */ /* 0x000fe20000000400 */
[----:B------:R-:W-:Y:S04]  /*383c0*/  STL [R1+0x6dfc], R26 ;  /* 0x006dfc1a01007387 */ /* 0x000fe80000100800 */
[----:B------:R-:W-:Y:S01]  /*383d0*/  STS.U16 [R13+0x1e200], R11 ;  /* 0x01e2000b0d007388 */ /* 0x000fe20000000400 */
[----:B------:R-:W-:Y:S02]  /*383e0*/  STL [R1+0x6e04], R26 ;  /* 0x006e041a01007387 */ /* 0x000fe40000100800 */
[----:B------:R-:W-:Y:S02]  /*383f0*/  STS.U16 [R13+0x1ea00], R10 ;  /* 0x01ea000a0d007388 */ /* 0x000fe40000000400 */
[----:B------:R-:W-:Y:S01]  /*38400*/  STS.U16 [R13+0x1f200], R9 ;  /* 0x01f200090d007388 */ /* 0x000fe20000000400 */
[----:B------:R-:W-:Y:S01]  /*38410*/  STL [R1+0x6df8], R9 ;  /* 0x006df80901007387 */ /* 0x000fe20000100800 */
[----:B------:R-:W-:Y:S03]  /*38420*/  STL [R1+0x6e00], R9 ;  /* 0x006e000901007387 */ /* 0x000fe60000100800 */
[----:B------:R0:W-:Y:S04]  /*38430*/  STS.U16 [R13+0x1fa00], R8 ;  /* 0x01fa00080d007388 */ /* 0x0001e80000000400 */
[----:B0-----:R-:W2:Y:S01]  /*38440*/  LDL.LU R13, [R1+0x6f98] ;  /* 0x006f9800010d7983 */ /* 0x001ea20000300800 */
[----:B------:R-:W-:-:S05]  /*38450*/  LOP3.LUT R24, R15, 0x30, RZ, 0x3c, !PT ;  /* 0x000000300f187812 */ /* 0x000fca00078e3cff */
[----:B--2---:R0:W-:Y:S04]  /*38460*/  STS.U16 [R24+0x10300], R13 ;  /* 0x0103000d18007388 */ /* 0x0041e80000000400 */
[----:B0-----:R-:W2:Y:S04]  /*38470*/  LDL.LU R13, [R1+0x6f94] ;  /* 0x006f9400010d7983 */ /* 0x001ea80000300800 */
        /* <DEDUP_REMOVED lines=8> */
[----:B--2---:R0:W-:Y:S01]  /*38500*/  STS.U16 [R24+0x12b00], R13 ;  /* 0x012b000d18007388 */ /* 0x0041e20000000400 */
[----:B----4-:R1:W-:Y:S02]  /*38510*/  STS.U16 [R24+0x13300], R28 ;  /* 0x0133001c18007388 */ /* 0x0103e40000000400 */
[----:B------:R2:W-:Y:S02]  /*38520*/  STS.U16 [R24+0x13b00], R0 ;  /* 0x013b000018007388 */ /* 0x0005e40000000400 */
[----:B------:R4:W-:Y:S01]  /*38530*/  STS.U16 [R24+0x14300], R14 ;  /* 0x0143000e18007388 */ /* 0x0009e20000000400 */
[----:B------:R4:W-:Y:S01]  /*38540*/  STS.U16 [R24+0x14b00], R29 ;  /* 0x014b001d18007388 */ /* 0x0009e20000000400 */
[----:B------:R4:W-:Y:S03]  /*38550*/  STS.U16 [R24+0x15300], R27 ;  /* 0x0153001b18007388 */ /* 0x0009e60000000400 */
[----:B0-----:R-:W3:Y:S01]  /*38560*/  LDL.LU R13, [R1+0x6f80] ;  /* 0x006f8000010d7983 */ /* 0x001ee20000300800 */
[----:B-1----:R-:W3:Y:S02]  /*38570*/  LDL.LU R28, [R1+0x8] ;  /* 0x00000800011c7983 */ /* 0x002ee40000300800 */
[----:B--2---:R-:W2:Y:S02]  /*38580*/  LDL.LU R0, [R1+0x6f7c] ;  /* 0x006f7c0001007983 */ /* 0x004ea40000300800 */
[----:B----4-:R-:W4:Y:S01]  /*38590*/  LDL.LU R14, [R1+0x6f78] ;  /* 0x006f7800010e7983 */ /* 0x010f220000300800 */
[----:B------:R-:W2:Y:S01]  /*385a0*/  LDL.LU R29, [R1+0x6f74] ;  /* 0x006f7400011d7983 */ /* 0x000ea20000300800 */
[----:B------:R-:W2:Y:S03]  /*385b0*/  LDL.LU R27, [R1+0x6f70] ;  /* 0x006f7000011b7983 */ /* 0x000ea60000300800 */
[----:B------:R0:W-:Y:S01]  /*385c0*/  STS.U16 [R24+0x15b00], R25 ;  /* 0x015b001918007388 */ /* 0x0001e20000000400 */
[----:B------:R1:W-:Y:S02]  /*385d0*/  STS.U16 [R24+0x16300], R23 ;  /* 0x0163001718007388 */ /* 0x0003e40000000400 */
[----:B------:R1:W-:Y:S02]  /*385e0*/  STS.U16 [R24+0x16b00], R21 ;  /* 0x016b001518007388 */ /* 0x0003e40000000400 */
[----:B------:R1:W-:Y:S01]  /*385f0*/  STS.U16 [R24+0x17300], R19 ;  /* 0x0173001318007388 */ /* 0x0003e20000000400 */
[----:B------:R1:W-:Y:S01]  /*38600*/  STS.U16 [R24+0x17b00], R17 ;  /* 0x017b001118007388 */ /* 0x0003e20000000400 */
[----:B------:R1:W-:Y:S03]  /*38610*/  STS.U16 [R24+0x18300], R16 ;  /* 0x0183001018007388 */ /* 0x0003e60000000400 */
[----:B0-----:R-:W2:Y:S01]  /*38620*/  LDL.LU R25, [R1+0x6f6c] ;  /* 0x006f6c0001197983 */ /* 0x001ea20000300800 */
[----:B-1----:R-:W2:Y:S03]  /*38630*/  LDL.LU R23, [R1+0x6f68] ;  /* 0x006f680001177983 */ /* 0x002ea60000300800 */
[----:B------:R-:W2:Y:S01]  /*38640*/  LDL.LU R21, [R1+0x6f64] ;  /* 0x006f640001157983 */ /* 0x000ea20000300800 */
[----:B------:R-:W2:Y:S03]  /*38650*/  LDL.LU R19, [R1+0x6f60] ;  /* 0x006f600001137983 */ /* 0x000ea60000300800 */
        /* <DEDUP_REMOVED lines=16> */
[----:B------:R1:W-:Y:S01]  /*38760*/  STS.U16 [R24+0x1cb00], R7 ;  /* 0x01cb000718007388 */ /* 0x0003e20000000400 */
[----:B0-----:R-:W2:Y:S01]  /*38770*/  LDL.LU R5, [R1+0x6f3c] ;  /* 0x006f3c0001057983 */ /* 0x001ea20000300800 */
[----:B-1----:R-:W2:Y:S02]  /*38780*/  LDL.LU R6, [R1+0x6f38] ;  /* 0x006f380001067983 */ /* 0x002ea40000300800 */
[----:B------:R-:W2:Y:S02]  /*38790*/  LDL.LU R7, [R1+0x6f34] ;  /* 0x006f340001077983 */ /* 0x000ea40000300800 */
[----:B--2---:R-:W-:Y:S01]  /*387a0*/  STS.U16 [R24+0x1d300], R7 ;  /* 0x01d3000718007388 */ /* 0x004fe20000000400 */
[----:B------:R-:W-:Y:S02]  /*387b0*/  STS.U16 [R24+0x1db00], R6 ;  /* 0x01db000618007388 */ /* 0x000fe40000000400 */
[----:B------:R-:W-:Y:S01]  /*387c0*/  STS.U16 [R24+0x1e300], R5 ;  /* 0x01e3000518007388 */ /* 0x000fe20000000400 */
[----:B------:R-:W-:Y:S01]  /*387d0*/  STL [R1+0x6de8], R5 ;  /* 0x006de80501007387 */ /* 0x000fe20000100800 */
[----:B------:R-:W-:Y:S02]  /*387e0*/  STS.U16 [R24+0x1eb00], R4 ;  /* 0x01eb000418007388 */ /* 0x000fe40000000400 */
[----:B------:R-:W-:Y:S02]  /*387f0*/  STL [R1+0x6df0], R5 ;  /* 0x006df00501007387 */ /* 0x000fe40000100800 */
[----:B------:R0:W-:Y:S01]  /*38800*/  STS.U16 [R24+0x1f300], R3 ;  /* 0x01f3000318007388 */ /* 0x0001e20000000400 */
[----:B------:R1:W-:Y:S04]  /*38810*/  STS.U16 [R24+0x1fb00], R2 ;  /* 0x01fb000218007388 */ /* 0x0003e80000000400 */
[----:B0-----:R-:W2:Y:S01]  /*38820*/  LDL.LU R3, [R1] ;  /* 0x0000000001037983 */ /* 0x001ea20000300800 */
[----:B-1----:R-:W2:Y:S02]  /*38830*/  LDL.LU R24, [R1+0x6f30] ;  /* 0x006f300001187983 */ /* 0x002ea40000300800 */
[----:B------:R-:W2:Y:S01]  /*38840*/  LDL.LU R2, [R1+0x4] ;  /* 0x0000040001027983 */ /* 0x000ea20000300800 */
[----:B------:R-:W-:-:S05]  /*38850*/  LOP3.LUT R15, R15, 0x40, RZ, 0x3c, !PT ;  /* 0x000000400f0f7812 */ /* 0x000fca00078e3cff */
[----:B---3--:R0:W-:Y:S04]  /*38860*/  STS.U16 [R15+0x10400], R28 ;  /* 0x0104001c0f007388 */ /* 0x0081e80000000400 */
[----:B0-----:R-:W3:Y:S04]  /*38870*/  LDL.LU R28, [R1+0x6f2c] ;  /* 0x006f2c00011c7983 */ /* 0x001ee80000300800 */
[----:B--2---:R0:W-:Y:S01]  /*38880*/  STS.U16 [R15+0x10c00], R2 ;  /* 0x010c00020f007388 */ /* 0x0041e20000000400 */
[----:B------:R1:W-:Y:S03]  /*38890*/  STS.U16 [R15+0x11400], R3 ;  /* 0x011400030f007388 */ /* 0x0003e60000000400 */
[----:B0-----:R-:W2:Y:S04]  /*388a0*/  LDL R2, [R1+0x1ccc] ;  /* 0x001ccc0001027983 */ /* 0x001ea80000100800 */
[----:B-1----:R-:W2:Y:S01]  /*388b0*/  LDL R3, [R1+0x15cc] ;  /* 0x0015cc0001037983 */ /* 0x002ea20000100800 */
[----:B------:R-:W-:-:S03]  /*388c0*/  PRMT R0, RZ, 0x7610, R0 ;  /* 0x00007610ff007816 */ /* 0x000fc60000000000 */
[----:B---3--:R-:W-:Y:S01]  /*388d0*/  STS.U16 [R15+0x11c00], R28 ;  /* 0x011c001c0f007388 */ /* 0x008fe20000000400 */
[----:B------:R-:W-:Y:S02]  /*388e0*/  STS.U16 [R15+0x12400], R24 ;  /* 0x012400180f007388 */ /* 0x000fe40000000400 */
[----:B------:R-:W-:Y:S02]  /*388f0*/  STS.U16 [R15+0x12c00], R22 ;  /* 0x012c00160f007388 */ /* 0x000fe40000000400 */
[----:B------:R-:W-:Y:S01]  /*38900*/  STS.U16 [R15+0x13400], R20 ;  /* 0x013400140f007388 */ /* 0x000fe20000000400 */
[----:B------:R-:W-:Y:S04]  /*38910*/  STS.U16 [R15+0x13c00], R18 ;  /* 0x013c00120f007388 */ /* 0x000fe80000000400 */
[----:B--2---:R-:W2:Y:S01]  /*38920*/  @!P0 LDG.E.U16 R0, [R2.64] ;  /* 0x0000000602008981 */ /* 0x004ea2000c1e1500 */
[----:B------:R-:W-:Y:S02]  /*38930*/  STS.U16 [R15+0x14400], R16 ;  /* 0x014400100f007388 */ /* 0x000fe40000000400 */
[----:B------:R-:W-:Y:S02]  /*38940*/  STS.U16 [R15+0x14c00], R17 ;  /* 0x014c00110f007388 */ /* 0x000fe40000000400 */
[----:B------:R-:W-:Y:S01]  /*38950*/  STS.U16 [R15+0x15400], R19 ;  /* 0x015400130f007388 */ /* 0x000fe20000000400 */
[----:B------:R-:W-:Y:S01]  /*38960*/  STS.U16 [R15+0x15c00], R21 ;  /* 0x015c00150f007388 */ /* 0x000fe20000000400 */
[----:B------:R-:W-:Y:S02]  /*38970*/  STS.U16 [R15+0x16400], R23 ;  /* 0x016400170f007388 */ /* 0x000fe40000000400 */
[----:B------:R-:W-:Y:S02]  /*38980*/  STS.U16 [R15+0x16c00], R25 ;  /* 0x016c00190f007388 */ /* 0x000fe40000000400 */
[----:B------:R-:W-:Y:S01]  /*38990*/  STS.U16 [R15+0x17400], R27 ;  /* 0x0174001b0f007388 */ /* 0x000fe20000000400 */
[----:B------:R0:W-:Y:S04]  /*389a0*/  STS.U16 [R15+0x17c00], R29 ;  /* 0x017c001d0f007388 */ /* 0x0001e80000000400 */
[----:B0-----:R-:W3:Y:S04]  /*389b0*/  LDL.LU R15, [R1+0x6f28] ;  /* 0x006f2800010f7983 */ /* 0x001ee80000300800 */
[----:B--2---:R0:W-:Y:S04]  /*389c0*/  STL [R1+0x154], R0 ;  /* 0x0001540001007387 */ /* 0x0041e80000100800 */
[----:B0-----:R-:W2:Y:S01]  /*389d0*/  LDL.LU R0, [R1+0x6f24] ;  /* 0x006f240001007983 */ /* 0x001ea20000300800 */
[----:B------:R-:W2:Y:S02]  /*389e0*/  LDL R2, [R1+0x15c8] ;  /* 0x0015c80001027983 */ /* 0x000ea40000100800 */
[----:B------:R-:W2:Y:S01]  /*389f0*/  LDL R3, [R1+0x1cc8] ;  /* 0x001cc80001037983 */ /* 0x000ea20000100800 */
[----:B---3--:R-:W-:-:S02]  /*38a00*/  PRMT R15, RZ, 0x7610, R15 ;  /* 0x00007610ff0f7816 */ /* 0x008fc4000000000f */
[----:B--2---:R-:W-:-:S04]  /*38a10*/  @!P0 LOP3.LUT R3, R3, R2, RZ, 0x3c, !PT ;  /* 0x0000000203038212 */ /* 0x004fc800078e3cff */
        /* <DEDUP_REMOVED lines=596> */
[----:B------:R0:W2:Y:S04]  /*3af60*/  @!P0 LDG.E.U16 R15, [R2.64] ;  /* 0x00000006020f8981 */ /* 0x0000a8000c1e1500 */
[----:B0-----:R-:W4:Y:S04]  /*3af70*/  LDL R2, [R1+0x1798] ;  /* 0x0017980001027983 */ /* 0x001f280000100800 */
[----:B------:R-:W4:Y:S01]  /*3af80*/  LDL R3, [R1+0x179c] ;  /* 0x00179c0001037983 */ /* 0x000f220000100800 */
[----:B---3--:R-:W-:Y:S02]  /*3af90*/  PRMT R14, RZ, 0x7610, R14 ;  /* 0x00007610ff0e7816 */ /* 0x008fe4000000000e */
[----:B----4-:R-:W-:-:S04]  /*3afa0*/  @!P0 LOP3.LUT R3, R3, R2, RZ, 0x3c, !PT ;  /* 0x0000000203038212 */ /* 0x010fc800078e3cff */
[----:B------:R-:W-:-:S04]  /*3afb0*/  @!P0 LOP3.LUT R2, R3, R2, RZ, 0x3c, !PT ;  /* 0x0000000203028212 */ /* 0x000fc800078e3cff */
[----:B------:R-:W-:-:S05]  /*3afc0*/  @!P0 LOP3.LUT R3, R3, R2, RZ, 0x3c, !PT ;  /* 0x0000000203038212 */ /* 0x000fca00078e3cff */
[----:B------:R-:W3:Y:S04]  /*3afd0*/  @!P0 LDG.E.U16 R14, [R2.64] ;  /* 0x00000006020e8981 */ /* 0x000ee8000c1e1500 */
[----:B--2---:R0:W-:Y:S04]  /*3afe0*/  STL [R1+0x48], R15 ;  /* 0x0000480f01007387 */ /* 0x0041e80000100800 */
[----:B0-----:R-:W2:Y:S04]  /*3aff0*/  LDL R15, [R1+0x165c] ;  /* 0x00165c00010f7983 */ /* 0x001ea80000100800 */
        /* <DEDUP_REMOVED lines=35> */
[----:B------:R-:W2:Y:S01]  /*3b230*/  @!P0 LDG.E.U16 R14, [R2.64] ;  /* 0x00000006020e8981 */ /* 0x000ea2000c1e1500 */
[----:B---3--:R-:W-:-:S03]  /*3b240*/  PRMT R0, RZ, 0x7610, R0 ;  /* 0x00007610ff007816 */ /* 0x008fc60000000000 */
[----:B--2---:R0:W-:Y:S04]  /*3b250*/  STL [R1+0x24], R14 ;  /* 0x0000240e01007387 */ /* 0x0041e80000100800 */
[----:B0-----:R-:W2:Y:S01]  /*3b260*/  LDL.LU R14, [R1+0x6e08] ;  /* 0x006e0800010e7983 */ /* 0x001ea20000300800 */
[----:B------:R-:W3:Y:S02]  /*3b270*/  LDL R3, [R1+0x1658] ;  /* 0x0016580001037983 */ /* 0x000ee40000100800 */
[----:B------:R-:W-:Y:S01]  /*3b280*/  @!P0 IMAD.MOV.U32 R2, RZ, RZ, R15 ;  /* 0x000000ffff028224 */ /* 0x000fe200078e000f */
[----:B------:R-:W-:Y:S02]  /*3b290*/  PRMT R29, RZ, 0x7610, R29 ;  /* 0x00007610ff1d7816 */ /* 0x000fe4000000001d */
[----:B------:R-:W-:-:S02]  /*3b2a0*/  PRMT R13, RZ, 0x7610, R13 ;  /* 0x00007610ff0d7816 */ /* 0x000fc4000000000d */
[----:B------:R-:W-:Y:S02]  /*3b2b0*/  PRMT R12, RZ, 0x7610, R12 ;  /* 0x00007610ff0c7816 */ /* 0x000fe4000000000c */
[----:B------:R-:W-:Y:S02]  /*3b2c0*/  PRMT R11, RZ, 0x7610, R11 ;  /* 0x00007610ff0b7816 */ /* 0x000fe4000000000b */
[----:B------:R-:W-:Y:S01]  /*3b2d0*/  PRMT R10, RZ, 0x7610, R10 ;  /* 0x00007610ff0a7816 */ /* 0x000fe2000000000a */
[----:B------:R-:W4:Y:S04]  /*3b2e0*/  LDL R15, [R1+0x1794] ;  /* 0x00179400010f7983 */ /* 0x000f280000100800 */
[----:B---3--:R0:W3:Y:S04]  /*3b2f0*/  @!P0 LDG.E.U16 R0, [R2.64] ;  /* 0x0000000602008981 */ /* 0x0080e8000c1e1500 */
[----:B0-----:R-:W2:Y:S04]  /*3b300*/  LDL R2, [R1+0x1618] ;  /* 0x0016180001027983 */ /* 0x001ea80000100800 */
[----:B------:R-:W2:Y:S02]  /*3b310*/  LDL R3, [R1+0x161c] ;  /* 0x00161c0001037983 */ /* 0x000ea40000100800 */
[----:B--2---:R-:W-:-:S04]  /*3b320*/  @!P0 LOP3.LUT R3, R3, R2, RZ, 0x3c, !PT ;  /* 0x0000000203038212 */ /* 0x004fc800078e3cff */
[----:B------:R-:W-:-:S04]  /*3b330*/  @!P0 LOP3.LUT R2, R3, R2, RZ, 0x3c, !PT ;  /* 0x0000000203028212 */ /* 0x000fc800078e3cff */
[----:B------:R-:W-:-:S05]  /*3b340*/  @!P0 LOP3.LUT R3, R3, R2, RZ, 0x3c, !PT ;  /* 0x0000000203038212 */ /* 0x000fca00078e3cff */
[----:B------:R0:W2:Y:S04]  /*3b350*/  @!P0 LDG.E.U16 R29, [R2.64] ;  /* 0x00000006021d8981 */ /* 0x0000a8000c1e1500 */
        /* <DEDUP_REMOVED lines=24> */
[----:B0-----:R-:W2:Y:S01]  /*3b4e0*/  LDL R3, [R1+0x1790] ;  /* 0x0017900001037983 */ /* 0x001ea20000100800 */
[----:B------:R-:W-:Y:S01]  /*3b4f0*/  PRMT R14, RZ, 0x7610, R14 ;  /* 0x00007610ff0e7816 */ /* 0x000fe2000000000e */
[----:B----4-:R-:W-:Y:S01]  /*3b500*/  @!P0 IMAD.MOV.U32 R2, RZ, RZ, R15 ;  /* 0x000000ffff028224 */ /* 0x010fe200078e000f */
[----:B------:R-:W-:Y:S01]  /*3b510*/  PRMT R26, RZ, 0x7610, R26 ;  /* 0x00007610ff1a7816 */ /* 0x000fe2000000001a */
[----:B------:R-:W4:Y:S04]  /*3b520*/  LDL R15, [R1+0x1610] ;  /* 0x00161000010f7983 */ /* 0x000f280000100800 */
[----:B--2---:R0:W2:Y:S04]  /*3b530*/  @!P0 LDG.E.U16 R14, [R2.64] ;  /* 0x00000006020e8981 */ /* 0x0040a8000c1e1500 */
[----:B0-----:R-:W2:Y:S04]  /*3b540*/  LDL R2, [R1+0x1750] ;  /* 0x0017500001027983 */ /* 0x001ea80000100800 */
        /* <DEDUP_REMOVED lines=42> */
[----:B------:R3:W2:Y:S01]  /*3b7f0*/  @!P0 LDG.E.U16 R26, [R2.64] ;  /* 0x00000006021a8981 */ /* 0x0006a2000c1e1500 */
[----:B------:R-:W-:Y:S01]  /*3b800*/  PRMT R28, RZ, 0x7610, R28 ;  /* 0x00007610ff1c7816 */ /* 0x000fe2000000001c */
[----:B---3--:R-:W-:Y:S02]  /*3b810*/  @!P0 IMAD.MOV.U32 R2, RZ, RZ, R14 ;  /* 0x000000ffff028224 */ /* 0x008fe400078e000e */
[----:B----4-:R-:W-:-:S05]  /*3b820*/  @!P0 IMAD.MOV.U32 R3, RZ, RZ, R15 ;  /* 0x000000ffff038224 */ /* 0x010fca00078e000f */
[----:B------:R0:W3:Y:S04]  /*3b830*/  @!P0 LDG.E.U16 R28, [R2.64] ;  /* 0x00000006021c8981 */ /* 0x0000e8000c1e1500 */
[----:B--2---:R1:W-:Y:S04]  /*3b840*/  STL [R1+0x4], R26 ;  /* 0x0000041a01007387 */ /* 0x0043e80000100800 */
[----:B-1----:R-:W2:Y:S01]  /*3b850*/  LDL.LU R26, [R1+0x6df4] ;  /* 0x006df400011a7983 */ /* 0x002ea20000300800 */
[----:B0-----:R-:W4:Y:S02]  /*3b860*/  LDL R2, [R1+0x15e8] ;  /* 0x0015e80001027983 */ /* 0x001f240000100800 */
[----:B------:R-:W4:Y:S01]  /*3b870*/  LDL R3, [R1+0x1d0c] ;  /* 0x001d0c0001037983 */ /* 0x000f220000100800 */
[----:B------:R-:W-:Y:S01]  /*3b880*/  PRMT R9, RZ, 0x7610, R9 ;  /* 0x00007610ff097816 */ /* 0x000fe20000000009 */
[----:B------:R-:W2:Y:S04]  /*3b890*/  LDL R15, [R1+0x1d90] ;  /* 0x001d9000010f7983 */ /* 0x000ea80000100800 */
[----:B------:R-:W2:Y:S01]  /*3b8a0*/  LDL R14, [R1+0x1dbc] ;  /* 0x001dbc00010e7983 */ /* 0x000ea20000100800 */
[----:B---3--:R-:W-:Y:S01]  /*3b8b0*/  STL [R1+0x6dc0], R28 ;  /* 0x006dc01c01007387 */ /* 0x008fe20000100800 */
[----:B----4-:R-:W-:-:S04]  /*3b8c0*/  @!P0 LOP3.LUT R3, R3, R2, RZ, 0x3c, !PT ;  /* 0x0000000203038212 */ /* 0x010fc800078e3cff */
[----:B------:R-:W-:-:S04]  /*3b8d0*/  @!P0 LOP3.LUT R2, R3, R2, RZ, 0x3c, !PT ;  /* 0x0000000203028212 */ /* 0x000fc800078e3cff */
[----:B------:R-:W-:-:S05]  /*3b8e0*/  @!P0 LOP3.LUT R3, R3, R2, RZ, 0x3c, !PT ;  /* 0x0000000203038212 */ /* 0x000fca00078e3cff */
[----:B------:R0:W3:Y:S04]  /*3b8f0*/  @!P0 LDG.E.U16 R9, [R2.64] ;  /* 0x0000000602098981 */ /* 0x0000e8000c1e1500 */
[----:B0-----:R-:W4:Y:S04]  /*3b900*/  LDL R2, [R1+0x1d10] ;  /* 0x001d100001027983 */ /* 0x001f280000100800 */
[----:B------:R-:W4:Y:S01]  /*3b910*/  LDL R3, [R1+0x1d4c] ;  /* 0x001d4c0001037983 */ /* 0x000f220000100800 */
[----:B------:R-:W-:-:S03]  /*3b920*/  PRMT R8, RZ, 0x7610, R8 ;  /* 0x00007610ff087816 */ /* 0x000fc60000000008 */
[----:B---3--:R0:W-:Y:S04]  /*3b930*/  STL [R1+0x6dc4], R9 ;  /* 0x006dc40901007387 */ /* 0x0081e80000100800 */
[----:B0-----:R-:W3:Y:S01]  /*3b940*/  LDL R9, [R1+0x1d8c] ;  /* 0x001d8c0001097983 */ /* 0x001ee20000100800 */
[----:B----4-:R-:W-:-:S04]  /*3b950*/  @!P0 LOP3.LUT R3, R3, R2, RZ, 0x3c, !PT ;  /* 0x0000000203038212 */ /* 0x010fc800078e3cff */
[----:B------:R-:W-:-:S04]  /*3b960*/  @!P0 LOP3.LUT R2, R3, R2, RZ, 0x3c, !PT ;  /* 0x0000000203028212 */ /* 0x000fc800078e3cff */
[----:B------:R-:W-:-:S05]  /*3b970*/  @!P0 LOP3.LUT R3, R3, R2, RZ, 0x3c, !PT ;  /* 0x0000000203038212 */ /* 0x000fca00078e3cff */
[----:B------:R0:W4:Y:S04]  /*3b980*/  @!P0 LDG.E.U16 R8, [R2.64] ;  /* 0x0000000602088981 */ /* 0x000128000c1e1500 */
[----:B0-----:R-:W2:Y:S01]  /*3b990*/  LDL R3, [R1+0x1d50] ;  /* 0x001d500001037983 */ /* 0x001ea20000100800 */
[----:B------:R-:W-:Y:S01]  /*3b9a0*/  PRMT R7, RZ, 0x7610, R7 ;  /* 0x00007610ff077816 */ /* 0x000fe20000000007 */
[----:B---3--:R-:W-:-:S05]  /*3b9b0*/  @!P0 IMAD.MOV.U32 R2, RZ, RZ, R9 ;  /* 0x000000ffff028224 */ /* 0x008fca00078e0009 */
[----:B--2---:R0:W2:Y:S01]  /*3b9c0*/  @!P0 LDG.E.U16 R7, [R2.64] ;  /* 0x0000000602078981 */ /* 0x0040a2000c1e1500 */
[----:B------:R-:W-:-:S03]  /*3b9d0*/  PRMT R6, RZ, 0x7610, R6 ;  /* 0x00007610ff067816 */ /* 0x000fc60000000006 */
[----:B----4-:R1:W-:Y:S01]  /*3b9e0*/  STL [R1+0x6dc8], R8 ;  /* 0x006dc80801007387 */ /* 0x0103e20000100800 */
[----:B0-----:R-:W-:Y:S02]  /*3b9f0*/  @!P0 IMAD.MOV.U32 R2, RZ, RZ, R14 ;  /* 0x000000ffff028224 */ /* 0x001fe400078e000e */
[----:B------:R-:W-:-:S05]  /*3ba00*/  @!P0 IMAD.MOV.U32 R3, RZ, RZ, R15 ;  /* 0x000000ffff038224 */ /* 0x000fca00078e000f */
[----:B------:R0:W3:Y:S04]  /*3ba10*/  @!P0 LDG.E.U16 R6, [R2.64] ;  /* 0x0000000602068981 */ /* 0x0000e8000c1e1500 */
[----:B--2---:R2:W-:Y:S01]  /*3ba20*/  STL [R1+0x6dcc], R7 ;  /* 0x006dcc0701007387 */ /* 0x0045e20000100800 */
[----:B0-----:R-:W4:Y:S02]  /*3ba30*/  LDL R2, [R1+0x1788] ;  /* 0x0017880001027983 */ /* 0x001f240000100800 */
[----:B------:R-:W4:Y:S01]  /*3ba40*/  LDL R3, [R1+0x178c] ;  /* 0x00178c0001037983 */ /* 0x000f220000100800 */
[----:B------:R-:W-:Y:S01]  /*3ba50*/  PRMT R5, RZ, 0x7610, R5 ;  /* 0x00007610ff057816 */ /* 0x000fe20000000005 */
[----:B------:R-:W3:Y:S04]  /*3ba60*/  LDL R15, [R1+0x16c8] ;  /* 0x0016c800010f7983 */ /* 0x000ee80000100800 */
[----:B------:R-:W3:Y:S04]  /*3ba70*/  LDL R14, [R1+0x16cc] ;  /* 0x0016cc00010e7983 */ /* 0x000ee80000100800 */
[----:B------:R-:W3:Y:S04]  /*3ba80*/  LDL R9, [R1+0x1688] ;  /* 0x0016880001097983 */ /* 0x000ee80000100800 */
[----:B-1----:R-:W3:Y:S04]  /*3ba90*/  LDL R8, [R1+0x168c] ;  /* 0x00168c0001087983 */ /* 0x002ee80000100800 */
[----:B--2---:R-:W2:Y:S01]  /*3baa0*/  LDL R7, [R1+0x174c] ;  /* 0x00174c0001077983 */ /* 0x004ea20000100800 */
[----:B----4-:R-:W-:-:S04]  /*3bab0*/  @!P0 LOP3.LUT R3, R3, R2, RZ, 0x3c, !PT ;  /* 0x0000000203038212 */ /* 0x010fc800078e3cff */
[----:B------:R-:W-:-:S04]  /*3bac0*/  @!P0 LOP3.LUT R2, R3, R2, RZ, 0x3c, !PT ;  /* 0x0000000203028212 */ /* 0x000fc800078e3cff */
[----:B------:R-:W-:-:S05]  /*3bad0*/  @!P0 LOP3.LUT R3, R3, R2, RZ, 0x3c, !PT ;  /* 0x0000000203038212 */ /* 0x000fca00078e3cff */
[----:B------:R-:W4:Y:S04]  /*3bae0*/  @!P0 LDG.E.U16 R5, [R2.64] ;  /* 0x0000000602058981 */ /* 0x000f28000c1e1500 */
[----:B---3--:R-:W-:Y:S01]  /*3baf0*/  STL [R1+0x6dd0], R6 ;  /* 0x006dd00601007387 */ /* 0x008fe20000100800 */
[----:B------:R-:W-:-:S03]  /*3bb00*/  PRMT R26, RZ, 0x7610, R26 ;  /* 0x00007610ff1a7816 */ /* 0x000fc6000000001a */
[----:B----4-:R0:W-:Y:S04]  /*3bb10*/  STL [R1+0x1c], R5 ;  /* 0x00001c0501007387 */ /* 0x0101e80000100800 */
[----:B0-----:R-:W3:Y:S01]  /*3bb20*/  LDL.LU R5, [R1+0x6df0] ;  /* 0x006df00001057983 */ /* 0x001ee20000300800 */
[----:B------:R-:W4:Y:S02]  /*3bb30*/  LDL R3, [R1+0x1748] ;  /* 0x0017480001037983 */ /* 0x000f240000100800 */
[----:B--2---:R-:W-:Y:S02]  /*3bb40*/  @!P0 IMAD.MOV.U32 R2, RZ, RZ, R7 ;  /* 0x000000ffff028224 */ /* 0x004fe400078e0007 */
[----:B------:R-:W2:Y:S04]  /*3bb50*/  LDL R7, [R1+0x164c] ;  /* 0x00164c0001077983 */ /* 0x000ea80000100800 */
[----:B----4-:R-:W4:Y:S04]  /*3bb60*/  @!P0 LDG.E.U16 R26, [R2.64] ;  /* 0x00000006021a8981 */ /* 0x010f28000c1e1500 */
[----:B----4-:R0:W-:Y:S04]  /*3bb70*/  STL [R1+0x18], R26 ;  /* 0x0000181a01007387 */ /* 0x0101e80000100800 */
[----:B0-----:R-:W4:Y:S01]  /*3bb80*/  LDL.LU R26, [R1+0x6dec] ;  /* 0x006dec00011a7983 */ /* 0x001f220000300800 */
[----:B------:R-:W2:Y:S02]  /*3bb90*/  LDL R2, [R1+0x1708] ;  /* 0x0017080001027983 */ /* 0x000ea40000100800 */
[----:B------:R-:W2:Y:S01]  /*3bba0*/  LDL R3, [R1+0x170c] ;  /* 0x00170c0001037983 */ /* 0x000ea20000100800 */
[----:B------:R-:W-:-:S02]  /*3bbb0*/  PRMT R28, RZ, 0x7610, R28 ;  /* 0x00007610ff1c7816 */ /* 0x000fc4000000001c */
[----:B---3--:R-:W-:Y:S02]  /*3bbc0*/  PRMT R5, RZ, 0x7610, R5 ;  /* 0x00007610ff057816 */ /* 0x008fe40000000005 */
[----:B--2---:R-:W-:-:S04]  /*3bbd0*/  @!P0 LOP3.LUT R3, R3, R2, RZ, 0x3c, !PT ;  /* 0x0000000203038212 */ /* 0x004fc800078e3cff */
[----:B------:R-:W-:-:S04]  /*3bbe0*/  @!P0 LOP3.LUT R2, R3, R2, RZ, 0x3c, !PT ;  /* 0x0000000203028212 */ /* 0x000fc800078e3cff */
[----:B------:R-:W-:-:S05]  /*3bbf0*/  @!P0 LOP3.LUT R3, R3, R2, RZ, 0x3c, !PT ;  /* 0x0000000203038212 */ /* 0x000fca00078e3cff */
[----:B------:R0:W2:Y:S01]  /*3bc00*/  @!P0 LDG.E.U16 R28, [R2.64] ;  /* 0x00000006021c8981 */ /* 0x0000a2000c1e1500 */
[----:B----4-:R-:W-:Y:S01]  /*3bc10*/  PRMT R26, RZ, 0x7610, R26 ;  /* 0x00007610ff1a7816 */ /* 0x010fe2000000001a */
[----:B0-----:R-:W-:Y:S02]  /*3bc20*/  @!P0 IMAD.MOV.U32 R2, RZ, RZ, R14 ;  /* 0x000000ffff028224 */ /* 0x001fe400078e000e */
[----:B------:R-:W-:-:S05]  /*3bc30*/  @!P0 IMAD.MOV.U32 R3, RZ, RZ, R15 ;  /* 0x000000ffff038224 */ /* 0x000fca00078e000f */
[----:B------:R0:W3:Y:S02]  /*3bc40*/  @!P0 LDG.E.U16 R5, [R2.64] ;  /* 0x0000000602058981 */ /* 0x0000e4000c1e1500 */
[----:B0-----:R-:W-:Y:S02]  /*3bc50*/  @!P0 IMAD.MOV.U32 R2, RZ, RZ, R8 ;  /* 0x000000ffff028224 */ /* 0x001fe400078e0008 */
[----:B------:R-:W-:-:S05]  /*3bc60*/  @!P0 IMAD.MOV.U32 R3, RZ, RZ, R9 ;  /* 0x000000ffff038224 */ /* 0x000fca00078e0009 */
[----:B------:R-:W4:Y:S04]  /*3bc70*/  @!P0 LDG.E.U16 R26, [R2.64] ;  /* 0x00000006021a8981 */ /* 0x000f28000c1e1500 */
[----:B--2---:R0:W-:Y:S01]  /*3bc80*/  STL [R1+0x14], R28 ;  /* 0x0000141c01007387 */ /* 0x0041e20000100800 */
[----:B------:R-:W2:Y:S02]  /*3bc90*/  LDL R15, [R1+0x15e4] ;  /* 0x0015e400010f7983 */ /* 0x000ea40000100800 */
[----:B------:R-:W2:Y:S01]  /*3bca0*/  LDL R14, [R1+0x1d14] ;  /* 0x001d1400010e7983 */ /* 0x000ea20000100800 */
[----:B0-----:R-:W2:Y:S04]  /*3bcb0*/  LDL R28, [R1+0x160c] ;  /* 0x00160c00011c7983 */ /* 0x001ea80000100800 */
[----:B---3--:R0:W-:Y:S04]  /*3bcc0*/  STL [R1+0x10], R5 ;  /* 0x0000100501007387 */ /* 0x0081e80000100800 */
[----:B0-----:R-:W3:Y:S01]  /*3bcd0*/  LDL.LU R5, [R1+0x6de8] ;  /* 0x006de80001057983 */ /* 0x001ee20000300800 */
[----:B------:R-:W2:Y:S02]  /*3bce0*/  LDL R9, [R1+0x1d18] ;  /* 0x001d180001097983 */ /* 0x000ea40000100800 */
[----:B------:R-:W2:Y:S01]  /*3bcf0*/  LDL R8, [R1+0x1d54] ;  /* 0x001d540001087983 */ /* 0x000ea20000100800 */
[----:B----4-:R0:W-:Y:S04]  /*3bd00*/  STL [R1+0xc], R26 ;  /* 0x00000c1a01007387 */ /* 0x0101e80000100800 */
[----:B0-----:R-:W4:Y:S01]  /*3bd10*/  LDL.LU R26, [R1+0x6de4] ;  /* 0x006de400011a7983 */ /* 0x001f220000300800 */
[----:B------:R-:W2:Y:S01]  /*3bd20*/  LDL R3, [R1+0x1648] ;  /* 0x0016480001037983 */ /* 0x000ea20000100800 */
[----:B------:R-:W-:Y:S01]  /*3bd30*/  PRMT R6, RZ, 0x7610, R6 ;  /* 0x00007610ff067816 */ /* 0x000fe20000000006 */
[----:B------:R-:W-:Y:S01]  /*3bd40*/  @!P0 IMAD.MOV.U32 R2, RZ, RZ, R7 ;  /* 0x000000ffff028224 */ /* 0x000fe200078e0007 */
[----:B------:R-:W-:-:S02]  /*3bd50*/  PRMT R27, RZ, 0x7610, R27 ;  /* 0x00007610ff1b7816 */ /* 0x000fc4000000001b */
[----:B------:R-:W-:Y:S01]  /*3bd60*/  PRMT R4, RZ, 0x7610, R4 ;  /* 0x00007610ff047816 */ /* 0x000fe20000000004 */
[----:B------:R-:W3:Y:S04]  /*3bd70*/  LDL R7, [R1+0x1d58] ;  /* 0x001d580001077983 */ /* 0x000ee80000100800 */
[----:B--2---:R0:W2:Y:S04]  /*3bd80*/  @!P0 LDG.E.U16 R6, [R2.64] ;  /* 0x0000000602068981 */ /* 0x0040a8000c1e1500 */
[----:B0-----:R-:W2:Y:S01]  /*3bd90*/  LDL R3, [R1+0x1608] ;  /* 0x0016080001037983 */ /* 0x001ea20000100800 */
[----:B------:R-:W-:Y:S01]  /*3bda0*/  @!P0 IMAD.MOV.U32 R2, RZ, RZ, R28 ;  /* 0x000000ffff028224 */ /* 0x000fe200078e001c */
[----:B---3--:R-:W-:-:S04]  /*3bdb0*/  PRMT R5, RZ, 0x7610, R5 ;  /* 0x00007610ff057816 */ /* 0x008fc80000000005 */
[----:B--2---:R0:W2:Y:S02]  /*3bdc0*/  @!P0 LDG.E.U16 R27, [R2.64] ;  /* 0x00000006021b8981 */ /* 0x0040a4000c1e1500 */
[----:B0-----:R-:W-:Y:S02]  /*3bdd0*/  @!P0 IMAD.MOV.U32 R2, RZ, RZ, R14 ;  /* 0x000000ffff028224 */ /* 0x001fe400078e000e */
[----:B------:R-:W-:Y:S02]  /*3bde0*/  @!P0 IMAD.MOV.U32 R3, RZ, RZ, R15 ;  /* 0x000000ffff038224 */ /* 0x000fe400078e000f */
[----:B------:R-:W-:Y:S02]  /*3bdf0*/  @!P0 IMAD.MOV.U32 R14, RZ, RZ, R8 ;  /* 0x000000ffff0e8224 */ /* 0x000fe400078e0008 */
[----:B------:R-:W-:Y:S01]  /*3be00*/  @!P0 IMAD.MOV.U32 R15, RZ, RZ, R9 ;  /* 0x000000ffff0f8224 */ /* 0x000fe200078e0009 */
[----:B------:R-:W3:Y:S04]  /*3be10*/  @!P0 LDG.E.U16 R5, [R2.64] ;  /* 0x0000000602058981 */ /* 0x000ee8000c1e1500 */
[----:B------:R-:W4:Y:S04]  /*3be20*/  @!P0 LDG.E.U16 R4, [R14.64] ;  /* 0x000000060e048981 */ /* 0x000f28000c1e1500 */
[----:B------:R0:W-:Y:S04]  /*3be30*/  STL [R1], R6 ;  /* 0x0000000601007387 */ /* 0x0001e80000100800 */
[----:B0-----:R-:W4:Y:S04]  /*3be40*/  LDL R6, [R1+0x1d94] ;  /* 0x001d940001067983 */ /* 0x001f280000100800 */
[----:B--2---:R0:W-:Y:S04]  /*3be50*/  STL [R1+0x6da4], R27 ;  /* 0x006da41b01007387 */ /* 0x0041e80000100800 */
[----:B---3--:R1:W-:Y:S01]  /*3be60*/  STL [R1+0x6da8], R5 ;  /* 0x006da80501007387 */ /* 0x0083e20000100800 */
[----:B------:R-:W2:Y:S02]  /*3be70*/  LDL R28, [R1+0x1780] ;  /* 0x00178000011c7983 */ /* 0x000ea40000100800 */
[----:B0-----:R-:W3:Y:S01]  /*3be80*/  LDL R27, [R1+0x1784] ;  /* 0x00178400011b7983 */ /* 0x001ee20000100800 */
[----:B-1----:R-:W2:Y:S01]  /*3be90*/  LDL R5, [R1+0x1db8] ;  /* 0x001db80001057983 */ /* 0x002ea20000100800 */
[----:B----4-:R0:W-:Y:S01]  /*3bea0*/  STL [R1+0x6dac], R4 ;  /* 0x006dac0401007387 */ /* 0x0101e20000100800 */
[----:B------:R-:W-:Y:S01]  /*3beb0*/  PRMT R3, RZ, 0x7610, R3 ;  /* 0x00007610ff037816 */ /* 0x000fe20000000003 */
[----:B------:R-:W-:-:S02]  /*3bec0*/  @!P0 IMAD.MOV.U32 R14, RZ, RZ, R6 ;  /* 0x000000ffff0e8224 */ /* 0x000fc400078e0006 */
[----:B------:R-:W-:Y:S01]  /*3bed0*/  @!P0 IMAD.MOV.U32 R15, RZ, RZ, R7 ;  /* 0x000000ffff0f8224 */ /* 0x000fe200078e0007 */
[----:B------:R-:W4:Y:S04]  /*3bee0*/  LDL R9, [R1+0x1740] ;  /* 0x0017400001097983 */ /* 0x000f280000100800 */
[----:B------:R-:W3:Y:S04]  /*3bef0*/  LDL R8, [R1+0x1744] ;  /* 0x0017440001087983 */ /* 0x000ee80000100800 */
[----:B------:R2:W3:Y:S01]  /*3bf00*/  @!P0 LDG.E.U16 R3, [R14.64] ;  /* 0x000000060e038981 */ /* 0x0004e2000c1e1500 */
[----:B------:R-:W-:-:S03]  /*3bf10*/  PRMT R2, RZ, 0x7610, R2 ;  /* 0x00007610ff027816 */ /* 0x000fc60000000002 */
[----:B------:R-:W3:Y:S04]  /*3bf20*/  LDL R7, [R1+0x1700] ;  /* 0x0017000001077983 */ /* 0x000ee80000100800 */
[----:B0-----:R-:W3:Y:S04]  /*3bf30*/  LDL R4, [R1+0x1d98] ;  /* 0x001d980001047983 */ /* 0x001ee80000100800 */
[----:B------:R-:W4:Y:S01]  /*3bf40*/  LDL R6, [R1+0x1704] ;  /* 0x0017040001067983 */ /* 0x000f220000100800 */
[----:B------:R-:W-:Y:S01]  /*3bf50*/  PRMT R26, RZ, 0x7610, R26 ;  /* 0x00007610ff1a7816 */ /* 0x000fe2000000001a */
[----:B--2---:R-:W-:-:S02]  /*3bf60*/  @!P0 IMAD.MOV.U32 R14, RZ, RZ, R5 ;  /* 0x000000ffff0e8224 */ /* 0x004fc400078e0005 */
[----:B---3--:R-:W-:-:S05]  /*3bf70*/  @!P0 IMAD.MOV.U32 R15, RZ, RZ, R4 ;  /* 0x000000ffff0f8224 */ /* 0x008fca00078e0004 */
[----:B------:R0:W2:Y:S04]  /*3bf80*/  @!P0 LDG.E.U16 R2, [R14.64] ;  /* 0x000000060e028981 */ /* 0x0000a8000c1e1500 */
[----:B------:R1:W-:Y:S01]  /*3bf90*/  STL [R1+0x6db0], R3 ;  /* 0x006db00301007387 */ /* 0x0003e20000100800 */
[----:B------:R-:W-:Y:S01]  /*3bfa0*/  PRMT R22, RZ, 0x7610, R22 ;  /* 0x00007610ff167816 */ /* 0x000fe20000000016 */
[----:B------:R-:W3:Y:S02]  /*3bfb0*/  LDL R5, [R1+0x16c0] ;  /* 0x0016c00001057983 */ /* 0x000ee40000100800 */
[----:B------:R-:W3:Y:S02]  /*3bfc0*/  LDL R4, [R1+0x16c4] ;  /* 0x0016c40001047983 */ /* 0x000ee40000100800 */
[----:B0-----:R-:W-:-:S02]  /*3bfd0*/  @!P0 IMAD.MOV.U32 R14, RZ, RZ, R27 ;  /* 0x000000ffff0e8224 */ /* 0x001fc400078e001b */
[----:B------:R-:W-:-:S05]  /*3bfe0*/  @!P0 IMAD.MOV.U32 R15, RZ, RZ, R28 ;  /* 0x000000ffff0f8224 */ /* 0x000fca00078e001c */
[----:B------:R0:W3:Y:S01]  /*3bff0*/  @!P0 LDG.E.U16 R26, [R14.64] ;  /* 0x000000060e1a8981 */ /* 0x0000e2000c1e1500 */
[----:B------:R-:W-:Y:S01]  /*3c000*/  PRMT R20, RZ, 0x7610, R20 ;  /* 0x00007610ff147816 */ /* 0x000fe20000000014 */
[----:B0-----:R-:W-:Y:S02]  /*3c010*/  @!P0 IMAD.MOV.U32 R14, RZ, RZ, R8 ;  /* 0x000000ffff0e8224 */ /* 0x001fe400078e0008 */
[----:B----4-:R-:W-:-:S05]  /*3c020*/  @!P0 IMAD.MOV.U32 R15, RZ, RZ, R9 ;  /* 0x000000ffff0f8224 */ /* 0x010fca00078e0009 */
[----:B------:R0:W4:Y:S02]  /*3c030*/  @!P0 LDG.E.U16 R22, [R14.64] ;  /* 0x000000060e168981 */ /* 0x000124000c1e1500 */
[----:B0-----:R-:W-:Y:S02]  /*3c040*/  @!P0 IMAD.MOV.U32 R14, RZ, RZ, R6 ;  /* 0x000000ffff0e8224 */ /* 0x001fe400078e0006 */
[----:B------:R-:W-:-:S05]  /*3c050*/  @!P0 IMAD.MOV.U32 R15, RZ, RZ, R7 ;  /* 0x000000ffff0f8224 */ /* 0x000fca00078e0007 */
[----:B------:R3:W4:Y:S04]  /*3c060*/  @!P0 LDG.E.U16 R20, [R14.64] ;  /* 0x000000060e148981 */ /* 0x000728000c1e1500 */
[----:B--2---:R0:W-:Y:S01]  /*3c070*/  STL [R1+0x6db4], R2 ;  /* 0x006db40201007387 */ /* 0x0041e20000100800 */
[----:B-1----:R-:W2:Y:S03]  /*3c080*/  LDL R3, [R1+0x1680] ;  /* 0x0016800001037983 */ /* 0x002ea60000100800 */
[----:B0-----:R-:W2:Y:S01]  /*3c090*/  LDL R2, [R1+0x1684] ;  /* 0x0016840001027983 */ /* 0x001ea20000100800 */
[----:B------:R-:W-:Y:S01]  /*3c0a0*/  PRMT R18, RZ, 0x7610, R18 ;  /* 0x00007610ff127816 */ /* 0x000fe20000000012 */
[----:B---3--:R-:W-:-:S02]  /*3c0b0*/  @!P0 IMAD.MOV.U32 R14, RZ, RZ, R4 ;  /* 0x000000ffff0e8224 */ /* 0x008fc400078e0004 */
[----:B------:R-:W-:-:S05]  /*3c0c0*/  @!P0 IMAD.MOV.U32 R15, RZ, RZ, R5 ;  /* 0x000000ffff0f8224 */ /* 0x000fca00078e0005 */
[----:B------:R2:W3:Y:S04]  /*3c0d0*/  @!P0 LDG.E.U16 R18, [R14.64] ;  /* 0x000000060e128981 */ /* 0x0004e8000c1e1500 */
[----:B------:R-:W-:Y:S01]  /*3c0e0*/  STL [R1+0x6d90], R26 ;  /* 0x006d901a01007387 */ /* 0x000fe20000100800 */
[----:B------:R-:W-:-:S03]  /*3c0f0*/  PRMT R16, RZ, 0x7610, R16 ;  /* 0x00007610ff107816 */ /* 0x000fc60000000010 */
[----:B----4-:R0:W-:Y:S04]  /*3c100*/  STL [R1+0x6d94], R22 ;  /* 0x006d941601007387 */ /* 0x0101e80000100800 */
[----:B------:R1:W-:Y:S04]  /*3c110*/  STL [R1+0x6d98], R20 ;  /* 0x006d981401007387 */ /* 0x0003e80000100800 */
[----:B0-----:R-:W4:Y:S04]  /*3c120*/  LDL R22, [R1+0x1640] ;  /* 0x0016400001167983 */ /* 0x001f280000100800 */
[----:B-1----:R-:W4:Y:S01]  /*3c130*/  LDL R20, [R1+0x1644] ;  /* 0x0016440001147983 */ /* 0x002f220000100800 */
[----:B--2---:R-:W-:-:S02]  /*3c140*/  @!P0 IMAD.MOV.U32 R15, RZ, RZ, R3 ;  /* 0x000000ffff0f8224 */ /* 0x004fc400078e0003 */
[----:B------:R-:W-:-:S05]  /*3c150*/  @!P0 IMAD.MOV.U32 R14, RZ, RZ, R2 ;  /* 0x000000ffff0e8224 */ /* 0x000fca00078e0002 */
[----:B------:R4:W2:Y:S04]  /*3c160*/  @!P0 LDG.E.U16 R16, [R14.64] ;  /* 0x000000060e108981 */ /* 0x0008a8000c1e1500 */
[----:B---3--:R0:W-:Y:S01]  /*3c170*/  STL [R1+0x6d9c], R18 ;  /* 0x006d9c1201007387 */ /* 0x0081e20000100800 */
[----:B------:R-:W3:Y:S02]  /*3c180*/  LDL R27, [R1+0x1604] ;  /* 0x00160400011b7983 */ /* 0x000ee40000100800 */
[----:B------:R-:W3:Y:S02]  /*3c190*/  LDL.LU R26, [R1+0x94] ;  /* 0x00009400011a7983 */ /* 0x000ee40000300800 */
[----:B------:R-:W3:Y:S01]  /*3c1a0*/  LDL.LU R2, [R1+0x84] ;  /* 0x0000840001027983 */ /* 0x000ee20000300800 */
[----:B------:R-:W3:Y:S01]  /*3c1b0*/  LDL.LU R3, [R1+0x74] ;  /* 0x0000740001037983 */ /* 0x000ee20000300800 */
[----:B------:R-:W3:Y:S01]  /*3c1c0*/  LDL.LU R4, [R1+0x64] ;  /* 0x0000640001047983 */ /* 0x000ee20000300800 */
[----:B------:R-:W-:Y:S01]  /*3c1d0*/  PRMT R17, RZ, 0x7610, R17 ;  /* 0x00007610ff117816 */ /* 0x000fe20000000011 */
[----:B------:R-:W3:Y:S01]  /*3c1e0*/  LDL.LU R5, [R1+0x54] ;  /* 0x0000540001057983 */ /* 0x000ee20000300800 */
[----:B------:R-:W3:Y:S01]  /*3c1f0*/  LDL.LU R6, [R1+0x44] ;  /* 0x0000440001067983 */ /* 0x000ee20000300800 */
[----:B------:R-:W3:Y:S02]  /*3c200*/  LDL.LU R7, [R1+0x3c] ;  /* 0x00003c0001077983 */ /* 0x000ee40000300800 */
[----:B------:R-:W3:Y:S02]  /*3c210*/  LDL.LU R8, [R1+0x34] ;  /* 0x0000340001087983 */ /* 0x000ee40000300800 */
[----:B------:R-:W3:Y:S01]  /*3c220*/  LDL.LU R9, [R1+0x2c] ;  /* 0x00002c0001097983 */ /* 0x000ee20000300800 */
[----:B------:R-:W3:Y:S01]  /*3c230*/  LDL.LU R28, [R1+0x24] ;  /* 0x00002400011c7983 */ /* 0x000ee20000300800 */
[----:B----4-:R-:W-:-:S02]  /*3c240*/  @!P0 IMAD.MOV.U32 R15, RZ, RZ, R22 ;  /* 0x000000ffff0f8224 */ /* 0x010fc400078e0016 */
[----:B------:R-:W-:-:S05]  /*3c250*/  @!P0 IMAD.MOV.U32 R14, RZ, RZ, R20 ;  /* 0x000000ffff0e8224 */ /* 0x000fca00078e0014 */
[----:B------:R1:W4:Y:S04]  /*3c260*/  @!P0 LDG.E.U16 R17, [R14.64] ;  /* 0x000000060e118981 */ /* 0x000328000c1e1500 */
[----:B--2---:R2:W-:Y:S01]  /*3c270*/  STL [R1+0x6db8], R16 ;  /* 0x006db81001007387 */ /* 0x0045e20000100800 */
[----:B-1----:R-:W4:Y:S01]  /*3c280*/  LDL R15, [R1+0x1600] ;  /* 0x00160000010f7983 */ /* 0x002f220000100800 */
[----:B------:R-:W-:Y:S01]  /*3c290*/  PRMT R19, RZ, 0x7610, R19 ;  /* 0x00007610ff137816 */ /* 0x000fe20000000013 */
[----:B---3--:R-:W-:Y:S01]  /*3c2a0*/  @!P0 IMAD.MOV.U32 R14, RZ, RZ, R27 ;  /* 0x000000ffff0e8224 */ /* 0x008fe200078e001b */
[----:B------:R-:W3:Y:S04]  /*3c2b0*/  LDL R22, [R1+0x1d60] ;  /* 0x001d600001167983 */ /* 0x000ee80000100800 */
[----:B------:R-:W3:Y:S04]  /*3c2c0*/  LDL R20, [R1+0x1d9c] ;  /* 0x001d9c0001147983 */ /* 0x000ee80000100800 */
[----:B0-----:R-:W3:Y:S04]  /*3c2d0*/  LDL R18, [R1+0x1da0] ;  /* 0x001da00001127983 */ /* 0x001ee80000100800 */
[----:B--2---:R-:W2:Y:S04]  /*3c2e0*/  LDL R16, [R1+0x1db4] ;  /* 0x001db40001107983 */ /* 0x004ea80000100800 */
[----:B----4-:R0:W4:Y:S04]  /*3c2f0*/  @!P0 LDG.E.U16 R19, [R14.64] ;  /* 0x000000060e138981 */ /* 0x010128000c1e1500 */
[----:B------:R1:W-:Y:S04]  /*3c300*/  STL [R1+0x6dbc], R17 ;  /* 0x006dbc1101007387 */ /* 0x0003e80000100800 */
[----:B0-----:R-:W2:Y:S04]  /*3c310*/  LDL R14, [R1+0x1ce0] ;  /* 0x001ce000010e7983 */ /* 0x001ea80000100800 */
[----:B------:R-:W2:Y:S04]  /*3c320*/  LDL R15, [R1+0x1d1c] ;  /* 0x001d1c00010f7983 */ /* 0x000ea80000100800 */
[----:B-1----:R-:W3:Y:S04]  /*3c330*/  LDL R17, [R1+0x1d5c] ;  /* 0x001d5c0001117983 */ /* 0x002ee80000100800 */
[----:B----4-:R0:W-:Y:S04]  /*3c340*/  STL [R1+0x6dd4], R19 ;  /* 0x006dd41301007387 */ /* 0x0101e80000100800 */
[----:B0-----:R-:W4:Y:S01]  /*3c350*/  LDL R19, [R1+0x1d20] ;  /* 0x001d200001137983 */ /* 0x001f220000100800 */
[----:B--2---:R-:W-:-:S02]  /*3c360*/  @!P0 LOP3.LUT R15, R15, R14, RZ, 0x3c, !PT ;  /* 0x0000000e0f0f8212 */ /* 0x004fc400078e3cff */
[----:B------:R-:W-:Y:S02]  /*3c370*/  PRMT R21, RZ, 0x7610, R21 ;  /* 0x00007610ff157816 */ /* 0x000fe40000000015 */
[----:B------:R-:W-:-:S04]  /*3c380*/  @!P0 LOP3.LUT R14, R15, R14, RZ, 0x3c, !PT ;  /* 0x0000000e0f0e8212 */ /* 0x000fc800078e3cff */
[----:B------:R-:W-:Y:S02]  /*3c390*/  @!P0 LOP3.LUT R15, R15, R14, RZ, 0x3c, !PT ;  /* 0x0000000e0f0f8212 */ /* 0x000fe400078e3cff */
[----:B------:R-:W-:-:S03]  /*3c3a0*/  PRMT R23, RZ, 0x7610, R23 ;  /* 0x00007610ff177816 */ /* 0x000fc60000000017 */
[----:B------:R3:W2:Y:S02]  /*3c3b0*/  @!P0 LDG.E.U16 R21, [R14.64] ;  /* 0x000000060e158981 */ /* 0x0006a4000c1e1500 */
[----:B---3--:R-:W-:Y:S02]  /*3c3c0*/  @!P0 IMAD.MOV.U32 R14, RZ, RZ, R17 ;  /* 0x000000ffff0e8224 */ /* 0x008fe400078e0011 */
[----:B------:R-:W0:Y:S01]  /*3c3d0*/  S2R R27, SR_TID.X ;  /* 0x00000000001b7919 */ /* 0x000e220000002100 */
[----:B----4-:R-:W-:-:S05]  /*3c3e0*/  @!P0 IMAD.MOV.U32 R15, RZ, RZ, R19 ;  /* 0x000000ffff0f8224 */ /* 0x010fca00078e0013 */
[----:B------:R1:W3:Y:S01]  /*3c3f0*/  @!P0 LDG.E.U16 R23, [R14.64] ;  /* 0x000000060e178981 */ /* 0x0002e2000c1e1500 */
[----:B0-----:R-:W-:-:S05]  /*3c400*/  LOP3.LUT R27, R27, 0x7f, RZ, 0xc0, !PT ;  /* 0x0000007f1b1b7812 */ /* 0x001fca00078ec0ff */
[----:B------:R-:W-:-:S05]  /*3c410*/  IMAD.SHL.U32 R27, R27, 0x2, RZ ;  /* 0x000000021b1b7824 */ /* 0x000fca00078e00ff */
[----:B------:R-:W-:-:S05]  /*3c420*/  LOP3.LUT R27, R27, 0x40, RZ, 0x3c, !PT ;  /* 0x000000401b1b7812 */ /* 0x000fca00078e3cff */
        /* <DEDUP_REMOVED lines=9> */
[----:B--2---:R-:W-:Y:S01]  /*3c4c0*/  STL [R1+0x6dd8], R21 ;  /* 0x006dd81501007387 */ /* 0x004fe20000100800 */
[----:B------:R-:W-:Y:S02]  /*3c4d0*/  STS.U16 [R27+0x1cc00], R28 ;  /* 0x01cc001c1b007388 */ /* 0x000fe40000000400 */
[----:B------:R0:W-:Y:S02]  /*3c4e0*/  STS.U16 [R27+0x1d400], R0 ;  /* 0x01d400001b007388 */ /* 0x0001e40000000400 */
[----:B-1----:R-:W-:Y:S01]  /*3c4f0*/  @!P0 IMAD.MOV.U32 R15, RZ, RZ, R22 ;  /* 0x000000ffff0f8224 */ /* 0x002fe200078e0016 */
[----:B------:R-:W-:Y:S01]  /*3c500*/  PRMT R24, RZ, 0x7610, R24 ;  /* 0x00007610ff187816 */ /* 0x000fe20000000018 */
[----:B------:R-:W-:Y:S01]  /*3c510*/  @!P0 IMAD.MOV.U32 R14, RZ, RZ, R20 ;  /* 0x000000ffff0e8224 */ /* 0x000fe200078e0014 */
[----:B------:R-:W-:-:S04]  /*3c520*/  PRMT R25, RZ, 0x7610, R25 ;  /* 0x00007610ff197816 */ /* 0x000fc80000000019 */
[----:B------:R1:W2:Y:S04]  /*3c530*/  @!P0 LDG.E.U16 R24, [R14.64] ;  /* 0x000000060e188981 */ /* 0x0002a8000c1e1500 */
[----:B---3--:R3:W-:Y:S01]  /*3c540*/  STL [R1+0x6ddc], R23 ;  /* 0x006ddc1701007387 */ /* 0x0087e20000100800 */
[----:B0-----:R-:W4:Y:S03]  /*3c550*/  LDL.LU R0, [R1+0x6de0] ;  /* 0x006de00001007983 */ /* 0x001f260000300800 */
[----:B---3--:R-:W3:Y:S01]  /*3c560*/  LDL.LU R23, [R1+0x154] ;  /* 0x0001540001177983 */ /* 0x008ee20000300800 */
        /* <DEDUP_REMOVED lines=9> */
[----:B-1----:R-:W-:-:S02]  /*3c600*/  @!P0 IMAD.MOV.U32 R14, RZ, RZ, R16 ;  /* 0x000000ffff0e8224 */ /* 0x002fc400078e0010 */
[----:B------:R-:W-:-:S05]  /*3c610*/  @!P0 IMAD.MOV.U32 R15, RZ, RZ, R18 ;  /* 0x000000ffff0f8224 */ /* 0x000fca00078e0012 */
[----:B------:R0:W2:Y:S04]  /*3c620*/  @!P0 LDG.E.U16 R25, [R14.64] ;  /* 0x000000060e198981 */ /* 0x0000a8000c1e1500 */
[----:B------:R1:W-:Y:S04]  /*3c630*/  STS.U16 [R27+0x1dc00], R29 ;  /* 0x01dc001d1b007388 */ /* 0x0003e80000000400 */
        /* <DEDUP_REMOVED lines=9> */
[----:B-1----:R-:W2:Y:S03]  /*3c6d0*/  LDL.LU R29, [R1+0xac] ;  /* 0x0000ac00011d7983 */ /* 0x002ea60000300800 */
[----:B------:R0:W-:Y:S01]  /*3c6e0*/  STS.U16 [R27+0x1e400], R13 ;  /* 0x01e4000d1b007388 */ /* 0x0001e20000000400 */
[----:B------:R1:W-:Y:S02]  /*3c6f0*/  STS.U16 [R27+0x1ec00], R12 ;  /* 0x01ec000c1b007388 */ /* 0x0003e40000000400 */
[----:B------:R1:W-:Y:S02]  /*3c700*/  STS.U16 [R27+0x1f400], R11 ;  /* 0x01f4000b1b007388 */ /* 0x0003e40000000400 */
[----:B------:R1:W-:Y:S01]  /*3c710*/  STS.U16 [R27+0x1fc00], R10 ;  /* 0x01fc000a1b007388 */ /* 0x0003e20000000400 */
[----:B0-----:R-:W2:Y:S01]  /*3c720*/  LDL.LU R13, [R1+0xb8] ;  /* 0x0000b800010d7983 */ /* 0x001ea20000300800 */
[----:B-1----:R-:W2:Y:S02]  /*3c730*/  LDL.LU R12, [R1+0xc4] ;  /* 0x0000c400010c7983 */ /* 0x002ea40000300800 */
[----:B------:R-:W2:Y:S02]  /*3c740*/  LDL.LU R11, [R1+0xd0] ;  /* 0x0000d000010b7983 */ /* 0x000ea40000300800 */
[----:B------:R-:W2:Y:S01]  /*3c750*/  LDL.LU R10, [R1+0xdc] ;  /* 0x0000dc00010a7983 */ /* 0x000ea20000300800 */
[----:B------:R-:W2:Y:S01]  /*3c760*/  LDL.LU R27, [R1+0x28] ;  /* 0x00002800011b7983 */ /* 0x000ea20000300800 */
[----:B----4-:R-:W-:-:S05]  /*3c770*/  LOP3.LUT R17, R0, 0x50, RZ, 0x3c, !PT ;  /* 0x0000005000117812 */ /* 0x010fca00078e3cff */
[----:B---3--:R0:W-:Y:S01]  /*3c780*/  STS.U16 [R17+0x10500], R23 ;  /* 0x0105001711007388 */ /* 0x0081e20000000400 */
[----:B--2---:R1:W-:Y:S03]  /*3c790*/  STS.U16 [R17+0x10d00], R22 ;  /* 0x010d001611007388 */ /* 0x0043e60000000400 */
[----:B------:R3:W-:Y:S01]  /*3c7a0*/  STS.U16 [R17+0x11500], R26 ;  /* 0x0115001a11007388 */ /* 0x0007e20000000400 */
[----:B------:R3:W-:Y:S03]  /*3c7b0*/  STS.U16 [R17+0x11d00], R21 ;  /* 0x011d001511007388 */ /* 0x0007e60000000400 */
[----:B------:R4:W-:Y:S01]  /*3c7c0*/  STS.U16 [R17+0x12500], R19 ;  /* 0x0125001311007388 */ /* 0x0009e20000000400 */
[----:B------:R3:W-:Y:S03]  /*3c7d0*/  STS.U16 [R17+0x12d00], R6 ;  /* 0x012d000611007388 */ /* 0x0007e60000000400 */
[----:B0-----:R-:W2:Y:S04]  /*3c7e0*/  LDL.LU R23, [R1+0x6ddc] ;  /* 0x006ddc0001177983 */ /* 0x001ea80000300800 */
[----:B-1----:R-:W2:Y:S01]  /*3c7f0*/  LDL.LU R22, [R1+0x20] ;  /* 0x0000200001167983 */ /* 0x002ea20000300800 */
[----:B---3--:R-:W3:Y:S02]  /*3c800*/  LDL.LU R26, [R1+0x4] ;  /* 0x00000400011a7983 */ /* 0x008ee40000300800 */
[----:B------:R-:W3:Y:S01]  /*3c810*/  LDL.LU R21, [R1+0x6dd8] ;  /* 0x006dd80001157983 */ /* 0x000ee20000300800 */
[----:B----4-:R-:W4:Y:S01]  /*3c820*/  LDL.LU R19, [R1+0x6dd4] ;  /* 0x006dd40001137983 */ /* 0x010f220000300800 */
[----:B------:R-:W4:Y:S03]  /*3c830*/  LDL.LU R6, [R1+0x6dd0] ;  /* 0x006dd00001067983 */ /* 0x000f260000300800 */
[----:B------:R0:W-:Y:S01]  /*3c840*/  STS.U16 [R17+0x13500], R7 ;  /* 0x0135000711007388 */ /* 0x0001e20000000400 */
[----:B------:R1:W-:Y:S02]  /*3c850*/  STS.U16 [R17+0x13d00], R8 ;  /* 0x013d000811007388 */ /* 0x0003e40000000400 */
[----:B------:R1:W-:Y:S02]  /*3c860*/  STS.U16 [R17+0x14500], R9 ;  /* 0x0145000911007388 */ /* 0x0003e40000000400 */
[----:B------:R1:W-:Y:S01]  /*3c870*/  STS.U16 [R17+0x14d00], R28 ;  /* 0x014d001c11007388 */ /* 0x0003e20000000400 */
[----:B0-----:R-:W4:Y:S01]  /*3c880*/  LDL.LU R7, [R1+0x6dcc] ;  /* 0x006dcc0001077983 */ /* 0x001f220000300800 */
[----:B-1----:R-:W4:Y:S02]  /*3c890*/  LDL.LU R8, [R1+0x6dc8] ;  /* 0x006dc80001087983 */ /* 0x002f240000300800 */
[----:B------:R-:W4:Y:S02]  /*3c8a0*/  LDL.LU R9, [R1+0x6dc4] ;  /* 0x006dc40001097983 */ /* 0x000f240000300800 */
[----:B------:R-:W4:Y:S01]  /*3c8b0*/  LDL.LU R28, [R1+0x6dc0] ;  /* 0x006dc000011c7983 */ /* 0x000f220000300800 */
        /* <DEDUP_REMOVED lines=10> */
[----:B------:R1:W-:Y:S02]  /*3c960*/  STS.U16 [R17+0x1a500], R2 ;  /* 0x01a5000211007388 */ /* 0x0003e40000000400 */
[----:B------:R1:W-:Y:S01]  /*3c970*/  STS.U16 [R17+0x1ad00], R3 ;  /* 0x01ad000311007388 */ /* 0x0003e20000000400 */
[----:B------:R1:W-:Y:S01]  /*3c980*/  STS.U16 [R17+0x1b500], R4 ;  /* 0x01b5000411007388 */ /* 0x0003e20000000400 */
[----:B------:R1:W-:Y:S03]  /*3c990*/  STS.U16 [R17+0x1bd00], R5 ;  /* 0x01bd000511007388 */ /* 0x0003e60000000400 */
[----:B0-----:R-:W4:Y:S01]  /*3c9a0*/  LDL.LU R16, [R1+0x150] ;  /* 0x0001500001107983 */ /* 0x001f220000300800 */
[----:B-1----:R-:W4:Y:S03]  /*3c9b0*/  LDL.LU R2, [R1+0x144] ;  /* 0x0001440001027983 */ /* 0x002f260000300800 */
[----:B------:R-:W4:Y:S04]  /*3c9c0*/  LDL.LU R15, [R1+0xfc] ;  /* 0x0000fc00010f7983 */ /* 0x000f280000300800 */
[----:B------:R-:W4:Y:S01]  /*3c9d0*/  LDL.LU R3, [R1+0xf0] ;  /* 0x0000f00001037983 */ /* 0x000f220000300800 */
[----:B------:R-:W4:Y:S02]  /*3c9e0*/  LDL.LU R4, [R1+0xe4] ;  /* 0x0000e40001047983 */ /* 0x000f240000300800 */
[----:B------:R0:W-:Y:S02]  /*3c9f0*/  STS.U16 [R17+0x1c500], R27 ;  /* 0x01c5001b11007388 */ /* 0x0001e40000000400 */
[----:B------:R-:W4:Y:S01]  /*3ca00*/  LDL.LU R5, [R1+0xd8] ;  /* 0x0000d80001057983 */ /* 0x000f220000300800 */
        /* <DEDUP_REMOVED lines=12> */
[----:B-1----:R-:W4:Y:S03]  /*3cad0*/  LDL.LU R26, [R1+0x1c] ;  /* 0x00001c00011a7983 */ /* 0x002f260000300800 */
[----:B----4-:R0:W-:Y:S01]  /*3cae0*/  STS.U16 [R17+0x1dd00], R28 ;  /* 0x01dd001c11007388 */ /* 0x0101e20000000400 */
[----:B------:R1:W-:Y:S02]  /*3caf0*/  STS.U16 [R17+0x1e500], R9 ;  /* 0x01e5000911007388 */ /* 0x0003e40000000400 */
[----:B------:R4:W-:Y:S02]  /*3cb00*/  STS.U16 [R17+0x1ed00], R8 ;  /* 0x01ed000811007388 */ /* 0x0009e40000000400 */
[----:B------:R4:W-:Y:S01]  /*3cb10*/  STS.U16 [R17+0x1f500], R7 ;  /* 0x01f5000711007388 */ /* 0x0009e20000000400 */
[----:B------:R4:W-:Y:S04]  /*3cb20*/  STS.U16 [R17+0x1fd00], R6 ;  /* 0x01fd000611007388 */ /* 0x0009e80000000400 */
[----:B0-----:R-:W2:Y:S01]  /*3cb30*/  LDL.LU R28, [R1+0x108] ;  /* 0x00010800011c7983 */ /* 0x001ea20000300800 */
[----:B-1----:R-:W2:Y:S02]  /*3cb40*/  LDL.LU R9, [R1+0x114] ;  /* 0x0001140001097983 */ /* 0x002ea40000300800 */
[----:B----4-:R-:W4:Y:S01]  /*3cb50*/  LDL.LU R8, [R1+0x120] ;  /* 0x0001200001087983 */ /* 0x010f220000300800 */
[----:B------:R-:W2:Y:S04]  /*3cb60*/  LDL.LU R7, [R1+0x12c] ;  /* 0x00012c0001077983 */ /* 0x000ea80000300800 */
[----:B------:R-:W2:Y:S01]  /*3cb70*/  LDL.LU R17, [R1+0x6dbc] ;  /* 0x006dbc0001117983 */ /* 0x000ea20000300800 */
[----:B------:R-:W2:Y:S01]  /*3cb80*/  LDL.LU R6, [R1+0x138] ;  /* 0x0001380001067983 */ /* 0x000ea20000300800 */
[----:B------:R-:W-:-:S05]  /*3cb90*/  LOP3.LUT R0, R0, 0x60, RZ, 0x3c, !PT ;  /* 0x0000006000007812 */ /* 0x000fca00078e3cff */
[----:B------:R0:W-:Y:S01]  /*3cba0*/  STS.U16 [R0+0x10600], R16 ;  /* 0x0106001000007388 */ /* 0x0001e20000000400 */
[----:B------:R1:W-:Y:S03]  /*3cbb0*/  STS.U16 [R0+0x10e00], R2 ;  /* 0x010e000200007388 */ /* 0x0003e60000000400 */
[----:B0-----:R-:W4:Y:S01]  /*3cbc0*/  LDL.LU R16, [R1+0x6db8] ;  /* 0x006db80001107983 */ /* 0x001f220000300800 */
[----:B-1----:R-:W4:Y:S03]  /*3cbd0*/  LDL.LU R2, [R1+0x6db4] ;  /* 0x006db40001027983 */ /* 0x002f260000300800 */
[----:B--2---:R-:W-:Y:S01]  /*3cbe0*/  STS.U16 [R0+0x11600], R6 ;  /* 0x0116000600007388 */ /* 0x004fe20000000400 */
[----:B------:R-:W-:Y:S02]  /*3cbf0*/  STS.U16 [R0+0x11e00], R7 ;  /* 0x011e000700007388 */ /* 0x000fe40000000400 */
[----:B----4-:R-:W-:Y:S01]  /*3cc00*/  STS.U16 [R0+0x12600], R8 ;  /* 0x0126000800007388 */ /* 0x010fe20000000400 */
[----:B------:R-:W-:Y:S04]  /*3cc10*/  STS.U16 [R0+0x12e00], R9 ;  /* 0x012e000900007388 */ /* 0x000fe80000000400 */
[----:B------:R-:W-:Y:S01]  /*3cc20*/  STS.U16 [R0+0x13600], R28 ;  /* 0x0136001c00007388 */ /* 0x000fe20000000400 */
[----:B------:R0:W-:Y:S02]  /*3cc30*/  STS.U16 [R0+0x13e00], R15 ;  /* 0x013e000f00007388 */ /* 0x0001e40000000400 */
        /* <DEDUP_REMOVED lines=8> */
[----:B------:R-:W4:Y:S04]  /*3ccc0*/  LDL.LU R27, [R1] ;  /* 0x00000000011b7983 */ /* 0x000f280000300800 */
        /* <DEDUP_REMOVED lines=9> */
[----:B------:R1:W-:Y:S03]  /*3cd60*/  STS.U16 [R0+0x1ae00], R26 ;  /* 0x01ae001a00007388 */ /* 0x0003e60000000400 */
[----:B0-----:R-:W4:Y:S01]  /*3cd70*/  LDL.LU R18, [R1+0x14c] ;  /* 0x00014c0001127983 */ /* 0x001f220000300800 */
[----:B-1----:R-:W4:Y:S02]  /*3cd80*/  LDL.LU R20, [R1+0x140] ;  /* 0x0001400001147983 */ /* 0x002f240000300800 */
[----:B------:R-:W4:Y:S01]  /*3cd90*/  LDL.LU R22, [R1+0x134] ;  /* 0x0001340001167983 */ /* 0x000f220000300800 */
[----:B------:R-:W4:Y:S04]  /*3cda0*/  LDL.LU R26, [R1+0x128] ;  /* 0x00012800011a7983 */ /* 0x000f280000300800 */
        /* <DEDUP_REMOVED lines=10> */
[----:B------:R-:W4:Y:S01]  /*3ce50*/  LDL.LU R14, [R1+0x58] ;  /* 0x00005800010e7983 */ /* 0x000f220000300800 */
[----:B---3--:R0:W-:Y:S01]  /*3ce60*/  STS.U16 [R0+0x1b600], R15 ;  /* 0x01b6000f00007388 */ /* 0x0081e20000000400 */
[----:B------:R1:W-:Y:S02]  /*3ce70*/  STS.U16 [R0+0x1be00], R3 ;  /* 0x01be000300007388 */ /* 0x0003e40000000400 */
[----:B--2---:R2:W-:Y:S02]  /*3ce80*/  STS.U16 [R0+0x1c600], R4 ;  /* 0x01c6000400007388 */ /* 0x0045e40000000400 */
[----:B----4-:R3:W-:Y:S01]  /*3ce90*/  STS.U16 [R0+0x1ce00], R5 ;  /* 0x01ce000500007388 */ /* 0x0107e20000000400 */
[----:B------:R3:W-:Y:S04]  /*3cea0*/  STS.U16 [R0+0x1d600], R27 ;  /* 0x01d6001b00007388 */ /* 0x0007e80000000400 */
[----:B0-----:R-:W4:Y:S01]  /*3ceb0*/  LDL.LU R15, [R1+0x48] ;  /* 0x00004800010f7983 */ /* 0x001f220000300800 */
[----:B-1----:R-:W4:Y:S02]  /*3cec0*/  LDL.LU R3, [R1+0x6db0] ;  /* 0x006db00001037983 */ /* 0x002f240000300800 */
[----:B--2---:R-:W2:Y:S01]  /*3ced0*/  LDL.LU R4, [R1+0x6dac] ;  /* 0x006dac0001047983 */ /* 0x004ea20000300800 */
[----:B---3--:R-:W3:Y:S04]  /*3cee0*/  LDL.LU R5, [R1+0x6da8] ;  /* 0x006da80001057983 */ /* 0x008ee80000300800 */
[----:B------:R-:W2:Y:S04]  /*3cef0*/  LDL.LU R27, [R1+0x6da4] ;  /* 0x006da400011b7983 */ /* 0x000ea80000300800 */
[----:B--2---:R0:W-:Y:S01]  /*3cf00*/  STS.U16 [R0+0x1de00], R27 ;  /* 0x01de001b00007388 */ /* 0x0041e20000000400 */
[----:B---3--:R1:W-:Y:S02]  /*3cf10*/  STS.U16 [R0+0x1e600], R5 ;  /* 0x01e6000500007388 */ /* 0x0083e40000000400 */
[----:B------:R2:W-:Y:S02]  /*3cf20*/  STS.U16 [R0+0x1ee00], R4 ;  /* 0x01ee000400007388 */ /* 0x0005e40000000400 */
[----:B----4-:R3:W-:Y:S01]  /*3cf30*/  STS.U16 [R0+0x1f600], R3 ;  /* 0x01f6000300007388 */ /* 0x0107e20000000400 */
[----:B------:R3:W-:Y:S04]  /*3cf40*/  STS.U16 [R0+0x1fe00], R2 ;  /* 0x01fe000200007388 */ /* 0x0007e80000000400 */
[----:B0-----:R-:W2:Y:S01]  /*3cf50*/  LDL.LU R27, [R1+0xec] ;  /* 0x0000ec00011b7983 */ /* 0x001ea20000300800 */
[----:B-1----:R-:W2:Y:S02]  /*3cf60*/  LDL.LU R5, [R1+0xf8] ;  /* 0x0000f80001057983 */ /* 0x002ea40000300800 */
[----:B--2---:R-:W2:Y:S01]  /*3cf70*/  LDL.LU R4, [R1+0x104] ;  /* 0x0001040001047983 */ /* 0x004ea20000300800 */
[----:B---3--:R-:W3:Y:S04]  /*3cf80*/  LDL.LU R3, [R1+0x110] ;  /* 0x0001100001037983 */ /* 0x008ee80000300800 */
[----:B------:R-:W2:Y:S01]  /*3cf90*/  LDL.LU R0, [R1+0x6da0] ;  /* 0x006da00001007983 */ /* 0x000ea20000300800 */
[----:B------:R-:W3:Y:S03]  /*3cfa0*/  LDL.LU R2, [R1+0x11c] ;  /* 0x00011c0001027983 */ /* 0x000ee60000300800 */
[----:B--2---:R0:W-:Y:S01]  /*3cfb0*/  STS.U16 [R0+0x10700], R18 ;  /* 0x0107001200007388 */ /* 0x0041e20000000400 */
[----:B------:R1:W-:Y:S02]  /*3cfc0*/  STS.U16 [R0+0x10f00], R20 ;  /* 0x010f001400007388 */ /* 0x0003e40000000400 */
[----:B------:R2:W-:Y:S02]  /*3cfd0*/  STS.U16 [R0+0x11700], R22 ;  /* 0x0117001600007388 */ /* 0x0005e40000000400 */
[----:B------:R3:W-:Y:S01]  /*3cfe0*/  STS.U16 [R0+0x11f00], R26 ;  /* 0x011f001a00007388 */ /* 0x0007e20000000400 */
[----:B0-----:R-:W4:Y:S01]  /*3cff0*/  LDL.LU R18, [R1+0x6d9c] ;  /* 0x006d9c0001127983 */ /* 0x001f220000300800 */
[----:B-1----:R-:W4:Y:S02]  /*3d000*/  LDL.LU R20, [R1+0x6d98] ;  /* 0x006d980001147983 */ /* 0x002f240000300800 */
[----:B--2---:R-:W2:Y:S02]  /*3d010*/  LDL.LU R22, [R1+0x6d94] ;  /* 0x006d940001167983 */ /* 0x004ea40000300800 */
[----:B---3--:R-:W3:Y:S01]  /*3d020*/  LDL.LU R26, [R1+0x6d90] ;  /* 0x006d9000011a7983 */ /* 0x008ee20000300800 */
[----:B------:R0:W-:Y:S01]  /*3d030*/  STS.U16 [R0+0x12700], R2 ;  /* 0x0127000200007388 */ /* 0x0001e20000000400 */
        /* <DEDUP_REMOVED lines=16> */
[----:B0-----:R-:W4:Y:S04]  /*3d140*/  LDL R2, [R1+0x974] ;  /* 0x0009740001027983 */ /* 0x001f280000100800 */
[----:B---3--:R-:W-:Y:S01]  /*3d150*/  STS.U16 [R0+0x1af00], R26 ;  /* 0x01af001a00007388 */ /* 0x008fe20000000400 */
[----:B--2---:R0:W-:Y:S03]  /*3d160*/  STS.U16 [R0+0x1b700], R22 ;  /* 0x01b7001600007388 */ /* 0x0041e60000000400 */
[----:B0-----:R-:W2:Y:S01]  /*3d170*/  LDL R22, [R1+0x978] ;  /* 0x0009780001167983 */ /* 0x001ea20000100800 */
        /* <DEDUP_REMOVED lines=9> */
[----:B------:R-:W-:Y:S06]  /*3d210*/  BAR.SYNC.DEFER_BLOCKING 0x0 ;  /* 0x0000000000007b1d */ /* 0x000fec0000010000 */
[----:B------:R-:W-:Y:S04]  /*3d220*/  LDSM.16.MT88.4 R24, [R2] ;  /* 0x000000000218783b */ /* 0x000fe80000004200 */
[----:B--2---:R-:W0:Y:S04]  /*3d230*/  LDSM.16.M88.4 R4, [R22+0x10000] ;  /* 0x010000001604783b */ /* 0x004e280000000200 */
[----:B------:R-:W1:Y:S04]  /*3d240*/  LDSM.16.M88.4 R8, [R22+0x11000] ;  /* 0x011000001608783b */ /* 0x000e680000000200 */
[----:B------:R-:W-:Y:S04]  /*3d250*/  LDSM.16.M88.4 R12, [R22+0x13000] ;  /* 0x01300000160c783b */ /* 0x000fe80000000200 */
[----:B0-----:R-:W-:Y:S01]  /*3d260*/  STL.64 [R1+0x20], R4 ;  /* 0x0000200401007387 */ /* 0x001fe20000100a00 */
[----:B------:R-:W-:-:S02]  /*3d270*/  IMAD.MOV.U32 R19, RZ, RZ, R4 ;  /* 0x000000ffff137224 */ /* 0x000fc400078e0004 */
[----:B------:R-:W-:Y:S02]  /*3d280*/  STL.64 [R1+0x28], R6 ;  /* 0x0000280601007387 */ /* 0x000fe40000100a00 */
[----:B------:R-:W-:Y:S02]  /*3d290*/  IMAD.MOV.U32 R18, RZ, RZ, R5 ;  /* 0x000000ffff127224 */ /* 0x000fe400078e0005 */
[----:B------:R-:W0:Y:S04]  /*3d2a0*/  LDSM.16.M88.4 R4, [R22+0x12000] ;  /* 0x012000001604783b */ /* 0x000e280000000200 */
[----:B-1----:R-:W-:Y:S01]  /*3d2b0*/  STL.64 [R1+0x10], R8 ;  /* 0x0000100801007387 */ /* 0x002fe20000100a00 */
[----:B------:R-:W-:Y:S02]  /*3d2c0*/  STL.64 [R1+0x18], R10 ;  /* 0x0000180a01007387 */ /* 0x000fe40000100a00 */
[----:B------:R-:W1:Y:S01]  /*3d2d0*/  LDSM.16.M88.4 R8, [R22+0x14000] ;  /* 0x014000001608783b */ /* 0x000e620000000200 */
[----:B0-----:R-:W-:Y:S03]  /*3d2e0*/  STL.64 [R1], R4 ;  /* 0x0000000401007387 */ /* 0x001fe60000100a00 */
[----:B------:R-:W-:Y:S02]  /*3d2f0*/  STL.64 [R1+0x8], R6 ;  /* 0x0000080601007387 */ /* 0x000fe40000100a00 */
[----:B------:R-:W-:Y:S02]  /*3d300*/  STL [R1+0x65c4], R14 ;  /* 0x0065c40e01007387 */ /* 0x000fe40000100800 */
[----:B------:R-:W-:Y:S01]  /*3d310*/  STL [R1+0x65c0], R15 ;  /* 0x0065c00f01007387 */ /* 0x000fe20000100800 */
[----:B------:R-:W-:Y:S01]  /*3d320*/  STL.64 [R1+0x6d68], R12 ;  /* 0x006d680c01007387 */ /* 0x000fe20000100a00 */
[----:B------:R-:W-:-:S02]  /*3d330*/  IMAD.MOV.U32 R17, RZ, RZ, R4 ;  /* 0x000000ffff117224 */ /* 0x000fc400078e0004 */
[----:B------:R-:W-:Y:S02]  /*3d340*/  IMAD.MOV.U32 R16, RZ, RZ, R5 ;  /* 0x000000ffff107224 */ /* 0x000fe400078e0005 */
[----:B-1----:R-:W-:Y:S01]  /*3d350*/  STL [R1+0x669c], R10 ;  /* 0x00669c0a01007387 */ /* 0x002fe20000100800 */
[----:B------:R-:W-:Y:S04]  /*3d360*/  STL [R1+0x6698], R11 ;  /* 0x0066980b01007387 */ /* 0x000fe80000100800 */
[----:B------:R-:W0:Y:S01]  /*3d370*/  LDSM.16.M88.4 R4, [R22+0x15000] ;  /* 0x015000001604783b */ /* 0x000e220000000200 */
[----:B------:R-:W-:Y:S02]  /*3d380*/  STL.64 [R1+0x6d50], R8 ;  /* 0x006d500801007387 */ /* 0x000fe40000100a00 */
[----:B------:R-:W1:Y:S01]  /*3d390*/  LDSM.16.M88.4 R8, [R22+0x16000] ;  /* 0x016000001608783b */ /* 0x000e620000000200 */
[----:B------:R-:W2:Y:S04]  /*3d3a0*/  LDSM.16.M88.4 R12, [R22+0x17000] ;  /* 0x01700000160c783b */ /* 0x000ea80000000200 */
[----:B0-----:R-:W-:Y:S01]  /*3d3b0*/  STL [R1+0x66a4], R6 ;  /* 0x0066a40601007387 */ /* 0x001fe20000100800 */
[----:B------:R-:W-:Y:S02]  /*3d3c0*/  STL [R1+0x66a0], R7 ;  /* 0x0066a00701007387 */ /* 0x000fe40000100800 */
[----:B-1----:R-:W-:Y:S02]  /*3d3d0*/  STL.64 [R1+0x30], R8 ;  /* 0x0000300801007387 */ /* 0x002fe40000100a00 */
[----:B------:R-:W-:Y:S02]  /*3d3e0*/  STL.64 [R1+0x38], R10 ;  /* 0x0000380a01007387 */ /* 0x000fe40000100a00 */
[----:B------:R-:W0:Y:S04]  /*3d3f0*/  LDSM.16.M88.4 R8, [R22+0x18000] ;  /* 0x018000001608783b */ /* 0x000e280000000200 */
[----:B--2---:R-:W-:Y:S01]  /*3d400*/  STL.64 [R1+0xc0], R12 ;  /* 0x0000c00c01007387 */ /* 0x004fe20000100a00 */
[----:B------:R-:W-:Y:S02]  /*3d410*/  STL.64 [R1+0xc8], R14 ;  /* 0x0000c80e01007387 */ /* 0x000fe40000100a00 */
[----:B------:R-:W1:Y:S01]  /*3d420*/  LDSM.16.M88.4 R12, [R22+0x19000] ;  /* 0x01900000160c783b */ /* 0x000e620000000200 */
[----:B0-----:R-:W-:Y:S03]  /*3d430*/  STL.64 [R1+0xb0], R8 ;  /* 0x0000b00801007387 */ /* 0x001fe60000100a00 */
[----:B------:R-:W-:-:S02]  /*3d440*/  IMAD.MOV.U32 R29, RZ, RZ, R8 ;  /* 0x000000ffff1d7224 */ /* 0x000fc400078e0008 */
[----:B------:R-:W-:Y:S02]  /*3d450*/  STL.64 [R1+0xb8], R10 ;  /* 0x0000b80a01007387 */ /* 0x000fe40000100a00 */
[----:B------:R-:W-:Y:S02]  /*3d460*/  IMAD.MOV.U32 R28, RZ, RZ, R9 ;  /* 0x000000ffff1c7224 */ /* 0x000fe400078e0009 */
[----:B------:R-:W0:Y:S04]  /*3d470*/  LDSM.16.M88.4 R8, [R22+0x1a000] ;  /* 0x01a000001608783b */ /* 0x000e280000000200 */
[----:B------:R-:W-:Y:S01]  /*3d480*/  STL [R1+0x6d4c], R28 ;  /* 0x006d4c1c01007387 */ /* 0x000fe20000100800 */
[----:B------:R-:W-:Y:S02]  /*3d490*/  STL [R1+0x6d48], R29 ;  /* 0x006d481d01007387 */ /* 0x000fe40000100800 */
[----:B-1----:R-:W-:Y:S02]  /*3d4a0*/  STL.64 [R1+0xa0], R12 ;  /* 0x0000a00c01007387 */ /* 0x002fe40000100a00 */
[----:B------:R-:W-:Y:S02]  /*3d4b0*/  STL.64 [R1+0xa8], R14 ;  /* 0x0000a80e01007387 */ /* 0x000fe40000100a00 */
[----:B------:R-:W1:Y:S04]  /*3d4c0*/  LDSM.16.M88.4 R12, [R22+0x1b000] ;  /* 0x01b00000160c783b */ /* 0x000e680000000200 */
[----:B0-----:R-:W-:Y:S01]  /*3d4d0*/  STL.64 [R1+0x90], R8 ;  /* 0x0000900801007387 */ /* 0x001fe20000100a00 */
[----:B------:R-:W-:Y:S02]  /*3d4e0*/  STL.64 [R1+0x98], R10 ;  /* 0x0000980a01007387 */ /* 0x000fe40000100a00 */
[----:B------:R-:W0:Y:S01]  /*3d4f0*/  LDSM.16.M88.4 R8, [R22+0x1c000] ;  /* 0x01c000001608783b */ /* 0x000e220000000200 */
[----:B-1----:R-:W-:Y:S03]  /*3d500*/  STL.64 [R1+0x80], R12 ;  /* 0x0000800c01007387 */ /* 0x002fe60000100a00 */
[----:B------:R-:W-:Y:S02]  /*3d510*/  STL.64 [R1+0x88], R14 ;  /* 0x0000880e01007387 */ /* 0x000fe40000100a00 */
[----:B------:R-:W1:Y:S01]  /*3d520*/  LDSM.16.M88.4 R12, [R22+0x1d000] ;  /* 0x01d00000160c783b */ /* 0x000e620000000200 */
[----:B0-----:R-:W-:Y:S03]  /*3d530*/  STL.64 [R1+0x70], R8 ;  /* 0x0000700801007387 */ /* 0x001fe60000100a00 */
[----:B------:R-:W-:-:S02]  /*3d540*/  IMAD.MOV.U32 R28, RZ, RZ, R8 ;  /* 0x000000ffff1c7224 */ /* 0x000fc400078e0008 */
[----:B------:R-:W-:Y:S02]  /*3d550*/  STL.64 [R1+0x78], R10 ;  /* 0x0000780a01007387 */ /* 0x000fe40000100a00 */
[----:B------:R-:W-:Y:S02]  /*3d560*/  IMAD.MOV.U32 R29, RZ, RZ, R9 ;  /* 0x000000ffff1d7224 */ /* 0x000fe400078e0009 */
[----:B------:R-:W0:Y:S04]  /*3d570*/  LDSM.16.M88.4 R8, [R22+0x1e000] ;  /* 0x01e000001608783b */ /* 0x000e280000000200 */
[----:B-1----:R-:W-:Y:S01]  /*3d580*/  STL.64 [R1+0x60], R12 ;  /* 0x0000600c01007387 */ /* 0x002fe20000100a00 */
[----:B------:R-:W-:Y:S03]  /*3d590*/  STL.64 [R1+0x68], R14 ;  /* 0x0000680e01007387 */ /* 0x000fe60000100a00 */
[----:B0-----:R-:W-:Y:S01]  /*3d5a0*/  STL.64 [R1+0x50], R8 ;  /* 0x0000500801007387 */ /* 0x001fe20000100a00 */
[----:B------:R-:W-:-:S02]  /*3d5b0*/  IMAD.MOV.U32 R3, RZ, RZ, R8 ;  /* 0x000000ffff037224 */ /* 0x000fc400078e0008 */
[----:B------:R-:W-:Y:S02]  /*3d5c0*/  STL.64 [R1+0x58], R10 ;  /* 0x0000580a01007387 */ /* 0x000fe40000100a00 */
[----:B------:R-:W-:Y:S02]  /*3d5d0*/  IMAD.MOV.U32 R0, RZ, RZ, R9 ;  /* 0x000000ffff007224 */ /* 0x000fe400078e0009 */
[----:B------:R-:W0:Y:S04]  /*3d5e0*/  LDSM.16.M88.4 R8, [R22+0x1f000] ;  /* 0x01f000001608783b */ /* 0x000e280000000200 */
[----:B0-----:R-:W-:Y:S01]  /*3d5f0*/  STL.64 [R1+0x40], R8 ;  /* 0x0000400801007387 */ /* 0x001fe20000100a00 */
[----:B------:R-:W-:Y:S02]  /*3d600*/  STL.64 [R1+0x48], R10 ;  /* 0x0000480a01007387 */ /* 0x000fe40000100a00 */
[----:B------:R-:W2:Y:S02]  /*3d610*/  LDL.LU.64 R12, [R1+0xda0] ;  /* 0x000da000010c7983 */ /* 0x000ea40000300a00 */
[----:B------:R-:W3:Y:S02]  /*3d620*/  LDL.LU.64 R14, [R1+0xda8] ;  /* 0x000da800010e7983 */ /* 0x000ee40000300a00 */
[----:B------:R-:W-:-:S02]  /*3d630*/  IMAD.MOV.U32 R7, RZ, RZ, R8 ;  /* 0x000000ffff077224 */ /* 0x000fc400078e0008 */
[----:B------:R-:W-:Y:S01]  /*3d640*/  IMAD.MOV.U32 R6, RZ, RZ, R9 ;  /* 0x000000ffff067224 */ /* 0x000fe200078e0009 */
[----:B---3--:R-:W-:Y:S01]  /*3d650*/  STL.64 [R1+0x6d78], R14 ;  /* 0x006d780e01007387 */ /* 0x008fe20000100a00 */
[----:B--2---:R0:W-:Y:S03]  /*3d660*/  STL.64 [R1+0x6d70], R12 ;  /* 0x006d700c01007387 */ /* 0x0041e60000100a00 */
[----:B0-----:R-:W2:Y:S04]  /*3d670*/  LDL.64 R12, [R1+0x10] ;  /* 0x00001000010c7983 */ /* 0x001ea80000100a00 */
[----:B--2---:R-:W-:Y:S01]  /*3d680*/  STL.64 [R1+0x6d80], R12 ;  /* 0x006d800c01007387 */ /* 0x004fe20000100a00 */
[----:B------:R-:W-:Y:S02]  /*3d690*/  STL.64 [R1+0x6d60], R6 ;  /* 0x006d600601007387 */ /* 0x000fe40000100a00 */
[----:B------:R0:W-:Y:S02]  /*3d6a0*/  STL.64 [R1+0x6d58], R4 ;  /* 0x006d580401007387 */ /* 0x0001e40000100a00 */
[----:B0-----:R-:W-:-:S02]  /*3d6b0*/  IMAD.MOV.U32 R4, RZ, RZ, R17 ;  /* 0x000000ffff047224 */ /* 0x001fc400078e0011 */
[----:B------:R-:W-:-:S05]  /*3d6c0*/  IMAD.MOV.U32 R5, RZ, RZ, R16 ;  /* 0x000000ffff057224 */ /* 0x000fca00078e0010 */
[----:B------:R0:W-:Y:S04]  /*3d6d0*/  STL.64 [R1+0x6d88], R4 ;  /* 0x006d880401007387 */ /* 0x0001e80000100a00 */
[----:B0-----:R-:W2:Y:S01]  /*3d6e0*/  LDL.LU.64 R4, [R1+0xdc0] ;  /* 0x000dc00001047983 */ /* 0x001ea20000300a00 */
[----:B------:R-:W2:Y:S02]  /*3d6f0*/  LDL.LU.64 R6, [R1+0xdc8] ;  /* 0x000dc80001067983 */ /* 0x000ea40000300a00 */
[----:B------:R-:W-:Y:S02]  /*3d700*/  IMAD.MOV.U32 R12, RZ, RZ, R19 ;  /* 0x000000ffff0c7224 */ /* 0x000fe400078e0013 */
[----:B------:R-:W-:Y:S01]  /*3d710*/  IMAD.MOV.U32 R13, RZ, RZ, R18 ;  /* 0x000000ffff0d7224 */ /* 0x000fe200078e0012 */
[----:B------:R-:W3:Y:S04]  /*3d720*/  LDL.LU.64 R8, [R1+0xd90] ;  /* 0x000d900001087983 */ /* 0x000ee80000300a00 */
[----:B------:R-:W0:Y:S01]  /*3d730*/  LDSM.16.MT88.4 R16, [R2+0x80] ;  /* 0x000080000210783b */ /* 0x000e220000004200 */
[----:B------:R-:W3:Y:S02]  /*3d740*/  LDL.LU.64 R10, [R1+0xd98] ;  /* 0x000d9800010a7983 */ /* 0x000ee40000300a00 */
[----:B------:R-:W4:Y:S02]  /*3d750*/  LDL.LU.64 R20, [R1+0xba0] ;  /* 0x000ba00001147983 */ /* 0x000f240000300a00 */
[----:B------:R-:W4:Y:S01]  /*3d760*/  LDL.LU.64 R22, [R1+0xba8] ;  /* 0x000ba80001167983 */ /* 0x000f220000300a00 */
[----:B0-----:R-:W-:Y:S01]  /*3d770*/  STL.64 [R1+0x6cc8], R18 ;  /* 0x006cc81201007387 */ /* 0x001fe20000100a00 */
[----:B------:R0:W-:Y:S03]  /*3d780*/  STL.64 [R1+0x6cc0], R16 ;  /* 0x006cc01001007387 */ /* 0x0001e60000100a00 */
[----:B0-----:R-:W3:Y:S01]  /*3d790*/  LDL.LU.64 R16, [R1+0xdb0] ;  /* 0x000db00001107983 */ /* 0x001ee20000300a00 */
[----:B------:R-:W3:Y:S01]  /*3d7a0*/  LDL.LU.64 R18, [R1+0xdb8] ;  /* 0x000db80001127983 */ /* 0x000ee20000300a00 */
[C---:B--2---:R-:W-:Y:S02]  /*3d7b0*/  HMMA.16816.F32 R12, R24.reuse, R12, R4 ;  /* 0x0000000c180c723c */ /* 0x044fe40000001804 */
[----:B------:R-:W2:Y:S11]  /*3d7c0*/  LDL.LU.64 R4, [R1+0x6d88] ;  /* 0x006d880001047983 */ /* 0x000eb60000300a00 */
[----:B------:R-:W-:Y:S10]  /*3d7d0*/  @!UPT UIADD3 URZ, URZ, URZ, URZ ;  /* 0x0000003f3f3ff290 */ /* 0x000ff4000fffe03f */
[----:B------:R0:W-:Y:S01]  /*3d7e0*/  STL.64 [R1+0x4f0], R12 ;  /* 0x0004f00c01007387 */ /* 0x0001e20000100a00 */
[----:B------:R1:W-:Y:S03]  /*3d7f0*/  STL.64 [R1+0x4f8], R14 ;  /* 0x0004f80e01007387 */ /* 0x0003e60000100a00 */
[----:B0-----:R-:W3:Y:S02]  /*3d800*/  LDL.LU.64 R12, [R1+0x6d80] ;  /* 0x006d8000010c7983 */ /* 0x001ee40000300a00 */
[C---:B---3--:R-:W-:Y:S11]  /*3d810*/  HMMA.16816.F32 R16, R24.reuse, R12, R16 ;  /* 0x0000000c1810723c */ /* 0x048ff60000001810 */
[----:B------:R-:W-:Y:S11]  /*3d820*/  @!UPT UIADD3 URZ, URZ, URZ, URZ ;  /* 0x0000003f3f3ff290 */ /* 0x000ff6000fffe03f */
[----:B------:R-:W-:Y:S01]  /*3d830*/  @!UPT UIADD3 URZ, URZ, URZ, URZ ;  /* 0x0000003f3f3ff290 */ /* 0x000fe2000fffe03f */
[----:B------:R0:W-:Y:S01]  /*3d840*/  STL.64 [R1+0x4e0], R16 ;  /* 0x0004e01001007387 */ /* 0x0001e20000100a00 */
[----:B------:R-:W-:Y:S02]  /*3d850*/  STL.64 [R1+0x4e8], R18 ;  /* 0x0004e81201007387 */ /* 0x000fe40000100a00 */
[----:B-1----:R-:W2:Y:S02]  /*3d860*/  LDL.LU.64 R14, [R1+0x6d78] ;  /* 0x006d7800010e7983 */ /* 0x002ea40000300a00 */
[----:B0-----:R-:W-:Y:S02]  /*3d870*/  IMAD.MOV.U32 R17, RZ, RZ, R12 ;  /* 0x000000ffff117224 */ /* 0x001fe400078e000c */
[----:B------:R-:W-:Y:S02]  /*3d880*/  IMAD.MOV.U32 R16, RZ, RZ, R13 ;  /* 0x000000ffff107224 */ /* 0x000fe400078e000d */
[----:B------:R-:W2:Y:S03]  /*3d890*/  LDL.LU.64 R12, [R1+0x6d70] ;  /* 0x006d7000010c7983 */ /* 0x000ea60000300a00 */
[----:B------:R0:W-:Y:S02]  /*3d8a0*/  STL.64 [R1+0x6d28], R16 ;  /* 0x006d281001007387 */ /* 0x0001e40000100a00 */
[----:B0-----:R-:W3:Y:S01]  /*3d8b0*/  LDL.LU.64 R16, [R1+0xbd0] ;  /* 0x000bd00001107983 */ /* 0x001ee20000300a00 */
[----:B------:R-:W3:Y:S01]  /*3d8c0*/  LDL.LU.64 R18, [R1+0xbd8] ;  /* 0x000bd80001127983 */ /* 0x000ee20000300a00 */
[C---:B--2---:R-:W-:Y:S02]  /*3d8d0*/  HMMA.16816.F32 R4, R24.reuse, R4, R12 ;  /* 0x000000041804723c */ /* 0x044fe4000000180c */
[----:B------:R-:W2:Y:S11]  /*3d8e0*/  LDL.LU.64 R12, [R1+0x6d68] ;  /* 0x006d6800010c7983 */ /* 0x000eb60000300a00 */
[----:B------:R-:W-:Y:S11]  /*3d8f0*/  @!UPT UIADD3 URZ, URZ, URZ, URZ ;  /* 0x0000003f3f3ff290 */ /* 0x000ff6000fffe03f */
[----:B------:R-:W-:Y:S02]  /*3d900*/  IMAD.MOV.U32 R14, RZ, RZ, R6 ;  /* 0x000000ffff0e7224 */ /* 0x000fe400078e0006 */
[----:B------:R-:W-:Y:S01]  /*3d910*/  IMAD.MOV.U32 R15, RZ, RZ, R7 ;  /* 0x000000ffff0f7224 */ /* 0x000fe200078e0007 */
[----:B------:R0:W-:Y:S01]  /*3d920*/  STL.64 [R1+0x4d0], R4 ;  /* 0x0004d00401007387 */ /* 0x0001e20000100a00 */
[----:B------:R-:W3:Y:S03]  /*3d930*/  LDL.LU.64 R6, [R1+0x6d60] ;  /* 0x006d600001067983 */ /* 0x000ee60000300a00 */
[----:B0-----:R-:W4:Y:S01]  /*3d940*/  LDL.LU.64 R4, [R1+0x6d58] ;  /* 0x006d580001047983 */ /* 0x001f220000300a00 */
[----:B------:R-:W-:Y:S02]  /*3d950*/  STL [R1+0x65cc], R14 ;  /* 0x0065cc0e01007387 */ /* 0x000fe40000100800 */
[----:B------:R-:W-:Y:S01]  /*3d960*/  STL [R1+0x65c8], R15 ;  /* 0x0065c80f01007387 */ /* 0x000fe20000100800 */
[C---:B--2---:R-:W-:Y:S11]  /*3d970*/  HMMA.16816.F32 R8, R24.reuse, R12, R8 ;  /* 0x0000000c1808723c */ /* 0x044ff60000001808 */
[----:B------:R-:W-:Y:S11]  /*3d980*/  @!UPT UIADD3 URZ, URZ, URZ, URZ ;  /* 0x0000003f3f3ff290 */ /* 0x000ff6000fffe03f */
[----:B------:R-:W-:Y:S01]  /*3d990*/  @!UPT UIADD3 URZ, URZ, URZ, URZ ;  /* 0x0000003f3f3ff290 */ /* 0x000fe2000fffe03f */
[----:B------:R0:W-:Y:S01]  /*3d9a0*/  STL.64 [R1+0x4c0], R8 ;  /* 0x0004c00801007387 */ /* 0x0001e20000100a00 */
[----:B------:R-:W-:Y:S03]  /*3d9b0*/  STL.64 [R1+0x4c8], R10 ;  /* 0x0004c80a01007387 */ /* 0x000fe60000100a00 */
[----:B0-----:R-:W3:Y:S02]  /*3d9c0*/  LDL.LU.64 R8, [R1+0x6d50] ;  /* 0x006d500001087983 */ /* 0x001ee40000300a00 */
[C---:B---3--:R-:W-:Y:S02]  /*3d9d0*/  HMMA.16816.F32 R16, R24.reuse, R8, R16 ;  /* 0x000000081810723c */ /* 0x048fe40000001810 */
[----:B------:R-:W-:Y:S11]  /*3d9e0*/  STL.64 [R1+0x6d40], R8 ;  /* 0x006d400801007387 */ /* 0x000ff60000100a00 */
[----:B------:R-:W-:Y:S10]  /*3d9f0*/  @!UPT UIADD3 URZ, URZ, URZ, URZ ;  /* 0x0000003f3f3ff290 */ /* 0x000ff4000fffe03f */
[----:B------:R-:W-:Y:S01]  /*3da00*/  STL.64 [R1+0x4b0], R16 ;  /* 0x0004b01001007387 */ /* 0x000fe20000100a00 */
[----:B------:R4:W-:Y:S02]  /*3da10*/  STL.64 [R1+0x4b8], R18 ;  /* 0x0004b81201007387 */ /* 0x0009e40000100a00 */
[----:B----4-:R-:W-:Y:S01]  /*3da20*/  HMMA.16816.F32 R16, R24, R4, R20 ;  /* 0x000000041810723c */ /* 0x010fe20000001814 */
[----:B------:R-:W0:Y:S11]  /*3da30*/  LDSM.16.MT88.4 R20, [R2+0x100] ;  /* 0x000100000214783b */ /* 0x000e360000004200 */
[----:B------:R-:W-:Y:S11]  /*3da40*/  @!UPT UIADD3 URZ, URZ, URZ, URZ ;  /* 0x0000003f3f3ff290 */ /* 0x000ff6000fffe03f */
[----:B------:R1:W-:Y:S01]  /*3da50*/  STL [R1+0x4a0], R16 ;  /* 0x0004a01001007387 */ /* 0x0003e20000100800 */
[----:B------:R2:W-:Y:S02]  /*3da60*/  STL [R1+0x4ac], R19 ;  /* 0x0004ac1301007387 */ /* 0x0005e40000100800 */
[----:B------:R-:W3:Y:S02]  /*3da70*/  LDL.LU.64 R8, [R1+0xbc0] ;  /* 0x000bc00001087983 */ /* 0x000ee40000300a00 */
[----:B------:R-:W-:Y:S01]  /*3da80*/  IMAD.MOV.U32 R14, RZ, RZ, R17 ;  /* 0x000000ffff0e7224 */ /* 0x000fe200078e0011 */
[----:B------:R-:W3:Y:S01]  /*3da90*/  LDL.LU.64 R10, [R1+0xbc8] ;  /* 0x000bc800010a7983 */ /* 0x000ee20000300a00 */
[----:B------:R-:W-:-:S03]  /*3daa0*/  IMAD.MOV.U32 R15, RZ, RZ, R18 ;  /* 0x000000ffff0f7224 */ /* 0x000fc600078e0012 */
[----:B-1----:R-:W4:Y:S01]  /*3dab0*/  LDL.LU.64 R16, [R1+0xbb0] ;  /* 0x000bb00001107983 */ /* 0x002f220000300a00 */
[----:B--2---:R-:W2:Y:S03]  /*3dac0*/  LDL.LU.64 R18, [R1+0xbb8] ;  /* 0x000bb80001127983 */ /* 0x004ea60000300a00 */
[----:B--2---:R-:W-:Y:S01]  /*3dad0*/  STL.64 [R1+0x6d38], R18 ;  /* 0x006d381201007387 */ /* 0x004fe20000100a00 */
[----:B----4-:R1:W-:Y:S03]  /*3dae0*/  STL.64 [R1+0x6d30], R16 ;  /* 0x006d301001007387 */ /* 0x0103e60000100a00 */
[----:B-1----:R-:W3:Y:S01]  /*3daf0*/  LDL.64 R16, [R1+0x30] ;  /* 0x0000300001107983 */ /* 0x002ee20000100a00 */
[----:B------:R-:W-:Y:S02]  /*3db00*/  STL.64 [R1+0x6cb8], R4 ;  /* 0x006cb80401007387 */ /* 0x000fe40000100a00 */
[----:B------:R-:W-:Y:S02]  /*3db10*/  STL.64 [R1+0x6c90], R14 ;  /* 0x006c900e01007387 */ /* 0x000fe40000100a00 */
[----:B------:R1:W-:Y:S02]  /*3db20*/  STL.64 [R1+0x6c88], R12 ;  /* 0x006c880c01007387 */ /* 0x0003e40000100a00 */
[----:B-1----:R-:W2:Y:S01]  /*3db30*/  LDL.64 R12, [R1+0xc0] ;  /* 0x0000c000010c7983 */ /* 0x002ea20000100a00 */
[----:B------:R-:W-:Y:S02]  /*3db40*/  STL [R1+0x6c60], R2 ;  /* 0x006c600201007387 */ /* 0x000fe40000100800 */
[----:B0-----:R-:W-:Y:S02]  /*3db50*/  STL.64 [R1+0x6bc8], R22 ;  /* 0x006bc81601007387 */ /* 0x001fe40000100a00 */
[----:B------:R0:W-:Y:S02]  /*3db60*/  STL.64 [R1+0x6bc0], R20 ;  /* 0x006bc01401007387 */ /* 0x0001e40000100a00 */
[----:B0-----:R-:W-:-:S02]  /*3db70*/  IMAD.MOV.U32 R20, RZ, RZ, R28 ;  /* 0x000000ffff147224 */ /* 0x001fc400078e001c */
[----:B------:R-:W-:Y:S01]  /*3db80*/  IMAD.MOV.U32 R21, RZ, RZ, R29 ;  /* 0x000000ffff157224 */ /* 0x000fe200078e001d */
[----:B------:R-:W4:Y:S01]  /*3db90*/  LDL.LU R28, [R1+0x6d4c] ;  /* 0x006d4c00011c7983 */ /* 0x000f220000300800 */
[----:B------:R-:W2:Y:S01]  /*3dba0*/  LDL.LU R29, [R1+0x6d48] ;  /* 0x006d4800011d7983 */ /* 0x000ea20000300800 */
[----:B---3--:R-:W-:Y:S11]  /*3dbb0*/  HMMA.16816.F32 R8, R24, R16, R8 ;  /* 0x000000101808723c */ /* 0x008ff60000001808 */
[----:B------:R-:W-:Y:S11]  /*3dbc0*/  @!UPT UIADD3 URZ, URZ, URZ, URZ ;  /* 0x0000003f3f3ff290 */ /* 0x000ff6000fffe03f */
[----:B------:R-:W-:Y:S01]  /*3dbd0*/  @!UPT UIADD3 URZ, URZ, URZ, URZ ;  /* 0x0000003f3f3ff290 */ /* 0x000fe2000fffe03f */
[----:B------:R0:W-:Y:S01]  /*3dbe0*/  STL.64 [R1+0x820], R8 ;  /* 0x0008200801007387 */ /* 0x0001e20000100a00 */
[----:B------:R1:W-:Y:S03]  /*3dbf0*/  STL.64 [R1+0x828], R10 ;  /* 0x0008280a01007387 */ /* 0x0003e60000100a00 */
[----:B0-----:R-:W3:Y:S01]  /*3dc00*/  LDL.LU.64 R8, [R1+0x6d40] ;  /* 0x006d400001087983 */ /* 0x001ee20000300a00 */
[----:B-1----:R-:W-:Y:S02]  /*3dc10*/  IMAD.MOV.U32 R11, RZ, RZ, R16 ;  /* 0x000000ffff0b7224 */ /* 0x002fe400078e0010 */
[----:B------:R-:W-:Y:S02]  /*3dc20*/  IMAD.MOV.U32 R10, RZ, RZ, R17 ;  /* 0x000000ffff0a7224 */ /* 0x000fe400078e0011 */
[----:B------:R-:W3:Y:S01]  /*3dc30*/  LDL.LU.64 R18, [R1+0x6d38] ;  /* 0x006d380001127983 */ /* 0x000ee20000300a00 */
[----:B------:R-:W3:Y:S02]  /*3dc40*/  LDL.LU.64 R16, [R1+0x6d30] ;  /* 0x006d300001107983 */ /* 0x000ee40000300a00 */
[----:B------:R-:W-:Y:S02]  /*3dc50*/  STL [R1+0x6c68], R10 ;  /* 0x006c680a01007387 */ /* 0x000fe40000100800 */
[----:B------:R-:W-:Y:S02]  /*3dc60*/  STL [R1+0x6c64], R11 ;  /* 0x006c640b01007387 */ /* 0x000fe40000100800 */
[----:B--2---:R-:W-:-:S02]  /*3dc70*/  IMAD.MOV.U32 R23, RZ, RZ, R12 ;  /* 0x000000ffff177224 */ /* 0x004fc400078e000c */
[----:B------:R-:W-:Y:S01]  /*3dc80*/  IMAD.MOV.U32 R22, RZ, RZ, R13 ;  /* 0x000000ffff167224 */ /* 0x000fe200078e000d */
[C---:B---3--:R-:W-:Y:S01]  /*3dc90*/  HMMA.16816.F32 R16, R24.reuse, R12, R16 ;  /* 0x0000000c1810723c */ /* 0x048fe20000001810 */
[----:B------:R-:W-:Y:S11]  /*3dca0*/  STL.64 [R1+0x6d08], R8 ;  /* 0x006d080801007387 */ /* 0x000ff60000100a00 */
[----:B------:R-:W-:Y:S11]  /*3dcb0*/  @!UPT UIADD3 URZ, URZ, URZ, URZ ;  /* 0x0000003f3f3ff290 */ /* 0x000ff6000fffe03f */
[----:B------:R0:W-:Y:S01]  /*3dcc0*/  STL.64 [R1+0x810], R16 ;  /* 0x0008101001007387 */ /* 0x0001e20000100a00 */
[----:B------:R-:W-:Y:S03]  /*3dcd0*/  STL.64 [R1+0x818], R18 ;  /* 0x0008181201007387 */ /* 0x000fe60000100a00 */
[----:B0-----:R-:W2:Y:S01]  /*3dce0*/  LDL.LU.64 R16, [R1+0x6d28] ;  /* 0x006d280001107983 */ /* 0x001ea20000300a00 */
[----:B------:R-:W3:Y:S02]  /*3dcf0*/  LDL.64 R12, [R1] ;  /* 0x00000000010c7983 */ /* 0x000ee40000100a00 */
[----:B------:R-:W-:Y:S02]  /*3dd00*/  IMAD.MOV.U32 R8, RZ, RZ, R29 ;  /* 0x000000ffff087224 */ /* 0x000fe400078e001d */
[----:B----4-:R-:W-:Y:S01]  /*3dd10*/  IMAD.MOV.U32 R9, RZ, RZ, R28 ;  /* 0x000000ffff097224 */ /* 0x010fe200078e001c */
[----:B---3--:R0:W-:Y:S04]  /*3dd20*/  STL.64 [R1+0x6c98], R12 ;  /* 0x006c980c01007387 */ /* 0x0081e80000100a00 */
[----:B0-----:R-:W3:Y:S01]  /*3dd30*/  LDL.LU.64 R12, [R1+0xa10] ;  /* 0x000a1000010c7983 */ /* 0x001ee20000300a00 */
[----:B------:R-:W3:Y:S02]  /*3dd40*/  LDL.LU.64 R14, [R1+0xa18] ;  /* 0x000a1800010e7983 */ /* 0x000ee40000300a00 */
[----:B------:R-:W-:Y:S02]  /*3dd50*/  STL [R1+0x6c6c], R23 ;  /* 0x006c6c1701007387 */ /* 0x000fe40000100800 */
[----:B------:R-:W-:Y:S01]  /*3dd60*/  STL [R1+0x6d00], R22 ;  /* 0x006d001601007387 */ /* 0x000fe20000100800 */
[----:B------:R0:W-:Y:S04]  /*3dd70*/  STL.64 [R1+0x6cf8], R20 ;  /* 0x006cf81401007387 */ /* 0x0001e80000100a00 */
[----:B0-----:R-:W4:Y:S01]  /*3dd80*/  LDL.64 R20, [R1+0x90] ;  /* 0x0000900001147983 */ /* 0x001f220000100a00 */
[----:B---3--:R-:W-:Y:S03]  /*3dd90*/  HMMA.16816.F32 R8, R24, R8, R12 ;  /* 0x000000081808723c */ /* 0x008fe6000000180c */
[----:B----4-:R0:W-:Y:S04]  /*3dda0*/  STL.64 [R1+0x6d10], R20 ;  /* 0x006d101401007387 */ /* 0x0101e80000100a00 */
[----:B0-----:R-:W3:Y:S11]  /*3ddb0*/  LDL.64 R20, [R1+0xa0] ;  /* 0x0000a00001147983 */ /* 0x001ef60000100a00 */
[----:B------:R-:W-:Y:S05]  /*3ddc0*/  @!UPT UIADD3 URZ, URZ, URZ, URZ ;  /* 0x0000003f3f3ff290 */ /* 0x000fea000fffe03f */
[----:B------:R0:W-:Y:S02]  /*3ddd0*/  STL.64 [R1+0x800], R8 ;  /* 0x0008000801007387 */ /* 0x0001e40000100a00 */
[----:B------:R1:W-:Y:S01]  /*3dde0*/  STL.64 [R1+0x808], R10 ;  /* 0x0008080a01007387 */ /* 0x0003e20000100a00 */
[----:B0-----:R-:W4:Y:S01]  /*3ddf0*/  LDL.LU.64 R8, [R1+0x9f0] ;  /* 0x0009f00001087983 */ /* 0x001f220000300a00 */
[----:B-1----:R-:W3:Y:S02]  /*3de00*/  LDL.LU.64 R10, [R1+0x9f8] ;  /* 0x0009f800010a7983 */ /* 0x002ee40000300a00 */
[----:B--2---:R-:W-:Y:S02]  /*3de10*/  IMAD.MOV.U32 R12, RZ, RZ, R17 ;  /* 0x000000ffff0c7224 */ /* 0x004fe400078e0011 */
[----:B------:R-:W-:Y:S02]  /*3de20*/  IMAD.MOV.U32 R13, RZ, RZ, R16 ;  /* 0x000000ffff0d7224 */ /* 0x000fe400078e0010 */
[----:B------:R-:W-:-:S02]  /*3de30*/  IMAD.MOV.U32 R16, RZ, RZ, R7 ;  /* 0x000000ffff107224 */ /* 0x000fc400078e0007 */
[----:B------:R-:W-:Y:S01]  /*3de40*/  IMAD.MOV.U32 R17, RZ, RZ, R6 ;  /* 0x000000ffff117224 */ /* 0x000fe200078e0006 */
[----:B---3--:R-:W-:Y:S01]  /*3de50*/  STL.64 [R1+0x6d20], R10 ;  /* 0x006d200a01007387 */ /* 0x008fe20000100a00 */
[----:B----4-:R0:W-:Y:S03]  /*3de60*/  STL.64 [R1+0x6d18], R8 ;  /* 0x006d180801007387 */ /* 0x0101e60000100a00 */
[----:B0-----:R-:W2:Y:S01]  /*3de70*/  LDL.LU.64 R8, [R1+0xa00] ;  /* 0x000a000001087983 */ /* 0x001ea20000300a00 */
[----:B------:R-:W2:Y:S02]  /*3de80*/  LDL.LU.64 R10, [R1+0xa08] ;  /* 0x000a0800010a7983 */ /* 0x000ea40000300a00 */
[----:B------:R0:W-:Y:S02]  /*3de90*/  STL.64 [R1+0x6cd8], R16 ;  /* 0x006cd81001007387 */ /* 0x0001e40000100a00 */
[----:B------:R-:W3:Y:S01]  /*3dea0*/  LDL.LU.64 R4, [R1+0x930] ;  /* 0x0009300001047983 */ /* 0x000ee20000300a00 */
[----:B------:R-:W3:Y:S01]  /*3deb0*/  LDL.LU.64 R6, [R1+0x938] ;  /* 0x0009380001067983 */ /* 0x000ee20000300a00 */
[----:B0-----:R-:W-:-:S02]  /*3dec0*/  IMAD.MOV.U32 R16, RZ, RZ, R3 ;  /* 0x000000ffff107224 */ /* 0x001fc400078e0003 */
[----:B------:R-:W-:-:S05]  /*3ded0*/  IMAD.MOV.U32 R17, RZ, RZ, R0 ;  /* 0x000000ffff117224 */ /* 0x000fca00078e0000 */
[----:B------:R0:W-:Y:S04]  /*3dee0*/  STL.64 [R1+0x6cf0], R16 ;  /* 0x006cf01001007387 */ /* 0x0001e80000100a00 */
[----:B0-----:R-:W4:Y:S01]  /*3def0*/  LDL.64 R16, [R1+0x80] ;  /* 0x0000800001107983 */ /* 0x001f220000100a00 */
[----:B------:R0:W-:Y:S03]  /*3df00*/  STL.64 [R1+0x6cb0], R12 ;  /* 0x006cb00c01007387 */ /* 0x0001e60000100a00 */
[----:B0-----:R-:W3:Y:S01]  /*3df10*/  LDL.64 R12, [R1+0x20] ;  /* 0x00002000010c7983 */ /* 0x001ee20000100a00 */
[----:B------:R-:W-:Y:S02]  /*3df20*/  IMAD.MOV.U32 R29, RZ, RZ, R20 ;  /* 0x000000ffff1d7224 */ /* 0x000fe400078e0014 */
[----:B------:R-:W-:Y:S01]  /*3df30*/  IMAD.MOV.U32 R28, RZ, RZ, R21 ;  /* 0x000000ffff1c7224 */ /* 0x000fe200078e0015 */
[C---:B--2---:R-:W-:Y:S01]  /*3df40*/  HMMA.16816.F32 R8, R24.reuse, R20, R8 ;  /* 0x000000141808723c */ /* 0x044fe20000001808 */
[----:B---3--:R0:W-:Y:S04]  /*3df50*/  STL.64 [R1+0x6cd0], R12 ;  /* 0x006cd00c01007387 */ /* 0x0081e80000100a00 */
[----:B0-----:R-:W4:Y:S01]  /*3df60*/  LDL.LU.64 R12, [R1+0x9e0] ;  /* 0x0009e000010c7983 */ /* 0x001f220000300a00 */
[----:B------:R-:W4:Y:S11]  /*3df70*/  LDL.LU.64 R14, [R1+0x9e8] ;  /* 0x0009e800010e7983 */ /* 0x000f360000300a00 */
[----:B------:R-:W-:Y:S06]  /*3df80*/  @!UPT UIADD3 URZ, URZ, URZ, URZ ;  /* 0x0000003f3f3ff290 */ /* 0x000fec000fffe03f */
[----:B------:R-:W-:Y:S02]  /*3df90*/  STL.64 [R1+0x7f0], R8 ;  /* 0x0007f00801007387 */ /* 0x000fe40000100a00 */
[----:B------:R0:W-:Y:S02]  /*3dfa0*/  STL.64 [R1+0x7f8], R10 ;  /* 0x0007f80a01007387 */ /* 0x0001e40000100a00 */
[----:B0-----:R-:W2:Y:S01]  /*3dfb0*/  LDL.LU.64 R10, [R1+0x6d20] ;  /* 0x006d2000010a7983 */ /* 0x001ea20000300a00 */
[----:B------:R-:W2:Y:S02]  /*3dfc0*/  LDL.LU.64 R8, [R1+0x6d18] ;  /* 0x006d180001087983 */ /* 0x000ea40000300a00 */
[----:B------:R-:W2:Y:S02]  /*3dfd0*/  LDL.LU.64 R20, [R1+0x6d10] ;  /* 0x006d100001147983 */ /* 0x000ea40000300a00 */
[C---:B--2---:R-:W-:Y:S01]  /*3dfe0*/  HMMA.16816.F32 R8, R24.reuse, R20, R8 ;  /* 0x000000141808723c */ /* 0x044fe20000001808 */
[----:B------:R-:W-:Y:S11]  /*3dff0*/  IMAD.MOV.U32 R2, RZ, RZ, R21 ;  /* 0x000000ffff027224 */ /* 0x000ff600078e0015 */
[----:B------:R-:W-:Y:S11]  /*3e000*/  @!UPT UIADD3 URZ, URZ, URZ, URZ ;  /* 0x0000003f3f3ff290 */ /* 0x000ff6000fffe03f */
[----:B------:R0:W-:Y:S01]  /*3e010*/  STL.64 [R1+0x7e0], R8 ;  /* 0x0007e00801007387 */ /* 0x0001e20000100a00 */
[----:B------:R1:W-:Y:S03]  /*3e020*/  STL.64 [R1+0x7e8], R10 ;  /* 0x0007e80a01007387 */ /* 0x0003e60000100a00 */
[----:B0-----:R-:W2:Y:S01]  /*3e030*/  LDL.LU.64 R8, [R1+0x6d08] ;  /* 0x006d080001087983 */ /* 0x001ea20000300a00 */
[----:B-1----:R-:W-:Y:S02]  /*3e040*/  IMAD.MOV.U32 R11, RZ, RZ, R20 ;  /* 0x000000ffff0b7224 */ /* 0x002fe400078e0014 */
[----:B------:R-:W3:Y:S02]  /*3e050*/  LDL.LU R22, [R1+0x6d00] ;  /* 0x006d000001167983 */ /* 0x000ee40000300800 */
[----:B------:R-:W2:Y:S01]  /*3e060*/  LDL.LU.64 R20, [R1+0x6cf8] ;  /* 0x006cf80001147983 */ /* 0x000ea20000300a00 */
[----:B----4-:R-:W-:Y:S01]  /*3e070*/  HMMA.16816.F32 R12, R24, R16, R12 ;  /* 0x00000010180c723c */ /* 0x010fe2000000180c */
[----:B------:R-:W-:-:S02]  /*3e080*/  IMAD.MOV.U32 R10, RZ, RZ, R17 ;  /* 0x000000ffff0a7224 */ /* 0x000fc400078e0011 */
[----:B------:R-:W-:Y:S11]  /*3e090*/  IMAD.MOV.U32 R23, RZ, RZ, R16 ;  /* 0x000000ffff177224 */ /* 0x000ff600078e0010 */
[----:B------:R-:W-:Y:S09]  /*3e0a0*/  @!UPT UIADD3 URZ, URZ, URZ, URZ ;  /* 0x0000003f3f3ff290 */ /* 0x000ff2000fffe03f */
[----:B------:R0:W-:Y:S01]  /*3e0b0*/  STL.64 [R1+0x7d0], R12 ;  /* 0x0007d00c01007387 */ /* 0x0001e20000100a00 */
[----:B------:R-:W-:Y:S02]  /*3e0c0*/  IMAD.MOV.U32 R0, RZ, RZ, R15 ;  /* 0x000000ffff007224 */ /* 0x000fe400078e000f */
[----:B------:R1:W-:Y:S02]  /*3e0d0*/  STL [R1+0x7d8], R14 ;  /* 0x0007d80e01007387 */ /* 0x0003e40000100800 */
[----:B------:R-:W-:Y:S01]  /*3e0e0*/  STL.64 [R1+0x6c80], R10 ;  /* 0x006c800a01007387 */ /* 0x000fe20000100a00 */
[C---:B--2---:R-:W-:Y:S01]  /*3e0f0*/  HMMA.16816.F32 R4, R24.reuse, R20, R4 ;  /* 0x000000141804723c */ /* 0x044fe20000001804 */
[----:B------:R-:W-:Y:S01]  /*3e100*/  STL.64 [R1+0x6c78], R8 ;  /* 0x006c780801007387 */ /* 0x000fe20000100a00 */
[----:B------:R-:W-:Y:S02]  /*3e110*/  STL [R1+0x6680], R0 ;  /* 0x0066800001007387 */ /* 0x000fe40000100800 */
[----:B------:R-:W2:Y:S02]  /*3e120*/  LDL.LU.64 R16, [R1+0x590] ;  /* 0x0005900001107983 */ /* 0x000ea40000300a00 */
[----:B------:R-:W2:Y:S11]  /*3e130*/  LDL.LU.64 R18, [R1+0x598] ;  /* 0x0005980001127983 */ /* 0x000eb60000300a00 */
[----:B------:R-:W-:Y:S06]  /*3e140*/  @!UPT UIADD3 URZ, URZ, URZ, URZ ;  /* 0x0000003f3f3ff290 */ /* 0x000fec000fffe03f */
[----:B------:R-:W-:Y:S01]  /*3e150*/  STL.64 [R1+0x7c0], R4 ;  /* 0x0007c00401007387 */ /* 0x000fe20000100a00 */
[----:B------:R-:W-:Y:S02]  /*3e160*/  STL.64 [R1+0x7c8], R6 ;  /* 0x0007c80601007387 */ /* 0x000fe40000100a00 */
[----:B0-----:R-:W4:Y:S02]  /*3e170*/  LDL.LU.64 R12, [R1+0x530] ;  /* 0x00053000010c7983 */ /* 0x001f240000300a00 */
[----:B-1----:R-:W2:Y:S02]  /*3e180*/  LDL.LU.64 R14, [R1+0x538] ;  /* 0x00053800010e7983 */ /* 0x002ea40000300a00 */
[----:B--2---:R-:W-:Y:S01]  /*3e190*/  STL.64 [R1+0x6ce8], R14 ;  /* 0x006ce80e01007387 */ /* 0x004fe20000100a00 */
[----:B----4-:R0:W-:Y:S03]  /*3e1a0*/  STL.64 [R1+0x6ce0], R12 ;  /* 0x006ce00c01007387 */ /* 0x0101e60000100a00 */
[----:B0-----:R-:W2:Y:S01]  /*3e1b0*/  LDL.LU.64 R12, [R1+0x580] ;  /* 0x00058000010c7983 */ /* 0x001ea20000300a00 */
[----:B------:R-:W2:Y:S02]  /*3e1c0*/  LDL.LU.64 R14, [R1+0x588] ;  /* 0x00058800010e7983 */ /* 0x000ea40000300a00 */
[----:B------:R-:W4:Y:S02]  /*3e1d0*/  LDL.LU.64 R4, [R1+0xd40] ;  /* 0x000d400001047983 */ /* 0x000f240000300a00 */
[----:B------:R-:W4:Y:S01]  /*3e1e0*/  LDL.LU.64 R6, [R1+0xd48] ;  /* 0x000d480001067983 */ /* 0x000f220000300a00 */
[----:B------:R-:W2:Y:S01]  /*3e1f0*/  LDL.LU.64 R8, [R1+0xd10] ;  /* 0x000d100001087983 */ /* 0x000ea20000300a00 */
[----:B------:R-:W2:Y:S03]  /*3e200*/  LDL.LU.64 R10, [R1+0xd18] ;  /* 0x000d1800010a7983 */ /* 0x000ea60000300a00 */
[----:B--2---:R-:W-:Y:S01]  /*3e210*/  STL.64 [R1+0x6ca8], R10 ;  /* 0x006ca80a01007387 */ /* 0x004fe20000100a00 */
[----:B------:R0:W-:Y:S03]  /*3e220*/  STL.64 [R1+0x6ca0], R8 ;  /* 0x006ca00801007387 */ /* 0x0001e60000100a00 */
[----:B0-----:R-:W2:Y:S01]  /*3e230*/  LDL.LU.64 R8, [R1+0xd30] ;  /* 0x000d300001087983 */ /* 0x001ea20000300a00 */
[----:B------:R-:W2:Y:S02]  /*3e240*/  LDL.LU.64 R10, [R1+0xd38] ;  /* 0x000d3800010a7983 */ /* 0x000ea40000300a00 */
[----:B------:R0:W-:Y:S02]  /*3e250*/  STL.64 [R1+0x6bf8], R20 ;  /* 0x006bf81401007387 */ /* 0x0001e40000100a00 */
[----:B---3--:R-:W-:Y:S01]  /*3e260*/  STL.64 [R1+0x6c70], R22 ;  /* 0x006c701601007387 */ /* 0x008fe20000100a00 */
[----:B0-----:R-:W3:Y:S02]  /*3e270*/  LDL.64 R20, [R1+0x60] ;  /* 0x0000600001147983 */ /* 0x001ee40000100a00 */
[C---:B---3--:R-:W-:Y:S11]  /*3e280*/  HMMA.16816.F32 R16, R24.reuse, R20, R16 ;  /* 0x000000141810723c */ /* 0x048ff60000001810 */
[----:B------:R-:W-:Y:S11]  /*3e290*/  @!UPT UIADD3 URZ, URZ, URZ, URZ ;  /* 0x0000003f3f3ff290 */ /* 0x000ff6000fffe03f */
[----:B------:R-:W-:Y:S01]  /*3e2a0*/  @!UPT UIADD3 URZ, URZ, URZ, URZ ;  /* 0x0000003f3f3ff290 */ /* 0x000fe2000fffe03f */
[----:B------:R0:W-:Y:S01]  /*3e2b0*/  STL.64 [R1+0x7b0], R16 ;  /* 0x0007b01001007387 */ /* 0x0001e20000100a00 */
[----:B------:R1:W-:Y:S03]  /*3e2c0*/  STL.64 [R1+0x7b8], R18 ;  /* 0x0007b81201007387 */ /* 0x0003e60000100a00 */
[----:B0-----:R-:W1:Y:S01]  /*3e2d0*/  LDL.LU.64 R16, [R1+0x6cf0] ;  /* 0x006cf00001107983 */ /* 0x001e620000300a00 */
[----:B------:R-:W-:Y:S02]  /*3e2e0*/  IMAD.MOV.U32 R3, RZ, RZ, R20 ;  /* 0x000000ffff037224 */ /* 0x000fe400078e0014 */
[----:B------:R-:W-:Y:S02]  /*3e2f0*/  IMAD.MOV.U32 R0, RZ, RZ, R21 ;  /* 0x000000ffff007224 */ /* 0x000fe400078e0015 */
[----:B------:R-:W3:Y:S01]  /*3e300*/  LDL.LU.64 R20, [R1+0xb20] ;  /* 0x000b200001147983 */ /* 0x000ee20000300a00 */
[----:B------:R-:W3:Y:S01]  /*3e310*/  LDL.LU.64 R22, [R1+0xb28] ;  /* 0x000b280001167983 */ /* 0x000ee20000300a00 */
[C---:B-1----:R-:W-:Y:S02]  /*3e320*/  HMMA.16816.F32 R16, R24.reuse, R16, R12 ;  /* 0x000000101810723c */ /* 0x042fe4000000180c */
[----:B------:R-:W2:Y:S01]  /*3e330*/  LDL.LU.64 R14, [R1+0x6ce8] ;  /* 0x006ce800010e7983 */ /* 0x000ea20000300a00 */
[----:B------:R-:W2:Y:S11]  /*3e340*/  LDL.LU.64 R12, [R1+0x6ce0] ;  /* 0x006ce000010c7983 */ /* 0x000eb60000300a00 */
[----:B------:R-:W-:Y:S09]  /*3e350*/  @!UPT UIADD3 URZ, URZ, URZ, URZ ;  /* 0x0000003f3f3ff290 */ /* 0x000ff2000fffe03f */
[----:B------:R0:W-:Y:S01]  /*3e360*/  STL.64 [R1+0x7a0], R16 ;  /* 0x0007a01001007387 */ /* 0x0001e20000100a00 */
[----:B------:R1:W-:Y:S03]  /*3e370*/  STL.64 [R1+0x7a8], R18 ;  /* 0x0007a81201007387 */ /* 0x0003e60000100a00 */
[----:B0-----:R-:W2:Y:S02]  /*3e380*/  LDL.LU.64 R16, [R1+0x6cd8] ;  /* 0x006cd80001107983 */ /* 0x001ea40000300a00 */
[----:B--2---:R-:W-:Y:S02]  /*3e390*/  HMMA.16816.F32 R24, R24, R16, R12 ;  /* 0x000000101818723c */ /* 0x004fe4000000180c */
[----:B------:R-:W4:Y:S01]  /*3e3a0*/  LDL.LU.64 R12, [R1+0x6cd0] ;  /* 0x006cd000010c7983 */ /* 0x000f220000300a00 */
[----:B-1----:R-:W4:Y:S02]  /*3e3b0*/  LDL.LU.64 R18, [R1+0x6cc8] ;  /* 0x006cc80001127983 */ /* 0x002f240000300a00 */
[----:B------:R-:W4:Y:S11]  /*3e3c0*/  LDL.LU.64 R16, [R1+0x6cc0] ;  /* 0x006cc00001107983 */ /* 0x000f360000300a00 */
[----:B------:R-:W-:Y:S07]  /*3e3d0*/  @!UPT UIADD3 URZ, URZ, URZ, URZ ;  /* 0x0000003f3f3ff290 */ /* 0x000fee000fffe03f */
[----:B------:R0:W-:Y:S01]  /*3e3e0*/  STL.64 [R1+0x490], R24 ;  /* 0x0004901801007387 */ /* 0x0001e20000100a00 */
[----:B------:R1:W-:Y:S03]  /*3e3f0*/  STL.64 [R1+0x498], R26 ;  /* 0x0004981a01007387 */ /* 0x0003e60000100a00 */
[----:B0-----:R-:W2:Y:S01]  /*3e400*/  LDL.LU.64 R24, [R1+0xd20] ;  /* 0x000d200001187983 */ /* 0x001ea20000300a00 */
[----:B-1----:R-:W2:Y:S01]  /*3e410*/  LDL.LU.64 R26, [R1+0xd28] ;  /* 0x000d2800011a7983 */ /* 0x002ea20000300a00 */
[C---:B----4-:R-:W-:Y:S11]  /*3e420*/  HMMA.16816.F32 R4, R16.reuse, R12, R4 ;  /* 0x0000000c1004723c */ /* 0x050ff60000001804 */
[----:B------:R-:W-:Y:S11]  /*3e430*/  @!UPT UIADD3 URZ, URZ, URZ, URZ ;  /* 0x0000003f3f3ff290 */ /* 0x000ff6000fffe03f */
[----:B------:R-:W-:Y:S01]  /*3e440*/  @!UPT UIADD3 URZ, URZ, URZ, URZ ;  /* 0x0000003f3f3ff290 */ /* 0x000fe2000fffe03f */
[----:B------:R0:W-:Y:S01]  /*3e450*/  STL.64 [R1+0x400], R4 ;  /* 0x0004000401007387 */ /* 0x0001e20000100a00 */
[----:B------:R1:W-:Y:S03]  /*3e460*/  STL.64 [R1+0x408], R6 ;  /* 0x0004080601007387 */ /* 0x0003e60000100a00 */
[----:B0-----:R-:W4:Y:S01]  /*3e470*/  LDL.LU.64 R4, [R1+0x6cb8] ;  /* 0x006cb80001047983 */ /* 0x001f220000300a00 */
[----:B-1----:R-:W-:Y:S02]  /*3e480*/  IMAD.MOV.U32 R7, RZ, RZ, R12 ;  /* 0x000000ffff077224 */ /* 0x002fe400078e000c */
[----:B------:R-:W-:Y:S02]  /*3e490*/  IMAD.MOV.U32 R6, RZ, RZ, R13 ;  /* 0x000000ffff067224 */ /* 0x000fe400078e000d */
[----:B------:R-:W2:Y:S02]  /*3e4a0*/  LDL.LU.64 R12, [R1+0x6cb0] ;  /* 0x006cb000010c7983 */ /* 0x000ea40000300a00 */
[C---:B--2---:R-:W-:Y:S02]  /*3e4b0*/  HMMA.16816.F32 R12, R16.reuse, R12, R8 ;  /* 0x0000000c100c723c */ /* 0x044fe40000001808 */
[----:B------:R-:W2:Y:S01]  /*3e4c0*/  LDL.LU.64 R10, [R1+0x6ca8] ;  /* 0x006ca800010a7983 */ /* 0x000ea20000300a00 */
[----:B------:R-:W2:Y:S11]  /*3e4d0*/  LDL.LU.64 R8, [R1+0x6ca0] ;  /* 0x006ca00001087983 */ /* 0x000eb60000300a00 */
[----:B------:R-:W-:Y:S09]  /*3e4e0*/  @!UPT UIADD3 URZ, URZ, URZ, URZ ;  /* 0x0000003f3f3ff290 */ /* 0x000ff2000fffe03f */
[----:B------:R0:W-:Y:S01]  /*3e4f0*/  STL.64 [R1+0x3f0], R12 ;  /* 0x0003f00c01007387 */ /* 0x0001e20000100a00 */
[----:B------:R1:W-:Y:S03]  /*3e500*/  STL.64 [R1+0x3f8], R14 ;  /* 0x0003f80e01007387 */ /* 0x0003e60000100a00 */
[----:B0-----:R-:W2:Y:S02]  /*3e510*/  LDL.LU.64 R12, [R1+0x6c98] ;  /* 0x006c9800010c7983 */ /* 0x001ea40000300a00 */
[C---:B--2---:R-:W-:Y:S11]  /*3e520*/  HMMA.16816.F32 R24, R16.reuse, R12, R24 ;  /* 0x0000000c1018723c */ /* 0x044ff60000001818 */
[----:B------:R-:W-:Y:S11]  /*3e530*/  @!UPT UIADD3 URZ, URZ, URZ, URZ ;  /* 0x0000003f3f3ff290 */ /* 0x000ff6000fffe03f */
[----:B------:R-:W-:Y:S01]  /*3e540*/  @!UPT UIADD3 URZ, URZ, URZ, URZ ;  /* 0x0000003f3f3ff290 */ /* 0x000fe2000fffe03f */
[----:B------:R0:W-:Y:S01]  /*3e550*/  STL.64 [R1+0x3e0], R24 ;  /* 0x0003e01801007387 */ /* 0x0001e20000100a00 */
[----:B------:R-:W-:Y:S02]  /*3e560*/  STL.64 [R1+0x3e8], R26 ;  /* 0x0003e81a01007387 */ /* 0x000fe40000100a00 */
[----:B-1----:R-:W2:Y:S02]  /*3e570*/  LDL.LU.64 R14, [R1+0x6c90] ;  /* 0x006c9000010e7983 */ /* 0x002ea40000300a00 */
[----:B0-----:R-:W-:Y:S02]  /*3e580*/  IMAD.MOV.U32 R25, RZ, RZ, R12 ;  /* 0x000000ffff197224 */ /* 0x001fe400078e000c */
[----:B------:R-:W-:Y:S02]  /*3e590*/  IMAD.MOV.U32 R24, RZ, RZ, R13 ;  /* 0x000000ffff187224 */ /* 0x000fe400078e000d */
[----:B------:R-:W2:Y:S02]  /*3e5a0*/  LDL.LU.64 R12, [R1+0x6c88] ;  /* 0x006c8800010c7983 */ /* 0x000ea40000300a00 */
[C---:B--2---:R-:W-:Y:S11]  /*3e5b0*/  HMMA.16816.F32 R8, R16.reuse, R12, R8 ;  /* 0x0000000c1008723c */ /* 0x044ff60000001808 */
[----:B------:R-:W-:Y:S11]  /*3e5c0*/  @!UPT UIADD3 URZ, URZ, URZ, URZ ;  /* 0x0000003f3f3ff290 */ /* 0x000ff6000fffe03f */
[----:B------:R-:W-:Y:S01]  /*3e5d0*/  @!UPT UIADD3 URZ, URZ, URZ, URZ ;  /* 0x0000003f3f3ff290 */ /* 0x000fe2000fffe03f */
[----:B------:R-:W-:Y:S01]  /*3e5e0*/  STL.64 [R1+0x3d0], R8 ;  /* 0x0003d00801007387 */ /* 0x000fe20000100a00 */
[----:B------:R0:W-:Y:S03]  /*3e5f0*/  STL.64 [R1+0x3d8], R10 ;  /* 0x0003d80a01007387 */ /* 0x0001e60000100a00 */
[----:B0-----:R-:W2:Y:S01]  /*3e600*/  LDL.LU.64 R10, [R1+0x6c80] ;  /* 0x006c8000010a7983 */ /* 0x001ea20000300a00 */
[----:B------:R-:W3:Y:S02]  /*3e610*/  LDL.LU.64 R8, [R1+0x6c78] ;  /* 0x006c780001087983 */ /* 0x000ee40000300a00 */
[----:B------:R-:W-:Y:S02]  /*3e620*/  STL.64 [R1+0x6b80], R14 ;  /* 0x006b800e01007387 */ /* 0x000fe40000100a00 */
[----:B------:R0:W-:Y:S02]  /*3e630*/  STL.64 [R1+0x6b78], R12 ;  /* 0x006b780c01007387 */ /* 0x0001e40000100a00 */
[----:B0-----:R-:W4:Y:S01]  /*3e640*/  LDL.LU.64 R12, [R1+0xaf0] ;  /* 0x000af000010c7983 */ /* 0x001f220000300a00 */
[----:B------:R-:W4:Y:S01]  /*3e650*/  LDL.LU.64 R14, [R1+0xaf8] ;  /* 0x000af800010e7983 */ /* 0x000f220000300a00 */
[C---:B---3--:R-:W-:Y:S11]  /*3e660*/  HMMA.16816.F32 R20, R16.reuse, R8, R20 ;  /* 0x000000081014723c */ /* 0x048ff60000001814 */
[----:B------:R-:W-:Y:S11]  /*3e670*/  @!UPT UIADD3 URZ, URZ, URZ, URZ ;  /* 0x0000003f3f3ff290 */ /* 0x000ff6000fffe03f */
[----:B------:R-:W-:Y:S01]  /*3e680*/  @!UPT UIADD3 URZ, URZ, URZ, URZ ;  /* 0x0000003f3f3ff290 */ /* 0x000fe2000fffe03f */
[----:B------:R-:W-:Y:S01]  /*3e690*/  STL.64 [R1+0x3c0], R20 ;  /* 0x0003c01401007387 */ /* 0x000fe20000100a00 */
[----:B------:R0:W-:Y:S03]  /*3e6a0*/  STL.64 [R1+0x3c8], R22 ;  /* 0x0003c81601007387 */ /* 0x0001e60000100a00 */
[----:B0-----:R-:W3:Y:S01]  /*3e6b0*/  LDL.LU.64 R22, [R1+0x6c70] ;  /* 0x006c700001167983 */ /* 0x001ee20000300a00 */
[----:B----4-:R-:W-:Y:S01]  /*3e6c0*/  HMMA.16816.F32 R12, R16, R4, R12 ;  /* 0x00000004100c723c */ /* 0x010fe2000000180c */
[----:B------:R0:W-:Y:S02]  /*3e6d0*/  STL.64 [R1+0x6b70], R8 ;  /* 0x006b700801007387 */ /* 0x0001e40000100a00 */
[----:B--2---:R-:W-:Y:S02]  /*3e6e0*/  IMAD.MOV.U32 R20, RZ, RZ, R11 ;  /* 0x000000ffff147224 */ /* 0x004fe400078e000b */
[----:B------:R-:W-:-:S02]  /*3e6f0*/  IMAD.MOV.U32 R21, RZ, RZ, R2 ;  /* 0x000000ffff157224 */ /* 0x000fc400078e0002 */
[----:B0-----:R-:W-:Y:S02]  /*3e700*/  IMAD.MOV.U32 R9, RZ, RZ, R10 ;  /* 0x000000ffff097224 */ /* 0x001fe400078e000a */
[----:B---3--:R-:W-:Y:S02]  /*3e710*/  IMAD.MOV.U32 R8, RZ, RZ, R23 ;  /* 0x000000ffff087224 */ /* 0x008fe400078e0017 */
[----:B------:R-:W2:Y:S01]  /*3e720*/  LDL.LU R23, [R1+0x6c6c] ;  /* 0x006c6c0001177983 */ /* 0x000ea20000300800 */
[----:B------:R-:W3:Y:S02]  /*3e730*/  LDL.LU R10, [R1+0x6c68] ;  /* 0x006c6800010a7983 */ /* 0x000ee40000300800 */
[----:B------:R-:W-:Y:S02]  /*3e740*/  STL.64 [R1+0x6c00], R8 ;  /* 0x006c000801007387 */ /* 0x000fe40000100a00 */
[----:B------:R-:W4:Y:S07]  /*3e750*/  LDL.LU R11, [R1+0x6c64] ;  /* 0x006c6400010b7983 */ /* 0x000f2e0000300800 */
[----:B------:R-:W-:Y:S01]  /*3e760*/  STL.64 [R1+0x3b0], R12 ;  /* 0x0003b00c01007387 */ /* 0x000fe20000100a00 */
[----:B------:R-:W-:Y:S02]  /*3e770*/  STL.64 [R1+0x3b8], R14 ;  /* 0x0003b80e01007387 */ /* 0x000fe40000100a00 */
[----:B------:R-:W2:Y:S02]  /*3e780*/  LDL.LU R2, [R1+0x6c60] ;  /* 0x006c600001027983 */ /* 0x000ea40000300800 */
[----:B------:R0:W-:Y:S02]  /*3e790*/  STL.64 [R1+0x6c08], R20 ;  /* 0x006c081401007387 */ /* 0x0001e40000100a00 */
[----:B0-----:R-:W-:-:S02]  /*3e7a0*/  IMAD.MOV.U32 R20, RZ, RZ, R29 ;  /* 0x000000ffff147224 */ /* 0x001fc400078e001d */
[----:B------:R-:W-:-:S05]  /*3e7b0*/  IMAD.MOV.U32 R21, RZ, RZ, R28 ;  /* 0x000000ffff157224 */ /* 0x000fca00078e001c */
[----:B------:R0:W-:Y:S04]  /*3e7c0*/  STL.64 [R1+0x6c18], R20 ;  /* 0x006c181401007387 */ /* 0x0001e80000100a00 */
[----:B0-----:R-:W3:Y:S01]  /*3e7d0*/  LDL.64 R20, [R1+0xb0] ;  /* 0x0000b00001147983 */ /* 0x001ee20000100a00 */
[----:B------:R-:W-:Y:S02]  /*3e7e0*/  IMAD.MOV.U32 R12, RZ, RZ, R25 ;  /* 0x000000ffff0c7224 */ /* 0x000fe400078e0019 */
[----:B------:R-:W-:Y:S02]  /*3e7f0*/  IMAD.MOV.U32 R13, RZ, RZ, R24 ;  /* 0x000000ffff0d7224 */ /* 0x000fe400078e0018 */
[----:B--2---:R-:W0:Y:S04]  /*3e800*/  LDSM.16.MT88.4 R24, [R2+0x180] ;  /* 0x000180000218783b */ /* 0x004e280000004200 */
[----:B---3--:R1:W-:Y:S01]  /*3e810*/  STL.64 [R1+0x6c30], R20 ;  /* 0x006c301401007387 */ /* 0x0083e20000100a00 */
[----:B------:R-:W-:Y:S02]  /*3e820*/  STL.64 [R1+0x6b88], R4 ;  /* 0x006b880401007387 */ /* 0x000fe40000100a00 */
[----:B-1----:R-:W-:-:S02]  /*3e830*/  IMAD.MOV.U32 R20, RZ, RZ, R23 ;  /* 0x000000ffff147224 */ /* 0x002fc400078e0017 */
[----:B------:R-:W-:-:S05]  /*3e840*/  IMAD.MOV.U32 R21, RZ, RZ, R22 ;  /* 0x000000ffff157224 */ /* 0x000fca00078e0016 */
[----:B------:R-:W-:Y:S01]  /*3e850*/  STL.64 [R1+0x6c48], R20 ;  /* 0x006c481401007387 */ /* 0x000fe20000100a00 */
[----:B------:R1:W-:Y:S03]  /*3e860*/  STL.64 [R1+0x6b90], R12 ;  /* 0x006b900c01007387 */ /* 0x0003e60000100a00 */
[----:B-1----:R-:W2:Y:S04]  /*3e870*/  LDL.64 R12, [R1+0x10] ;  /* 0x00001000010c7983 */ /* 0x002ea80000100a00 */
[----:B--2---:R1:W-:Y:S02]  /*3e880*/  STL.64 [R1+0x6ba8], R12 ;  /* 0x006ba80c01007387 */ /* 0x0043e40000100a00 */
[----:B-1----:R-:W-:-:S02]  /*3e890*/  IMAD.MOV.U32 R12, RZ, RZ, R7 ;  /* 0x000000ffff0c7224 */ /* 0x002fc400078e0007 */
[----:B------:R-:W-:-:S05]  /*3e8a0*/  IMAD.MOV.U32 R13, RZ, RZ, R6 ;  /* 0x000000ffff0d7224 */ /* 0x000fca00078e0006 */
[----:B------:R1:W-:Y:S04]  /*3e8b0*/  STL.64 [R1+0x6bd0], R12 ;  /* 0x006bd00c01007387 */ /* 0x0003e80000100a00 */
[----:B-1----:R-:W2:Y:S04]  /*3e8c0*/  LDL.64 R12, [R1+0x50] ;  /* 0x00005000010c7983 */ /* 0x002ea80000100a00 */
[----:B--2---:R1:W-:Y:S02]  /*3e8d0*/  STL.64 [R1+0x6be0], R12 ;  /* 0x006be00c01007387 */ /* 0x0043e40000100a00 */
[----:B-1----:R-:W-:-:S02]  /*3e8e0*/  IMAD.MOV.U32 R12, RZ, RZ, R3 ;  /* 0x000000ffff0c7224 */ /* 0x002fc400078e0003 */
[----:B------:R-:W-:-:S05]  /*3e8f0*/  IMAD.MOV.U32 R13, RZ, RZ, R0 ;  /* 0x000000ffff0d7224 */ /* 0x000fca00078e0000 */
[----:B------:R1:W-:Y:S04]  /*3e900*/  STL.64 [R1+0x6c10], R12 ;  /* 0x006c100c01007387 */ /* 0x0003e80000100a00 */
[----:B-1----:R-:W2:Y:S01]  /*3e910*/  LDL.LU.64 R12, [R1+0x9b0] ;  /* 0x0009b000010c7983 */ /* 0x002ea20000300a00 */
[----:B------:R-:W3:Y:S03]  /*3e920*/  LDL.LU.64 R14, [R1+0x9b8] ;  /* 0x0009b800010e7983 */ /* 0x000ee60000300a00 */
[----:B---3--:R-:W-:Y:S01]  /*3e930*/  STL.64 [R1+0x6c28], R14 ;  /* 0x006c280e01007387 */ /* 0x008fe20000100a00 */
[----:B--2---:R1:W-:Y:S03]  /*3e940*/  STL.64 [R1+0x6c20], R12 ;  /* 0x006c200c01007387 */ /* 0x0043e60000100a00 */
[----:B-1----:R-:W2:Y:S01]  /*3e950*/  LDL.LU.64 R12, [R1+0x9d0] ;  /* 0x0009d000010c7983 */ /* 0x002ea20000300a00 */
[----:B------:R-:W3:Y:S03]  /*3e960*/  LDL.LU.64 R14, [R1+0x9d8] ;  /* 0x0009d800010e7983 */ /* 0x000ee60000300a00 */
[----:B---3--:R-:W-:Y:S01]  /*3e970*/  STL.64 [R1+0x6c40], R14 ;  /* 0x006c400e01007387 */ /* 0x008fe20000100a00 */
[----:B--2---:R1:W-:Y:S03]  /*3e980*/  STL.64 [R1+0x6c38], R12 ;  /* 0x006c380c01007387 */ /* 0x0043e60000100a00 */
[----:B-1----:R-:W2:Y:S01]  /*3e990*/  LDL.LU.64 R12, [R1+0xb00] ;  /* 0x000b0000010c7983 */ /* 0x002ea20000300a00 */
[----:B------:R-:W3:Y:S02]  /*3e9a0*/  LDL.LU.64 R14, [R1+0xb08] ;  /* 0x000b0800010e7983 */ /* 0x000ee40000300a00 */
[----:B----4-:R-:W-:-:S02]  /*3e9b0*/  IMAD.MOV.U32 R20, RZ, RZ, R11 ;  /* 0x000000ffff147224 */ /* 0x010fc400078e000b */
[----:B------:R-:W-:Y:S01]  /*3e9c0*/  IMAD.MOV.U32 R21, RZ, RZ, R10 ;  /* 0x000000ffff157224 */ /* 0x000fe200078e000a */
[----:B---3--:R-:W-:Y:S01]  /*3e9d0*/  STL.64 [R1+0x6c58], R14 ;  /* 0x006c580e01007387 */ /* 0x008fe20000100a00 */
[----:B--2---:R1:W-:Y:S03]  /*3e9e0*/  STL.64 [R1+0x6c50], R12 ;  /* 0x006c500c01007387 */ /* 0x0043e60000100a00 */
[----:B-1----:R-:W2:Y:S01]  /*3e9f0*/  LDL.LU.64 R12, [R1+0xb10] ;  /* 0x000b1000010c7983 */ /* 0x002ea20000300a00 */
[----:B------:R-:W2:Y:S02]  /*3ea00*/  LDL.LU.64 R14, [R1+0xb18] ;  /* 0x000b1800010e7983 */ /* 0x000ea40000300a00 */
[----:B------:R-:W3:Y:S02]  /*3ea10*/  LDL.LU.64 R8, [R1+0x790] ;  /* 0x0007900001087983 */ /* 0x000ee40000300a00 */
[----:B------:R-:W3:Y:S01]  /*3ea20*/  LDL.LU.64 R10, [R1+0x798] ;  /* 0x00079800010a7983 */ /* 0x000ee20000300a00 */
[----:B------:R-:W4:Y:S01]  /*3ea30*/  LDL.LU.64 R4, [R1+0x570] ;  /* 0x0005700001047983 */ /* 0x000f220000300a00 */
[----:B------:R-:W4:Y:S02]  /*3ea40*/  LDL.LU.64 R6, [R1+0x578] ;  /* 0x0005780001067983 */ /* 0x000f240000300a00 */
[----:B0-----:R-:W-:Y:S02]  /*3ea50*/  STL.64 [R1+0x6b00], R26 ;  /* 0x006b001a01007387 */ /* 0x001fe40000100a00 */
[----:B------:R0:W-:Y:S02]  /*3ea60*/  STL.64 [R1+0x6af8], R24 ;  /* 0x006af81801007387 */ /* 0x0001e40000100a00 */
[----:B0-----:R-:W3:Y:S01]  /*3ea70*/  LDL.64 R24, [R1+0x40] ;  /* 0x0000400001187983 */ /* 0x001ee20000100a00 */
[C---:B--2---:R-:W-:Y:S03]  /*3ea80*/  HMMA.16816.F32 R20, R16.reuse, R20, R12 ;  /* 0x000000141014723c */ /* 0x044fe6000000180c */
[----:B---3--:R0:W-:Y:S04]  /*3ea90*/  STL.64 [R1+0x6bd8], R24 ;  /* 0x006bd81801007387 */ /* 0x0081e80000100a00 */
[----:B0-----:R-:W2:Y:S01]  /*3eaa0*/  LDL.LU.64 R24, [R1+0x780] ;  /* 0x0007800001187983 */ /* 0x001ea20000300a00 */
[----:B------:R-:W2:Y:S02]  /*3eab0*/  LDL.LU.64 R26, [R1+0x788] ;  /* 0x00078800011a7983 */ /* 0x000ea40000300a00 */
[----:B------:R-:W-:Y:S02]  /*3eac0*/  STL [R1+0x68a8], R2 ;  /* 0x0068a80201007387 */ /* 0x000fe40000100800 */
[----:B------:R-:W3:Y:S01]  /*3ead0*/  LDL.LU.64 R14, [R1+0x6c58] ;  /* 0x006c5800010e7983 */ /* 0x000ee20000300a00 */
[----:B------:R-:W3:Y:S10]  /*3eae0*/  LDL.LU.64 R12, [R1+0x6c50] ;  /* 0x006c5000010c7983 */ /* 0x000ef40000300a00 */
[----:B------:R0:W-:Y:S02]  /*3eaf0*/  STL.64 [R1+0x710], R20 ;  /* 0x0007101401007387 */ /* 0x0001e40000100a00 */
[----:B------:R3:W-:Y:S01]  /*3eb00*/  STL.64 [R1+0x718], R22 ;  /* 0x0007181601007387 */ /* 0x0007e20000100a00 */
[----:B0-----:R-:W3:Y:S01]  /*3eb10*/  LDL.LU.64 R20, [R1+0x6c48] ;  /* 0x006c480001147983 */ /* 0x001ee20000300a00 */
[----:B------:R-:W2:Y:S01]  /*3eb20*/  LDL R2, [R1+0x1de0] ;  /* 0x001de00001027983 */ /* 0x000ea20000100800 */
[C---:B---3--:R-:W-:Y:S02]  /*3eb30*/  HMMA.16816.F32 R20, R16.reuse, R20, R12 ;  /* 0x000000141014723c */ /* 0x048fe4000000180c */
[----:B------:R-:W3:Y:S01]  /*3eb40*/  LDL.LU.64 R14, [R1+0x6c40] ;  /* 0x006c4000010e7983 */ /* 0x000ee20000300a00 */
[----:B------:R-:W3:Y:S11]  /*3eb50*/  LDL.LU.64 R12, [R1+0x6c38] ;  /* 0x006c3800010c7983 */ /* 0x000ef60000300a00 */
[----:B------:R-:W-:Y:S09]  /*3eb60*/  @!UPT UIADD3 URZ, URZ, URZ, URZ ;  /* 0x0000003f3f3ff290 */ /* 0x000ff2000fffe03f */
[----:B------:R0:W-:Y:S01]  /*3eb70*/  STL.64 [R1+0x700], R20 ;  /* 0x0007001401007387 */ /* 0x0001e20000100a00 */
[----:B------:R-:W-:Y:S03]  /*3eb80*/  STL.64 [R1+0x708], R22 ;  /* 0x0007081601007387 */ /* 0x000fe60000100a00 */
[----:B0-----:R-:W3:Y:S02]  /*3eb90*/  LDL.LU.64 R20, [R1+0x6c30] ;  /* 0x006c300001147983 */ /* 0x001ee40000300a00 */
[C---:B---3--:R-:W-:Y:S01]  /*3eba0*/  HMMA.16816.F32 R12, R16.reuse, R20, R12 ;  /* 0x00000014100c723c */ /* 0x048fe2000000180c */
[----:B------:R-:W-:Y:S02]  /*3ebb0*/  IMAD.MOV.U32 R29, RZ, RZ, R20 ;  /* 0x000000ffff1d7224 */ /* 0x000fe400078e0014 */
[----:B------:R-:W-:Y:S11]  /*3ebc0*/  IMAD.MOV.U32 R28, RZ, RZ, R21 ;  /* 0x000000ffff1c7224 */ /* 0x000ff600078e0015 */
[----:B------:R-:W-:Y:S09]  /*3ebd0*/  @!UPT UIADD3 URZ, URZ, URZ, URZ ;  /* 0x0000003f3f3ff290 */ /* 0x000ff2000fffe03f */
[----:B------:R-:W-:Y:S01]  /*3ebe0*/  STL.64 [R1+0x6f0], R12 ;  /* 0x0006f00c01007387 */ /* 0x000fe20000100a00 */
[----:B------:R0:W-:Y:S03]  /*3ebf0*/  STL.64 [R1+0x6f8], R14 ;  /* 0x0006f80e01007387 */ /* 0x0001e60000100a00 */
[----:B0-----:R-:W3:Y:S01]  /*3ec00*/  LDL.LU.64 R14, [R1+0x6c28] ;  /* 0x006c2800010e7983 */ /* 0x001ee20000300a00 */
[----:B------:R-:W3:Y:S02]  /*3ec10*/  LDL.LU.64 R12, [R1+0x6c20] ;  /* 0x006c2000010c7983 */ /* 0x000ee40000300a00 */
[----:B------:R-:W3:Y:S02]  /*3ec20*/  LDL.LU.64 R20, [R1+0x6c18] ;  /* 0x006c180001147983 */ /* 0x000ee40000300a00 */
[C---:B---3--:R-:W-:Y:S01]  /*3ec30*/  HMMA.16816.F32 R20, R16.reuse, R20, R12 ;  /* 0x000000141014723c */ /* 0x048fe2000000180c */
[----:B------:R-:W3:Y:S11]  /*3ec40*/  LDL.LU.64 R12, [R1+0x6c10] ;  /* 0x006c1000010c7983 */ /* 0x000ef60000300a00 */
[----:B------:R-:W-:Y:S11]  /*3ec50*/  @!UPT UIADD3 URZ, URZ, URZ, URZ ;  /* 0x0000003f3f3ff290 */ /* 0x000ff6000fffe03f */
[----:B------:R0:W-:Y:S01]  /*3ec60*/  STL.64 [R1+0x6e0], R20 ;  /* 0x0006e01401007387 */ /* 0x0001e20000100a00 */
[----:B------:R1:W-:Y:S03]  /*3ec70*/  STL.64 [R1+0x6e8], R22 ;  /* 0x0006e81601007387 */ /* 0x0003e60000100a00 */
[----:B0-----:R-:W1:Y:S02]  /*3ec80*/  LDL.LU.64 R20, [R1+0x6c08] ;  /* 0x006c080001147983 */ /* 0x001e640000300a00 */
[C---:B-1----:R-:W-:Y:S02]  /*3ec90*/  HMMA.16816.F32 R20, R16.reuse, R20, R8 ;  /* 0x000000141014723c */ /* 0x042fe40000001808 */
[----:B------:R-:W2:Y:S11]  /*3eca0*/  LDL.LU.64 R8, [R1+0x6c00] ;  /* 0x006c000001087983 */ /* 0x000eb60000300a00 */
[----:B------:R-:W-:Y:S10]  /*3ecb0*/  @!UPT UIADD3 URZ, URZ, URZ, URZ ;  /* 0x0000003f3f3ff290 */ /* 0x000ff4000fffe03f */
[----:B------:R0:W-:Y:S01]  /*3ecc0*/  STL.64 [R1+0x6d0], R20 ;  /* 0x0006d01401007387 */ /* 0x0001e20000100a00 */
[----:B------:R-:W-:Y:S03]  /*3ecd0*/  STL.64 [R1+0x6d8], R22 ;  /* 0x0006d81601007387 */ /* 0x000fe60000100a00 */
[----:B0-----:R-:W4:Y:S01]  /*3ece0*/  LDL.LU.64 R20, [R1+0x6bf8] ;  /* 0x006bf80001147983 */ /* 0x001f220000300a00 */
[C---:B--2---:R-:W-:Y:S03]  /*3ecf0*/  HMMA.16816.F32 R8, R16.reuse, R8, R24 ;  /* 0x000000081008723c */ /* 0x044fe60000001818 */
[----:B------:R-:W2:Y:S01]  /*3ed00*/  LDL.LU.64 R24, [R1+0x550] ;  /* 0x0005500001187983 */ /* 0x000ea20000300a00 */
[----:B------:R-:W2:Y:S04]  /*3ed10*/  LDL.LU.64 R26, [R1+0x558] ;  /* 0x00055800011a7983 */ /* 0x000ea80000300a00 */
[C---:B----4-:R-:W-:Y:S11]  /*3ed20*/  HMMA.16816.F32 R4, R16.reuse, R20, R4 ;  /* 0x000000141004723c */ /* 0x050ff60000001804 */
[----:B------:R-:W-:Y:S04]  /*3ed30*/  @!UPT UIADD3 URZ, URZ, URZ, URZ ;  /* 0x0000003f3f3ff290 */ /* 0x000fe8000fffe03f */
[----:B------:R-:W-:Y:S01]  /*3ed40*/  STL.64 [R1+0x6c0], R8 ;  /* 0x0006c00801007387 */ /* 0x000fe20000100a00 */
[----:B------:R-:W-:Y:S03]  /*3ed50*/  STL.64 [R1+0x6c8], R10 ;  /* 0x0006c80a01007387 */ /* 0x000fe60000100a00 */
[----:B--2---:R-:W-:Y:S01]  /*3ed60*/  STL.64 [R1+0x6bf0], R26 ;  /* 0x006bf01a01007387 */ /* 0x004fe20000100a00 */
[----:B------:R0:W-:Y:S03]  /*3ed70*/  STL.64 [R1+0x6be8], R24 ;  /* 0x006be81801007387 */ /* 0x0001e60000100a00 */
[----:B0-----:R-:W3:Y:S01]  /*3ed80*/  LDL.LU.64 R24, [R1+0x560] ;  /* 0x0005600001187983 */ /* 0x001ee20000300a00 */
[----:B------:R-:W3:Y:S02]  /*3ed90*/  LDL.LU.64 R26, [R1+0x568] ;  /* 0x00056800011a7983 */ /* 0x000ee40000300a00 */
[----:B------:R-:W2:Y:S02]  /*3eda0*/  LDL.LU.64 R20, [R1+0x440] ;  /* 0x0004400001147983 */ /* 0x000ea40000300a00 */
[----:B------:R-:W2:Y:S01]  /*3edb0*/  LDL.LU.64 R22, [R1+0x448] ;  /* 0x0004480001167983 */ /* 0x000ea20000300a00 */
[----:B------:R0:W-:Y:S01]  /*3edc0*/  STL.64 [R1+0x6b0], R4 ;  /* 0x0006b00401007387 */ /* 0x0001e20000100a00 */
[----:B------:R1:W-:Y:S03]  /*3edd0*/  STL.64 [R1+0x6b8], R6 ;  /* 0x0006b80601007387 */ /* 0x0003e60000100a00 */
[----:B0-----:R-:W4:Y:S01]  /*3ede0*/  LDL.LU.64 R4, [R1+0xc80] ;  /* 0x000c800001047983 */ /* 0x001f220000300a00 */
[----:B-1----:R-:W2:Y:S03]  /*3edf0*/  LDL.LU.64 R6, [R1+0xc88] ;  /* 0x000c880001067983 */ /* 0x002ea60000300a00 */
[----:B--2---:R-:W-:Y:S01]  /*3ee00*/  STL.64 [R1+0x6ba0], R6 ;  /* 0x006ba00601007387 */ /* 0x004fe20000100a00 */
[----:B----4-:R0:W-:Y:S03]  /*3ee10*/  STL.64 [R1+0x6b98], R4 ;  /* 0x006b980401007387 */ /* 0x0101e60000100a00 */
[----:B0-----:R-:W2:Y:S01]  /*3ee20*/  LDL.LU.64 R4, [R1+0xcb0] ;  /* 0x000cb00001047983 */ /* 0x001ea20000300a00 */
[----:B------:R-:W4:Y:S01]  /*3ee30*/  LDL.LU.64 R6, [R1+0xcb8] ;  /* 0x000cb80001067983 */ /* 0x000f220000300a00 */
[C---:B---3--:R-:W-:Y:S02]  /*3ee40*/  HMMA.16816.F32 R12, R16.reuse, R12, R24 ;  /* 0x0000000c100c723c */ /* 0x048fe40000001818 */
[----:B----4-:R-:W-:Y:S01]  /*3ee50*/  STL.64 [R1+0x6bb8], R6 ;  /* 0x006bb80601007387 */ /* 0x010fe20000100a00 */
[----:B--2---:R0:W-:Y:S03]  /*3ee60*/  STL.64 [R1+0x6bb0], R4 ;  /* 0x006bb00401007387 */ /* 0x0041e60000100a00 */
[----:B0-----:R-:W2:Y:S01]  /*3ee70*/  LDL.LU.64 R4, [R1+0xcc0] ;  /* 0x000cc00001047983 */ /* 0x001ea20000300a00 */
[----:B------:R-:W2:Y:S02]  /*3ee80*/  LDL.LU.64 R6, [R1+0xcc8] ;  /* 0x000cc80001067983 */ /* 0x000ea40000300a00 */
[----:B------:R-:W3:Y:S02]  /*3ee90*/  LDL.LU.64 R8, [R1+0xc70] ;  /* 0x000c700001087983 */ /* 0x000ee40000300a00 */
[----:B------:R-:W3:Y:S01]  /*3eea0*/  LDL.LU.64 R10, [R1+0xc78] ;  /* 0x000c7800010a7983 */ /* 0x000ee20000300a00 */
[----:B------:R-:W4:Y:S01]  /*3eeb0*/  LDL.LU.64 R26, [R1+0x6bf0] ;  /* 0x006bf000011a7983 */ /* 0x000f220000300a00 */
[----:B------:R-:W4:Y:S10]  /*3eec0*/  LDL.LU.64 R24, [R1+0x6be8] ;  /* 0x006be80001187983 */ /* 0x000f340000300a00 */
[----:B------:R0:W-:Y:S02]  /*3eed0*/  STL.64 [R1+0x6a0], R12 ;  /* 0x0006a00c01007387 */ /* 0x0001e40000100a00 */
[----:B------:R-:W-:Y:S01]  /*3eee0*/  STL.64 [R1+0x6a8], R14 ;  /* 0x0006a80e01007387 */ /* 0x000fe20000100a00 */
[----:B0-----:R-:W4:Y:S02]  /*3eef0*/  LDL.LU.64 R12, [R1+0x6be0] ;  /* 0x006be000010c7983 */ /* 0x001f240000300a00 */
        /* <DEDUP_REMOVED lines=8> */
[----:B------:R-:W2:Y:S01]  /*3ef80*/  LDL.LU.64 R12, [R1+0x6bd0] ;  /* 0x006bd000010c7983 */ /* 0x000ea20000300a00 */
[----:B----4-:R-:W-:Y:S03]  /*3ef90*/  HMMA.16816.F32 R16, R16, R24, R20 ;  /* 0x000000181010723c */ /* 0x010fe60000001814 */
[----:B------:R-:W2:Y:S01]  /*3efa0*/  LDL.LU.64 R22, [R1+0x6bc8] ;  /* 0x006bc80001167983 */ /* 0x000ea20000300a00 */
[----:B------:R-:W2:Y:S11]  /*3efb0*/  LDL.LU.64 R20, [R1+0x6bc0] ;  /* 0x006bc00001147983 */ /* 0x000eb60000300a00 */
[----:B------:R-:W-:Y:S08]  /*3efc0*/  @!UPT UIADD3 URZ, URZ, URZ, URZ ;  /* 0x0000003f3f3ff290 */ /* 0x000ff0000fffe03f */
[----:B------:R0:W-:Y:S01]  /*3efd0*/  STL.64 [R1+0x3a0], R16 ;  /* 0x0003a01001007387 */ /* 0x0001e20000100a00 */
[----:B------:R1:W-:Y:S03]  /*3efe0*/  STL.64 [R1+0x3a8], R18 ;  /* 0x0003a81201007387 */ /* 0x0003e60000100a00 */
[----:B0-----:R-:W4:Y:S01]  /*3eff0*/  LDL.LU.64 R16, [R1+0xa70] ;  /* 0x000a700001107983 */ /* 0x001f220000300a00 */
[----:B-1----:R-:W4:Y:S02]  /*3f000*/  LDL.LU.64 R18, [R1+0xa78] ;  /* 0x000a780001127983 */ /* 0x002f240000300a00 */
[----:B------:R0:W-:Y:S02]  /*3f010*/  STL.64 [R1+0x6b18], R24 ;  /* 0x006b181801007387 */ /* 0x0001e40000100a00 */
[----:B------:R1:W-:Y:S01]  /*3f020*/  STL.64 [R1+0x6b48], R26 ;  /* 0x006b481a01007387 */ /* 0x0003e20000100a00 */
[----:B0-----:R-:W3:Y:S01]  /*3f030*/  LDL.LU.64 R24, [R1+0xaa0] ;  /* 0x000aa00001187983 */ /* 0x001ee20000300a00 */
[----:B-1----:R-:W3:Y:S01]  /*3f040*/  LDL.LU.64 R26, [R1+0xaa8] ;  /* 0x000aa800011a7983 */ /* 0x002ee20000300a00 */
[C---:B--2---:R-:W-:Y:S02]  /*3f050*/  HMMA.16816.F32 R12, R20.reuse, R12, R4 ;  /* 0x0000000c140c723c */ /* 0x044fe40000001804 */
[----:B------:R-:W2:Y:S01]  /*3f060*/  LDL.LU.64 R6, [R1+0x6bb8] ;  /* 0x006bb80001067983 */ /* 0x000ea20000300a00 */
[----:B------:R-:W2:Y:S11]  /*3f070*/  LDL.LU.64 R4, [R1+0x6bb0] ;  /* 0x006bb00001047983 */ /* 0x000eb60000300a00 */
[----:B------:R-:W-:Y:S09]  /*3f080*/  @!UPT UIADD3 URZ, URZ, URZ, URZ ;  /* 0x0000003f3f3ff290 */ /* 0x000ff2000fffe03f */
[----:B------:R0:W-:Y:S01]  /*3f090*/  STL.64 [R1+0x380], R12 ;  /* 0x0003800c01007387 */ /* 0x0001e20000100a00 */
[----:B------:R-:W-:Y:S03]  /*3f0a0*/  STL.64 [R1+0x388], R14 ;  /* 0x0003880e01007387 */ /* 0x000fe60000100a00 */
[----:B0-----:R-:W2:Y:S02]  /*3f0b0*/  LDL.LU.64 R12, [R1+0x6ba8] ;  /* 0x006ba800010c7983 */ /* 0x001ea40000300a00 */
[C---:B--2---:R-:W-:Y:S01]  /*3f0c0*/  HMMA.16816.F32 R4, R20.reuse, R12, R4 ;  /* 0x0000000c1404723c */ /* 0x044fe20000001804 */
[----:B------:R-:W-:Y:S02]  /*3f0d0*/  IMAD.MOV.U32 R3, RZ, RZ, R12 ;  /* 0x000000ffff037224 */ /* 0x000fe400078e000c */
[----:B------:R-:W-:Y:S11]  /*3f0e0*/  IMAD.MOV.U32 R0, RZ, RZ, R13 ;  /* 0x000000ffff007224 */ /* 0x000ff600078e000d */
[----:B------:R-:W-:Y:S09]  /*3f0f0*/  @!UPT UIADD3 URZ, URZ, URZ, URZ ;  /* 0x0000003f3f3ff290 */ /* 0x000ff2000fffe03f */
[----:B------:R-:W-:Y:S01]  /*3f100*/  STL.64 [R1+0x370], R4 ;  /* 0x0003700401007387 */ /* 0x000fe20000100a00 */
[----:B------:R0:W-:Y:S03]  /*3f110*/  STL.64 [R1+0x378], R6 ;  /* 0x0003780601007387 */ /* 0x0001e60000100a00 */
[----:B0-----:R-:W2:Y:S01]  /*3f120*/  LDL.LU.64 R6, [R1+0x6ba0] ;  /* 0x006ba00001067983 */ /* 0x001ea20000300a00 */
[----:B------:R-:W2:Y:S02]  /*3f130*/  LDL.LU.64 R4, [R1+0x6b98] ;  /* 0x006b980001047983 */ /* 0x000ea40000300a00 */
[----:B------:R-:W2:Y:S02]  /*3f140*/  LDL.LU.64 R12, [R1+0x6b90] ;  /* 0x006b9000010c7983 */ /* 0x000ea40000300a00 */
[C---:B--2---:R-:W-:Y:S01]  /*3f150*/  HMMA.16816.F32 R12, R20.reuse, R12, R4 ;  /* 0x0000000c140c723c */ /* 0x044fe20000001804 */
[----:B------:R-:W4:Y:S11]  /*3f160*/  LDL.LU.64 R4, [R1+0x6b88] ;  /* 0x006b880001047983 */ /* 0x000f360000300a00 */
[----:B------:R-:W-:Y:S11]  /*3f170*/  @!UPT UIADD3 URZ, URZ, URZ, URZ ;  /* 0x0000003f3f3ff290 */ /* 0x000ff6000fffe03f */
[----:B------:R-:W-:Y:S01]  /*3f180*/  STL.64 [R1+0x360], R12 ;  /* 0x0003600c01007387 */ /* 0x000fe20000100a00 */
[----:B------:R0:W-:Y:S03]  /*3f190*/  STL.64 [R1+0x368], R14 ;  /* 0x0003680e01007387 */ /* 0x0001e60000100a00 */
[----:B0-----:R-:W2:Y:S01]  /*3f1a0*/  LDL.LU.64 R14, [R1+0x6b80] ;  /* 0x006b8000010e7983 */ /* 0x001ea20000300a00 */
[----:B------:R-:W3:Y:S02]  /*3f1b0*/  LDL.LU.64 R12, [R1+0x6b78] ;  /* 0x006b7800010c7983 */ /* 0x000ee40000300a00 */
[C---:B---3--:R-:W-:Y:S11]  /*3f1c0*/  HMMA.16816.F32 R8, R20.reuse, R12, R8 ;  /* 0x0000000c1408723c */ /* 0x048ff60000001808 */
[----:B------:R-:W-:Y:S11]  /*3f1d0*/  @!UPT UIADD3 URZ, URZ, URZ, URZ ;  /* 0x0000003f3f3ff290 */ /* 0x000ff6000fffe03f */
[----:B------:R-:W-:Y:S01]  /*3f1e0*/  @!UPT UIADD3 URZ, URZ, URZ, URZ ;  /* 0x0000003f3f3ff290 */ /* 0x000fe2000fffe03f */
[----:B------:R0:W-:Y:S01]  /*3f1f0*/  STL.64 [R1+0x350], R8 ;  /* 0x0003500801007387 */ /* 0x0001e20000100a00 */
[----:B------:R-:W-:Y:S03]  /*3f200*/  STL.64 [R1+0x358], R10 ;  /* 0x0003580a01007387 */ /* 0x000fe60000100a00 */
[----:B0-----:R-:W3:Y:S01]  /*3f210*/  LDL.LU.64 R8, [R1+0x6b70] ;  /* 0x006b700001087983 */ /* 0x001ee20000300a00 */
[----:B--2---:R-:W-:Y:S02]  /*3f220*/  STL.64 [R1+0x6ac0], R14 ;  /* 0x006ac00e01007387 */ /* 0x004fe40000100a00 */
[----:B------:R4:W-:Y:S02]  /*3f230*/  STL.64 [R1+0x6ab8], R12 ;  /* 0x006ab80c01007387 */ /* 0x0009e40000100a00 */
[C---:B----4-:R-:W-:Y:S01]  /*3f240*/  HMMA.16816.F32 R12, R20.reuse, R4, R16 ;  /* 0x00000004140c723c */ /* 0x050fe20000001810 */
[----:B------:R-:W0:Y:S07]  /*3f250*/  LDSM.16.MT88.4 R16, [R2] ;  /* 0x000000000210783b */ /* 0x000e2e0000004200 */
[C---:B---3--:R-:W-:Y:S01]  /*3f260*/  HMMA.16816.F32 R24, R20.reuse, R8, R24 ;  /* 0x000000081418723c */ /* 0x048fe20000001818 */
[----:B------:R1:W-:Y:S11]  /*3f270*/  STL.64 [R1+0x6b68], R8 ;  /* 0x006b680801007387 */ /* 0x0003f60000100a00 */
[----:B------:R-:W-:Y:S11]  /*3f280*/  @!UPT UIADD3 URZ, URZ, URZ, URZ ;  /* 0x0000003f3f3ff290 */ /* 0x000ff6000fffe03f */
[----:B------:R2:W-:Y:S01]  /*3f290*/  STL.64 [R1+0x340], R24 ;  /* 0x0003401801007387 */ /* 0x0005e20000100a00 */
[----:B------:R-:W-:Y:S02]  /*3f2a0*/  STL.64 [R1+0x348], R26 ;  /* 0x0003481a01007387 */ /* 0x000fe40000100a00 */
[----:B-1----:R-:W3:Y:S02]  /*3f2b0*/  LDL.LU.64 R8, [R1+0xa80] ;  /* 0x000a800001087983 */ /* 0x002ee40000300a00 */
[----:B------:R-:W3:Y:S01]  /*3f2c0*/  LDL.LU.64 R10, [R1+0xa88] ;  /* 0x000a8800010a7983 */ /* 0x000ee20000300a00 */
[----:B------:R-:W-:Y:S01]  /*3f2d0*/  STL.64 [R1+0x330], R12 ;  /* 0x0003300c01007387 */ /* 0x000fe20000100a00 */
[----:B------:R-:W-:Y:S03]  /*3f2e0*/  STL.64 [R1+0x338], R14 ;  /* 0x0003380e01007387 */ /* 0x000fe60000100a00 */
[----:B--2---:R-:W2:Y:S04]  /*3f2f0*/  LDL.64 R24, [R1+0x90] ;  /* 0x0000900001187983 */ /* 0x004ea80000100a00 */
[----:B--2---:R1:W-:Y:S04]  /*3f300*/  STL.64 [R1+0x6b58], R24 ;  /* 0x006b581801007387 */ /* 0x0043e80000100a00 */
[----:B-1----:R-:W2:Y:S04]  /*3f310*/  LDL.64 R24, [R1+0xa0] ;  /* 0x0000a00001187983 */ /* 0x002ea80000100a00 */
[----:B--2---:R1:W-:Y:S04]  /*3f320*/  STL.64 [R1+0x6b60], R24 ;  /* 0x006b601801007387 */ /* 0x0043e80000100a00 */
[----:B-1----:R-:W2:Y:S01]  /*3f330*/  LDL.LU.64 R24, [R1+0x630] ;  /* 0x0006300001187983 */ /* 0x002ea20000300a00 */
[----:B------:R-:W2:Y:S02]  /*3f340*/  LDL.LU.64 R26, [R1+0x638] ;  /* 0x00063800011a7983 */ /* 0x000ea40000300a00 */
[----:B------:R-:W4:Y:S02]  /*3f350*/  LDL.64 R12, [R1+0x70] ;  /* 0x00007000010c7983 */ /* 0x000f240000100a00 */
[----:B----4-:R1:W-:Y:S04]  /*3f360*/  STL.64 [R1+0x6b40], R12 ;  /* 0x006b400c01007387 */ /* 0x0103e80000100a00 */
[----:B-1----:R-:W4:Y:S04]  /*3f370*/  LDL.64 R12, [R1+0x80] ;  /* 0x00008000010c7983 */ /* 0x002f280000100a00 */
[----:B----4-:R1:W-:Y:S04]  /*3f380*/  STL.64 [R1+0x6b50], R12 ;  /* 0x006b500c01007387 */ /* 0x0103e80000100a00 */
[----:B-1----:R-:W4:Y:S01]  /*3f390*/  LDL.64 R12, [R1+0x30] ;  /* 0x00003000010c7983 */ /* 0x002f220000100a00 */
[----:B------:R-:W-:Y:S02]  /*3f3a0*/  STL [R1+0x6aa4], R4 ;  /* 0x006aa40401007387 */ /* 0x000fe40000100800 */
[----:B------:R1:W-:Y:S02]  /*3f3b0*/  STL [R1+0x6aa0], R5 ;  /* 0x006aa00501007387 */ /* 0x0003e40000100800 */
[----:B-1----:R-:W4:Y:S01]  /*3f3c0*/  LDL.LU.64 R4, [R1+0xa90] ;  /* 0x000a900001047983 */ /* 0x002f220000300a00 */
[----:B------:R-:W4:Y:S02]  /*3f3d0*/  LDL.LU.64 R6, [R1+0xa98] ;  /* 0x000a980001067983 */ /* 0x000f240000300a00 */
[----:B------:R-:W-:Y:S02]  /*3f3e0*/  STL [R1+0x6a90], R2 ;  /* 0x006a900201007387 */ /* 0x000fe40000100800 */
[----:B0-----:R-:W-:Y:S01]  /*3f3f0*/  STL.64 [R1+0x69e0], R18 ;  /* 0x0069e01201007387 */ /* 0x001fe20000100a00 */
[----:B------:R-:W-:Y:S01]  /*3f400*/  STL.64 [R1+0x69d8], R16 ;  /* 0x0069d81001007387 */ /* 0x000fe20000100a00 */
[----:B----4-:R-:W-:Y:S11]  /*3f410*/  HMMA.16816.F32 R4, R20, R12, R4 ;  /* 0x0000000c1404723c */ /* 0x010ff60000001804 */
[----:B------:R-:W-:Y:S11]  /*3f420*/  @!UPT UIADD3 URZ, URZ, URZ, URZ ;  /* 0x0000003f3f3ff290 */ /* 0x000ff6000fffe03f */
[----:B------:R-:W-:Y:S01]  /*3f430*/  @!UPT UIADD3 URZ, URZ, URZ, URZ ;  /* 0x0000003f3f3ff290 */ /* 0x000fe2000fffe03f */
[----:B------:R-:W-:Y:S01]  /*3f440*/  STL.64 [R1+0x590], R4 ;  /* 0x0005900401007387 */ /* 0x000fe20000100a00 */
[----:B------:R0:W-:Y:S02]  /*3f450*/  STL.64 [R1+0x598], R6 ;  /* 0x0005980601007387 */ /* 0x0001e40000100a00 */
[----:B0-----:R-:W-:Y:S02]  /*3f460*/  IMAD.MOV.U32 R6, RZ, RZ, R13 ;  /* 0x000000ffff067224 */ /* 0x001fe400078e000d */
[----:B------:R-:W-:Y:S02]  /*3f470*/  IMAD.MOV.U32 R7, RZ, RZ, R12 ;  /* 0x000000ffff077224 */ /* 0x000fe400078e000c */
[----:B------:R-:W4:Y:S01]  /*3f480*/  LDL.LU.64 R12, [R1+0x480] ;  /* 0x00048000010c7983 */ /* 0x000f220000300a00 */
[----:B------:R-:W4:Y:S02]  /*3f490*/  LDL.LU.64 R14, [R1+0x488] ;  /* 0x00048800010e7983 */ /* 0x000f240000300a00 */
[----:B------:R-:W-:Y:S02]  /*3f4a0*/  STL [R1+0x6a98], R6 ;  /* 0x006a980601007387 */ /* 0x000fe40000100800 */
[----:B------:R-:W-:Y:S01]  /*3f4b0*/  STL [R1+0x6a94], R7 ;  /* 0x006a940701007387 */ /* 0x000fe20000100800 */
[----:B------:R-:W3:Y:S01]  /*3f4c0*/  LDL.64 R4, [R1+0xc0] ;  /* 0x0000c00001047983 */ /* 0x000ee20000100a00 */
[----:B------:R-:W-:-:S02]  /*3f4d0*/  IMAD.MOV.U32 R16, RZ, RZ, R29 ;  /* 0x000000ffff107224 */ /* 0x000fc400078e001d */
[----:B------:R-:W-:-:S07]  /*3f4e0*/  IMAD.MOV.U32 R17, RZ, RZ, R28 ;  /* 0x000000ffff117224 */ /* 0x000fce00078e001c */
[C---:B--2---:R-:W-:Y:S08]  /*3f4f0*/  HMMA.16816.F32 R24, R20.reuse, R16, R24 ;  /* 0x000000101418723c */ /* 0x044ff00000001818 */
[C---:B---3--:R-:W-:Y:S11]  /*3f500*/  HMMA.16816.F32 R8, R20.reuse, R4, R8 ;  /* 0x000000041408723c */ /* 0x048ff60000001808 */
[----:B------:R-:W-:Y:S11]  /*3f510*/  @!UPT UIADD3 URZ, URZ, URZ, URZ ;  /* 0x0000003f3f3ff290 */ /* 0x000ff6000fffe03f */
[----:B------:R-:W-:Y:S01]  /*3f520*/  @!UPT UIADD3 URZ, URZ, URZ, URZ ;  /* 0x0000003f3f3ff290 */ /* 0x000fe2000fffe03f */
[----:B------:R0:W-:Y:S01]  /*3f530*/  STL.64 [R1+0x580], R8 ;  /* 0x0005800801007387 */ /* 0x0001e20000100a00 */
[----:B------:R1:W-:Y:S03]  /*3f540*/  STL.64 [R1+0x588], R10 ;  /* 0x0005880a01007387 */ /* 0x0003e60000100a00 */
[----:B0-----:R-:W2:Y:S01]  /*3f550*/  LDL.LU.64 R8, [R1+0x6b68] ;  /* 0x006b680001087983 */ /* 0x001ea20000300a00 */
[----:B-1----:R-:W-:Y:S02]  /*3f560*/  IMAD.MOV.U32 R11, RZ, RZ, R4 ;  /* 0x000000ffff0b7224 */ /* 0x002fe400078e0004 */
[----:B------:R-:W-:Y:S02]  /*3f570*/  IMAD.MOV.U32 R10, RZ, RZ, R5 ;  /* 0x000000ffff0a7224 */ /* 0x000fe400078e0005 */
[----:B------:R-:W3:Y:S01]  /*3f580*/  LDL.LU.64 R4, [R1+0x470] ;  /* 0x0004700001047983 */ /* 0x000ee20000300a00 */
[----:B------:R-:W3:Y:S02]  /*3f590*/  LDL.LU.64 R6, [R1+0x478] ;  /* 0x0004780001067983 */ /* 0x000ee40000300a00 */
[----:B------:R-:W-:Y:S02]  /*3f5a0*/  STL [R1+0x6a9c], R11 ;  /* 0x006a9c0b01007387 */ /* 0x000fe40000100800 */
[----:B------:R0:W-:Y:S01]  /*3f5b0*/  STL.64 [R1+0x570], R24 ;  /* 0x0005701801007387 */ /* 0x0001e20000100a00 */
[----:B------:R-:W-:Y:S04]  /*3f5c0*/  STL.64 [R1+0x578], R26 ;  /* 0x0005781a01007387 */ /* 0x000fe80000100a00 */
[----:B0-----:R-:W2:Y:S01]  /*3f5d0*/  LDL.LU.64 R24, [R1+0x6b60] ;  /* 0x006b600001187983 */ /* 0x001ea20000300a00 */
[----:B------:R0:W-:Y:S03]  /*3f5e0*/  STL.64 [R1+0x6a60], R16 ;  /* 0x006a601001007387 */ /* 0x0001e60000100a00 */
[----:B0-----:R-:W2:Y:S01]  /*3f5f0*/  LDL.LU.64 R16, [R1+0x540] ;  /* 0x0005400001107983 */ /* 0x001ea20000300a00 */
[----:B------:R-:W2:Y:S02]  /*3f600*/  LDL.LU.64 R18, [R1+0x548] ;  /* 0x0005480001127983 */ /* 0x000ea40000300a00 */
[C---:B--2---:R-:W-:Y:S11]  /*3f610*/  HMMA.16816.F32 R16, R20.reuse, R24, R16 ;  /* 0x000000181410723c */ /* 0x044ff60000001810 */
[----:B------:R-:W-:Y:S11]  /*3f620*/  @!UPT UIADD3 URZ, URZ, URZ, URZ ;  /* 0x0000003f3f3ff290 */ /* 0x000ff6000fffe03f */
[----:B------:R-:W-:Y:S01]  /*3f630*/  @!UPT UIADD3 URZ, URZ, URZ, URZ ;  /* 0x0000003f3f3ff290 */ /* 0x000fe2000fffe03f */
[----:B------:R-:W-:Y:S01]  /*3f640*/  STL.64 [R1+0x560], R16 ;  /* 0x0005601001007387 */ /* 0x000fe20000100a00 */
[----:B------:R0:W-:Y:S02]  /*3f650*/  STL.64 [R1+0x568], R18 ;  /* 0x0005681201007387 */ /* 0x0001e40000100a00 */
[----:B0-----:R-:W-:Y:S02]  /*3f660*/  IMAD.MOV.U32 R19, RZ, RZ, R24 ;  /* 0x000000ffff137224 */ /* 0x001fe400078e0018 */
[----:B------:R-:W-:Y:S02]  /*3f670*/  IMAD.MOV.U32 R18, RZ, RZ, R25 ;  /* 0x000000ffff127224 */ /* 0x000fe400078e0019 */
[----:B------:R-:W4:Y:S03]  /*3f680*/  LDL.LU.64 R24, [R1+0x6b58] ;  /* 0x006b580001187983 */ /* 0x000f260000300a00 */
[----:B------:R0:W-:Y:S02]  /*3f690*/  STL.64 [R1+0x6af0], R18 ;  /* 0x006af01201007387 */ /* 0x0001e40000100a00 */
[----:B------:R-:W2:Y:S01]  /*3f6a0*/  LDL.LU.64 R16, [R1+0x460] ;  /* 0x0004600001107983 */ /* 0x000ea20000300a00 */
[----:B0-----:R-:W2:Y:S01]  /*3f6b0*/  LDL.LU.64 R18, [R1+0x468] ;  /* 0x0004680001127983 */ /* 0x001ea20000300a00 */
[C---:B----4-:R-:W-:Y:S11]  /*3f6c0*/  HMMA.16816.F32 R12, R20.reuse, R24, R12 ;  /* 0x00000018140c723c */ /* 0x050ff6000000180c */
[----:B------:R-:W-:Y:S11]  /*3f6d0*/  @!UPT UIADD3 URZ, URZ, URZ, URZ ;  /* 0x0000003f3f3ff290 */ /* 0x000ff6000fffe03f */
[----:B------:R-:W-:Y:S01]  /*3f6e0*/  @!UPT UIADD3 URZ, URZ, URZ, URZ ;  /* 0x0000003f3f3ff290 */ /* 0x000fe2000fffe03f */
[----:B------:R0:W-:Y:S01]  /*3f6f0*/  STL.64 [R1+0x550], R12 ;  /* 0x0005500c01007387 */ /* 0x0001e20000100a00 */
[----:B------:R-:W-:Y:S03]  /*3f700*/  STL.64 [R1+0x558], R14 ;  /* 0x0005580e01007387 */ /* 0x000fe60000100a00 */
[----:B0-----:R-:W3:Y:S01]  /*3f710*/  LDL.LU.64 R12, [R1+0x6b50] ;  /* 0x006b5000010c7983 */ /* 0x001ee20000300a00 */
[----:B------:R-:W4:Y:S02]  /*3f720*/  LDL.LU.64 R26, [R1+0x6b48] ;  /* 0x006b4800011a7983 */ /* 0x000f240000300a00 */
[----:B------:R-:W-:Y:S02]  /*3f730*/  IMAD.MOV.U32 R29, RZ, RZ, R24 ;  /* 0x000000ffff1d7224 */ /* 0x000fe400078e0018 */
[----:B------:R-:W-:Y:S01]  /*3f740*/  IMAD.MOV.U32 R28, RZ, RZ, R25 ;  /* 0x000000ffff1c7224 */ /* 0x000fe200078e0019 */
[----:B---3--:R-:W-:Y:S01]  /*3f750*/  HMMA.16816.F32 R4, R20, R12, R4 ;  /* 0x0000000c1404723c */ /* 0x008fe20000001804 */
[----:B----4-:R-:W-:-:S02]  /*3f760*/  IMAD.MOV.U32 R24, RZ, RZ, R27 ;  /* 0x000000ffff187224 */ /* 0x010fc400078e001b */
[----:B------:R-:W-:Y:S02]  /*3f770*/  IMAD.MOV.U32 R25, RZ, RZ, R26 ;  /* 0x000000ffff197224 */ /* 0x000fe400078e001a */
[----:B------:R-:W-:-:S03]  /*3f780*/  IMAD.MOV.U32 R2, RZ, RZ, R13 ;  /* 0x000000ffff027224 */ /* 0x000fc600078e000d */
[----:B------:R0:W-:Y:S04]  /*3f790*/  STL.64 [R1+0x6b30], R24 ;  /* 0x006b301801007387 */ /* 0x0001e80000100a00 */
[----:B0-----:R-:W3:Y:S11]  /*3f7a0*/  LDL.64 R24, [R1+0x60] ;  /* 0x0000600001187983 */ /* 0x001ef60000100a00 */
[----:B------:R-:W-:Y:S01]  /*3f7b0*/  STL.64 [R1+0x540], R4 ;  /* 0x0005400401007387 */ /* 0x000fe20000100a00 */
[----:B------:R0:W-:Y:S02]  /*3f7c0*/  STL.64 [R1+0x548], R6 ;  /* 0x0005480601007387 */ /* 0x0001e40000100a00 */
[----:B0-----:R-:W-:-:S02]  /*3f7d0*/  IMAD.MOV.U32 R7, RZ, RZ, R12 ;  /* 0x000000ffff077224 */ /* 0x001fc400078e000c */
[----:B------:R-:W2:Y:S02]  /*3f7e0*/  LDL.LU.64 R12, [R1+0x6b40] ;  /* 0x006b4000010c7983 */ /* 0x000ea40000300a00 */
[----:B--2---:R-:W-:Y:S01]  /*3f7f0*/  HMMA.16816.F32 R16, R20, R12, R16 ;  /* 0x0000000c1410723c */ /* 0x004fe20000001810 */
[----:B------:R-:W-:Y:S02]  /*3f800*/  IMAD.MOV.U32 R6, RZ, RZ, R13 ;  /* 0x000000ffff067224 */ /* 0x000fe400078e000d */
[----:B------:R-:W-:Y:S11]  /*3f810*/  IMAD.MOV.U32 R11, RZ, RZ, R12 ;  /* 0x000000ffff0b7224 */ /* 0x000ff600078e000c */
[----:B------:R-:W-:Y:S09]  /*3f820*/  @!UPT UIADD3 URZ, URZ, URZ, URZ ;  /* 0x0000003f3f3ff290 */ /* 0x000ff2000fffe03f */
[----:B------:R-:W-:Y:S01]  /*3f830*/  STL.64 [R1+0x530], R16 ;  /* 0x0005301001007387 */ /* 0x000fe20000100a00 */
[----:B------:R-:W-:Y:S02]  /*3f840*/  STL.64 [R1+0x538], R18 ;  /* 0x0005381201007387 */ /* 0x000fe40000100a00 */
[----:B------:R0:W-:Y:S02]  /*3f850*/  STL.64 [R1+0x6b38], R6 ;  /* 0x006b380601007387 */ /* 0x0001e40000100a00 */
[----:B------:R-:W3:Y:S01]  /*3f860*/  LDL.LU.64 R4, [R1+0x450] ;  /* 0x0004500001047983 */ /* 0x000ee20000300a00 */
[----:B0-----:R-:W3:Y:S01]  /*3f870*/  LDL.LU.64 R6, [R1+0x458] ;  /* 0x0004580001067983 */ /* 0x001ee20000300a00 */
[----:B------:R-:W2:Y:S02]  /*3f880*/  LDL.LU.64 R12, [R1+0xc00] ;  /* 0x000c0000010c7983 */ /* 0x000ea40000300a00 */
[----:B------:R-:W4:Y:S02]  /*3f890*/  LDL.LU.64 R14, [R1+0xc08] ;  /* 0x000c0800010e7983 */ /* 0x000f240000300a00 */
[----:B----4-:R-:W-:Y:S01]  /*3f8a0*/  STL.64 [R1+0x6ad0], R14 ;  /* 0x006ad00e01007387 */ /* 0x010fe20000100a00 */
[----:B--2---:R-:W-:Y:S02]  /*3f8b0*/  STL.64 [R1+0x6ac8], R12 ;  /* 0x006ac80c01007387 */ /* 0x004fe40000100a00 */
[----:B------:R-:W2:Y:S02]  /*3f8c0*/  LDL.LU.64 R16, [R1+0xc20] ;  /* 0x000c200001107983 */ /* 0x000ea40000300a00 */
[----:B------:R-:W4:Y:S02]  /*3f8d0*/  LDL.LU.64 R18, [R1+0xc28] ;  /* 0x000c280001127983 */ /* 0x000f240000300a00 */
[----:B----4-:R-:W-:Y:S01]  /*3f8e0*/  STL.64 [R1+0x6b10], R18 ;  /* 0x006b101201007387 */ /* 0x010fe20000100a00 */
[----:B--2---:R0:W-:Y:S03]  /*3f8f0*/  STL.64 [R1+0x6b08], R16 ;  /* 0x006b081001007387 */ /* 0x0041e60000100a00 */
[----:B0-----:R-:W2:Y:S01]  /*3f900*/  LDL.LU.64 R16, [R1+0x410] ;  /* 0x0004100001107983 */ /* 0x001ea20000300a00 */
[----:B------:R-:W4:Y:S02]  /*3f910*/  LDL.LU.64 R18, [R1+0x418] ;  /* 0x0004180001127983 */ /* 0x000f240000300a00 */
[----:B------:R-:W-:-:S02]  /*3f920*/  IMAD.MOV.U32 R12, RZ, RZ, R3 ;  /* 0x000000ffff0c7224 */ /* 0x000fc400078e0003 */
[----:B------:R-:W-:Y:S01]  /*3f930*/  IMAD.MOV.U32 R13, RZ, RZ, R0 ;  /* 0x000000ffff0d7224 */ /* 0x000fe200078e0000 */
[----:B---3--:R-:W-:Y:S01]  /*3f940*/  HMMA.16816.F32 R4, R20, R24, R4 ;  /* 0x000000181404723c */ /* 0x008fe20000001804 */
[----:B----4-:R-:W-:Y:S01]  /*3f950*/  STL.64 [R1+0x6b28], R18 ;  /* 0x006b281201007387 */ /* 0x010fe20000100a00 */
[----:B--2---:R0:W-:Y:S03]  /*3f960*/  STL.64 [R1+0x6b20], R16 ;  /* 0x006b201001007387 */ /* 0x0041e60000100a00 */
[----:B0-----:R-:W2:Y:S01]  /*3f970*/  LDL.LU.64 R16, [R1+0x420] ;  /* 0x0004200001107983 */ /* 0x001ea20000300a00 */
[----:B------:R-:W2:Y:S02]  /*3f980*/  LDL.LU.64 R18, [R1+0x428] ;  /* 0x0004280001127983 */ /* 0x000ea40000300a00 */
[----:B------:R0:W-:Y:S02]  /*3f990*/  STL.64 [R1+0x6ae8], R12 ;  /* 0x006ae80c01007387 */ /* 0x0001e40000100a00 */
[----:B0-----:R-:W3:Y:S01]  /*3f9a0*/  LDL.64 R12, [R1+0x20] ;  /* 0x00002000010c7983 */ /* 0x001ee20000100a00 */
[----:B------:R-:W-:Y:S02]  /*3f9b0*/  STL.64 [R1+0x6ab0], R10 ;  /* 0x006ab00a01007387 */ /* 0x000fe40000100a00 */
[----:B------:R0:W-:Y:S02]  /*3f9c0*/  STL.64 [R1+0x6aa8], R8 ;  /* 0x006aa80801007387 */ /* 0x0001e40000100a00 */
[----:B0-----:R-:W4:Y:S01]  /*3f9d0*/  LDL.LU.64 R8, [R1+0xbf0] ;  /* 0x000bf00001087983 */ /* 0x001f220000300a00 */
[----:B------:R-:W2:Y:S03]  /*3f9e0*/  LDL.LU.64 R10, [R1+0xbf8] ;  /* 0x000bf800010a7983 */ /* 0x000ea60000300a00 */
[----:B--2---:R-:W-:Y:S01]  /*3f9f0*/  STL.64 [R1+0x6ae0], R10 ;  /* 0x006ae00a01007387 */ /* 0x004fe20000100a00 */
[----:B----4-:R0:W-:Y:S03]  /*3fa00*/  STL.64 [R1+0x6ad8], R8 ;  /* 0x006ad80801007387 */ /* 0x0101e60000100a00 */
[----:B0-----:R-:W2:Y:S01]  /*3fa10*/  LDL.LU.64 R8, [R1+0xc10] ;  /* 0x000c100001087983 */ /* 0x001ea20000300a00 */
[----:B------:R-:W2:Y:S02]  /*3fa20*/  LDL.LU.64 R10, [R1+0xc18] ;  /* 0x000c1800010a7983 */ /* 0x000ea40000300a00 */
[----:B------:R0:W-:Y:S02]  /*3fa30*/  STL.64 [R1+0x520], R4 ;  /* 0x0005200401007387 */ /* 0x0001e40000100a00 */
[----:B------:R1:W-:Y:S02]  /*3fa40*/  STL.64 [R1+0x528], R6 ;  /* 0x0005280601007387 */ /* 0x0003e40000100a00 */
[----:B0-----:R-:W-:Y:S01]  /*3fa50*/  IMAD.MOV.U32 R4, RZ, RZ, R24 ;  /* 0x000000ffff047224 */ /* 0x001fe200078e0018 */
[----:B-1----:R-:W4:Y:S01]  /*3fa60*/  LDL.LU.64 R6, [R1+0x6b38] ;  /* 0x006b380001067983 */ /* 0x002f220000300a00 */
[----:B------:R-:W-:-:S02]  /*3fa70*/  IMAD.MOV.U32 R5, RZ, RZ, R25 ;  /* 0x000000ffff057224 */ /* 0x000fc400078e0019 */
[----:B------:R-:W2:Y:S02]  /*3fa80*/  LDL.LU.64 R24, [R1+0x6b30] ;  /* 0x006b300001187983 */ /* 0x000ea40000300a00 */
[C---:B--2---:R-:W-:Y:S01]  /*3fa90*/  HMMA.16816.F32 R24, R20.reuse, R24, R16 ;  /* 0x000000181418723c */ /* 0x044fe20000001810 */
[----:B------:R-:W2:Y:S01]  /*3faa0*/  LDL.LU.64 R18, [R1+0x6b28] ;  /* 0x006b280001127983 */ /* 0x000ea20000300a00 */
[----:B------:R-:W2:Y:S11]  /*3fab0*/  LDL.LU.64 R16, [R1+0x6b20] ;  /* 0x006b200001107983 */ /* 0x000eb60000300a00 */
[----:B------:R-:W-:Y:S10]  /*3fac0*/  @!UPT UIADD3 URZ, URZ, URZ, URZ ;  /* 0x0000003f3f3ff290 */ /* 0x000ff4000fffe03f */
[----:B------:R0:W-:Y:S01]  /*3fad0*/  STL.64 [R1+0x510], R24 ;  /* 0x0005101801007387 */ /* 0x0001e20000100a00 */
[----:B------:R1:W-:Y:S03]  /*3fae0*/  STL.64 [R1+0x518], R26 ;  /* 0x0005181a01007387 */ /* 0x0003e60000100a00 */
[----:B0-----:R-:W2:Y:S02]  /*3faf0*/  LDL.LU.64 R24, [R1+0x6b18] ;  /* 0x006b180001187983 */ /* 0x001ea40000300a00 */
[----:B--2---:R-:W-:Y:S02]  /*3fb00*/  HMMA.16816.F32 R20, R20, R24, R16 ;  /* 0x000000181414723c */ /* 0x004fe40000001810 */
[----:B------:R-:W3:Y:S01]  /*3fb10*/  LDL.LU.64 R18, [R1+0x6b10] ;  /* 0x006b100001127983 */ /* 0x000ee20000300a00 */
[----:B------:R-:W3:Y:S02]  /*3fb20*/  LDL.LU.64 R16, [R1+0x6b08] ;  /* 0x006b080001107983 */ /* 0x000ee40000300a00 */
[----:B------:R-:W-:-:S02]  /*3fb30*/  IMAD.MOV.U32 R3, RZ, RZ, R24 ;  /* 0x000000ffff037224 */ /* 0x000fc400078e0018 */
[----:B------:R-:W-:Y:S11]  /*3fb40*/  IMAD.MOV.U32 R0, RZ, RZ, R25 ;  /* 0x000000ffff007224 */ /* 0x000ff600078e0019 */
[----:B------:R-:W-:Y:S05]  /*3fb50*/  @!UPT UIADD3 URZ, URZ, URZ, URZ ;  /* 0x0000003f3f3ff290 */ /* 0x000fea000fffe03f */
[----:B------:R0:W-:Y:S01]  /*3fb60*/  STL.64 [R1+0x320], R20 ;  /* 0x0003201401007387 */ /* 0x0001e20000100a00 */
[----:B------:R-:W-:Y:S02]  /*3fb70*/  STL.64 [R1+0x328], R22 ;  /* 0x0003281601007387 */ /* 0x000fe40000100a00 */
[----:B-1----:R-:W3:Y:S02]  /*3fb80*/  LDL.LU.64 R26, [R1+0x6b00] ;  /* 0x006b0000011a7983 */ /* 0x002ee40000300a00 */
[----:B------:R-:W3:Y:S01]  /*3fb90*/  LDL.LU.64 R24, [R1+0x6af8] ;  /* 0x006af80001187983 */ /* 0x000ee20000300a00 */
[----:B0-----:R-:W2:Y:S04]  /*3fba0*/  LDL R20, [R1] ;  /* 0x0000000001147983 */ /* 0x001ea80000100800 */
[----:B------:R-:W2:Y:S01]  /*3fbb0*/  LDL R21, [R1+0x4] ;  /* 0x0000040001157983 */ /* 0x000ea20000100800 */
[C---:B---3--:R-:W-:Y:S11]  /*3fbc0*/  HMMA.16816.F32 R16, R24.reuse, R12, R16 ;  /* 0x0000000c1810723c */ /* 0x048ff60000001810 */
[----:B------:R-:W-:Y:S11]  /*3fbd0*/  @!UPT UIADD3 URZ, URZ, URZ, URZ ;  /* 0x0000003f3f3ff290 */ /* 0x000ff6000fffe03f */
[----:B------:R-:W-:Y:S01]  /*3fbe0*/  @!UPT UIADD3 URZ, URZ, URZ, URZ ;  /* 0x0000003f3f3ff290 */ /* 0x000fe2000fffe03f */
[----:B------:R0:W-:Y:S01]  /*3fbf0*/  STL.64 [R1+0x220], R16 ;  /* 0x0002201001007387 */ /* 0x0001e20000100a00 */
[----:B------:R1:W-:Y:S02]  /*3fc00*/  STL.64 [R1+0x228], R18 ;  /* 0x0002281201007387 */ /* 0x0003e40000100a00 */
[----:B0-----:R-:W-:Y:S01]  /*3fc10*/  IMAD.MOV.U32 R17, RZ, RZ, R12 ;  /* 0x000000ffff117224 */ /* 0x001fe200078e000c */
[----:B-1----:R-:W3:Y:S01]  /*3fc20*/  LDL.LU.64 R18, [R1+0x6af0] ;  /* 0x006af00001127983 */ /* 0x002ee20000300a00 */
[----:B------:R-:W-:Y:S02]  /*3fc30*/  IMAD.MOV.U32 R16, RZ, RZ, R13 ;  /* 0x000000ffff107224 */ /* 0x000fe400078e000d */
[----:B------:R-:W2:Y:S02]  /*3fc40*/  LDL.LU.64 R12, [R1+0x6ae8] ;  /* 0x006ae800010c7983 */ /* 0x000ea40000300a00 */
[C---:B--2---:R-:W-:Y:S01]  /*3fc50*/  HMMA.16816.F32 R12, R24.reuse, R12, R8 ;  /* 0x0000000c180c723c */ /* 0x044fe20000001808 */
[----:B------:R-:W2:Y:S01]  /*3fc60*/  LDL.LU.64 R10, [R1+0x6ae0] ;  /* 0x006ae000010a7983 */ /* 0x000ea20000300a00 */
[----:B------:R-:W2:Y:S11]  /*3fc70*/  LDL.LU.64 R8, [R1+0x6ad8] ;  /* 0x006ad80001087983 */ /* 0x000eb60000300a00 */
[----:B------:R-:W-:Y:S10]  /*3fc80*/  @!UPT UIADD3 URZ, URZ, URZ, URZ ;  /* 0x0000003f3f3ff290 */ /* 0x000ff4000fffe03f */
[----:B------:R-:W-:Y:S01]  /*3fc90*/  STL.64 [R1+0x210], R12 ;  /* 0x0002100c01007387 */ /* 0x000fe20000100a00 */
[----:B------:R0:W-:Y:S03]  /*3fca0*/  STL.64 [R1+0x218], R14 ;  /* 0x0002180e01007387 */ /* 0x0001e60000100a00 */
[----:B0-----:R-:W2:Y:S01]  /*3fcb0*/  LDL.LU.64 R14, [R1+0x6ad0] ;  /* 0x006ad000010e7983 */ /* 0x001ea20000300a00 */
[----:B------:R-:W2:Y:S02]  /*3fcc0*/  LDL.LU.64 R12, [R1+0x6ac8] ;  /* 0x006ac800010c7983 */ /* 0x000ea40000300a00 */
[C---:B--2---:R-:W-:Y:S01]  /*3fcd0*/  HMMA.16816.F32 R20, R24.reuse, R20, R12 ;  /* 0x000000141814723c */ /* 0x044fe2000000180c */
[----:B------:R-:W2:Y:S01]  /*3fce0*/  LDL.LU.64 R14, [R1+0x6ac0] ;  /* 0x006ac000010e7983 */ /* 0x000ea20000300a00 */
[----:B------:R-:W2:Y:S11]  /*3fcf0*/  LDL.LU.64 R12, [R1+0x6ab8] ;  /* 0x006ab800010c7983 */ /* 0x000eb60000300a00 */
[----:B------:R-:W-:Y:S10]  /*3fd00*/  @!UPT UIADD3 URZ, URZ, URZ, URZ ;  /* 0x0000003f3f3ff290 */ /* 0x000ff4000fffe03f */
[----:B------:R0:W-:Y:S01]  /*3fd10*/  STL.64 [R1+0x200], R20 ;  /* 0x0002001401007387 */ /* 0x0001e20000100a00 */
[----:B------:R1:W-:Y:S03]  /*3fd20*/  STL.64 [R1+0x208], R22 ;  /* 0x0002081601007387 */ /* 0x0003e60000100a00 */
[----:B0-----:R-:W3:Y:S01]  /*3fd30*/  LDL.LU.64 R20, [R1+0x750] ;  /* 0x0007500001147983 */ /* 0x001ee20000300a00 */
[----:B-1----:R-:W3:Y:S01]  /*3fd40*/  LDL.LU.64 R22, [R1+0x758] ;  /* 0x0007580001167983 */ /* 0x002ee20000300a00 */
[C---:B--2---:R-:W-:Y:S11]  /*3fd50*/  HMMA.16816.F32 R8, R24.reuse, R12, R8 ;  /* 0x0000000c1808723c */ /* 0x044ff60000001808 */
[----:B------:R-:W-:Y:S11]  /*3fd60*/  @!UPT UIADD3 URZ, URZ, URZ, URZ ;  /* 0x0000003f3f3ff290 */ /* 0x000ff6000fffe03f */
[----:B------:R-:W-:Y:S01]  /*3fd70*/  @!UPT UIADD3 URZ, URZ, URZ, URZ ;  /* 0x0000003f3f3ff290 */ /* 0x000fe2000fffe03f */
[----:B------:R-:W-:Y:S01]  /*3fd80*/  STL.64 [R1+0x1f0], R8 ;  /* 0x0001f00801007387 */ /* 0x000fe20000100a00 */
[----:B------:R0:W-:Y:S03]  /*3fd90*/  STL.64 [R1+0x1f8], R10 ;  /* 0x0001f80a01007387 */ /* 0x0001e60000100a00 */
[----:B0-----:R-:W2:Y:S01]  /*3fda0*/  LDL.LU.64 R10, [R1+0x6ab0] ;  /* 0x006ab000010a7983 */ /* 0x001ea20000300a00 */
[----:B------:R-:W2:Y:S02]  /*3fdb0*/  LDL.LU.64 R8, [R1+0x6aa8] ;  /* 0x006aa80001087983 */ /* 0x000ea40000300a00 */
[----:B------:R-:W-:Y:S02]  /*3fdc0*/  STL.64 [R1+0x69b0], R14 ;  /* 0x0069b00e01007387 */ /* 0x000fe40000100a00 */
[----:B------:R0:W-:Y:S02]  /*3fdd0*/  STL.64 [R1+0x69a8], R12 ;  /* 0x0069a80c01007387 */ /* 0x0001e40000100a00 */
[----:B0-----:R-:W3:Y:S01]  /*3fde0*/  LDL.LU.64 R12, [R1+0xa20] ;  /* 0x000a2000010c7983 */ /* 0x001ee20000300a00 */
[----:B------:R-:W3:Y:S03]  /*3fdf0*/  LDL.LU.64 R14, [R1+0xa28] ;  /* 0x000a2800010e7983 */ /* 0x000ee60000300a00 */
[----:B--2---:R0:W-:Y:S01]  /*3fe00*/  STL.64 [R1+0x69a0], R8 ;  /* 0x0069a00801007387 */ /* 0x0041e20000100a00 */
[----:B---3--:R-:W-:Y:S03]  /*3fe10*/  HMMA.16816.F32 R12, R24, R8, R12 ;  /* 0x00000008180c723c */ /* 0x008fe6000000180c */
[----:B0-----:R-:W2:Y:S11]  /*3fe20*/  LDL.64 R8, [R1+0x50] ;  /* 0x0000500001087983 */ /* 0x001eb60000100a00 */
[----:B------:R-:W-:Y:S09]  /*3fe30*/  @!UPT UIADD3 URZ, URZ, URZ, URZ ;  /* 0x0000003f3f3ff290 */ /* 0x000ff2000fffe03f */
[----:B------:R-:W-:Y:S01]  /*3fe40*/  STL.64 [R1+0x1e0], R12 ;  /* 0x0001e00c01007387 */ /* 0x000fe20000100a00 */
[----:B------:R-:W-:Y:S03]  /*3fe50*/  STL.64 [R1+0x1e8], R14 ;  /* 0x0001e80e01007387 */ /* 0x000fe60000100a00 */
[----:B--2---:R0:W-:Y:S02]  /*3fe60*/  STL.64 [R1+0x69e8], R8 ;  /* 0x0069e80801007387 */ /* 0x0041e40000100a00 */
[----:B0-----:R-:W-:Y:S02]  /*3fe70*/  IMAD.MOV.U32 R8, RZ, RZ, R4 ;  /* 0x000000ffff087224 */ /* 0x001fe400078e0004 */
[----:B------:R-:W-:Y:S01]  /*3fe80*/  IMAD.MOV.U32 R9, RZ, RZ, R5 ;  /* 0x000000ffff097224 */ /* 0x000fe200078e0005 */
[----:B------:R-:W2:Y:S01]  /*3fe90*/  LDL.LU R4, [R1+0x6aa4] ;  /* 0x006aa40001047983 */ /* 0x000ea20000300800 */
[----:B------:R-:W2:Y:S03]  /*3fea0*/  LDL.LU R5, [R1+0x6aa0] ;  /* 0x006aa00001057983 */ /* 0x000ea60000300800 */
[----:B------:R0:W-:Y:S02]  /*3feb0*/  STL.64 [R1+0x69f8], R8 ;  /* 0x0069f80801007387 */ /* 0x0001e40000100a00 */
[----:B0-----:R-:W-:-:S02]  /*3fec0*/  IMAD.MOV.U32 R8, RZ, RZ, R11 ;  /* 0x000000ffff087224 */ /* 0x001fc400078e000b */
[----:B----4-:R-:W-:Y:S01]  /*3fed0*/  IMAD.MOV.U32 R9, RZ, RZ, R6 ;  /* 0x000000ffff097224 */ /* 0x010fe200078e0006 */
[----:B------:R-:W3:Y:S01]  /*3fee0*/  LDL.LU R11, [R1+0x6a9c] ;  /* 0x006a9c00010b7983 */ /* 0x000ee20000300800 */
[----:B------:R-:W4:Y:S03]  /*3fef0*/  LDL.LU R6, [R1+0x6a98] ;  /* 0x006a980001067983 */ /* 0x000f260000300800 */
[----:B------:R0:W-:Y:S02]  /*3ff00*/  STL.64 [R1+0x6a10], R8 ;  /* 0x006a100801007387 */ /* 0x0001e40000100a00 */
[----:B0-----:R-:W-:Y:S02]  /*3ff10*/  IMAD.MOV.U32 R8, RZ, RZ, R7 ;  /* 0x000000ffff087224 */ /* 0x001fe400078e0007 */
[----:B------:R-:W-:Y:S01]  /*3ff20*/  IMAD.MOV.U32 R9, RZ, RZ, R2 ;  /* 0x000000ffff097224 */ /* 0x000fe200078e0002 */
[----:B------:R-:W3:Y:S01]  /*3ff30*/  LDL.LU R7, [R1+0x6a94] ;  /* 0x006a940001077983 */ /* 0x000ee20000300800 */
[----:B------:R-:W3:Y:S03]  /*3ff40*/  LDL.LU R2, [R1+0x6a90] ;  /* 0x006a900001027983 */ /* 0x000ee60000300800 */
[----:B------:R0:W-:Y:S02]  /*3ff50*/  STL.64 [R1+0x6a28], R8 ;  /* 0x006a280801007387 */ /* 0x0001e40000100a00 */
[----:B0-----:R-:W-:-:S02]  /*3ff60*/  IMAD.MOV.U32 R8, RZ, RZ, R29 ;  /* 0x000000ffff087224 */ /* 0x001fc400078e001d */
[----:B------:R-:W-:Y:S01]  /*3ff70*/  IMAD.MOV.U32 R9, RZ, RZ, R28 ;  /* 0x000000ffff097224 */ /* 0x000fe200078e001c */
[----:B--2---:R-:W-:Y:S11]  /*3ff80*/  HMMA.16816.F32 R12, R24, R4, R20 ;  /* 0x00000004180c723c */ /* 0x004ff60000001814 */
[----:B------:R-:W-:Y:S11]  /*3ff90*/  @!UPT UIADD3 URZ, URZ, URZ, URZ ;  /* 0x0000003f3f3ff290 */ /* 0x000ff6000fffe03f */
[----:B------:R-:W-:Y:S01]  /*3ffa0*/  @!UPT UIADD3 URZ, URZ, URZ, URZ ;  /* 0x0000003f3f3ff290 */ /* 0x000fe2000fffe03f */
[----:B------:R-:W-:Y:S01]  /*3ffb0*/  STL.64 [R1+0x1d0], R12 ;  /* 0x0001d00c01007387 */ /* 0x000fe20000100a00 */
[----:B------:R-:W-:Y:S02]  /*3ffc0*/  STL.64 [R1+0x1d8], R14 ;  /* 0x0001d80e01007387 */ /* 0x000fe40000100a00 */
[----:B------:R0:W-:Y:S01]  /*3ffd0*/  STL.64 [R1+0x6a40], R8 ;  /* 0x006a400801007387 */ /* 0x0001e20000100a00 */
[----:B---3--:R-:W1:Y:S01]  /*3ffe0*/  LDSM.16.MT88.4 R20, [R2+0x80] ;  /* 0x000080000214783b */ /* 0x008e620000004200 */
[----:B0-----:R-:W-:Y:S02]  /*3fff0*/  IMAD.MOV.U32 R8, RZ, RZ, R19 ;  /* 0x000000ffff087224 */ /* 0x001fe400078e0013 */
[----:B------:R-:W-:-:S05]  /*40000*/  IMAD.MOV.U32 R9, RZ, RZ, R18 ;  /* 0x000000ffff097224 */ /* 0x000fca00078e0012 */
[----:B------:R-:W-:Y:S01]  /*40010*/  STL.64 [R1+0x6a58], R8 ;  /* 0x006a580801007387 */ /* 0x000fe20000100a00 */
[----:B------:R-:W2:Y:S03]  /*40020*/  LDL.64 R12, [R1] ;  /* 0x00000000010c7983 */ /* 0x000ea60000100a00 */
[----:B--2---:R0:W-:Y:S04]  /*40030*/  STL.64 [R1+0x69b8], R12 ;  /* 0x0069b80c01007387 */ /* 0x0041e80000100a00 */
[----:B0-----:R-:W2:Y:S04]  /*40040*/  LDL.64 R12, [R1+0x10] ;  /* 0x00001000010c7983 */ /* 0x001ea80000100a00 */
[----:B--2---:R0:W-:Y:S02]  /*40050*/  STL.64 [R1+0x69c0], R12 ;  /* 0x0069c00c01007387 */ /* 0x0041e40000100a00 */
[----:B0-----:R-:W-:-:S02]  /*40060*/  IMAD.MOV.U32 R12, RZ, RZ, R17 ;  /* 0x000000ffff0c7224 */ /* 0x001fc400078e0011 */
[----:B------:R-:W-:Y:S02]  /*40070*/  IMAD.MOV.U32 R13, RZ, RZ, R16 ;  /* 0x000000ffff0d7224 */ /* 0x000fe400078e0010 */
[----:B------:R-:W-:Y:S02]  /*40080*/  IMAD.MOV.U32 R16, RZ, RZ, R11 ;  /* 0x000000ffff107224 */ /* 0x000fe400078e000b */
[----:B------:R-:W-:-:S05]  /*40090*/  IMAD.MOV.U32 R17, RZ, RZ, R10 ;  /* 0x000000ffff117224 */ /* 0x000fca00078e000a */
[----:B------:R-:W-:Y:S01]  /*400a0*/  STL.64 [R1+0x6a78], R16 ;  /* 0x006a781001007387 */ /* 0x000fe20000100a00 */
[----:B------:R-:W2:Y:S02]  /*400b0*/  LDL.LU.64 R8, [R1+0x2c0] ;  /* 0x0002c00001087983 */ /* 0x000ea40000300a00 */
[----:B------:R-:W3:Y:S02]  /*400c0*/  LDL.LU.64 R10, [R1+0x2c8] ;  /* 0x0002c800010a7983 */ /* 0x000ee40000300a00 */
[----:B---3--:R-:W-:Y:S01]  /*400d0*/  STL.64 [R1+0x6a70], R10 ;  /* 0x006a700a01007387 */ /* 0x008fe20000100a00 */
[----:B--2---:R0:W-:Y:S03]  /*400e0*/  STL.64 [R1+0x6a68], R8 ;  /* 0x006a680801007387 */ /* 0x0041e60000100a00 */
[----:B0-----:R-:W2:Y:S01]  /*400f0*/  LDL.LU.64 R8, [R1+0x760] ;  /* 0x0007600001087983 */ /* 0x001ea20000300a00 */
[----:B------:R-:W3:Y:S03]  /*40100*/  LDL.LU.64 R10, [R1+0x768] ;  /* 0x00076800010a7983 */ /* 0x000ee60000300a00 */
[----:B---3--:R-:W-:Y:S01]  /*40110*/  STL.64 [R1+0x6a88], R10 ;  /* 0x006a880a01007387 */ /* 0x008fe20000100a00 */
[----:B--2---:R0:W-:Y:S03]  /*40120*/  STL.64 [R1+0x6a80], R8 ;  /* 0x006a800801007387 */ /* 0x0041e60000100a00 */
[----:B0-----:R-:W2:Y:S01]  /*40130*/  LDL.LU.64 R8, [R1+0x770] ;  /* 0x0007700001087983 */ /* 0x001ea20000300a00 */
[----:B------:R-:W2:Y:S02]  /*40140*/  LDL.LU.64 R10, [R1+0x778] ;  /* 0x00077800010a7983 */ /* 0x000ea40000300a00 */
[----:B------:R0:W-:Y:S02]  /*40150*/  STL.64 [R1+0x69f0], R12 ;  /* 0x0069f00c01007387 */ /* 0x0001e40000100a00 */
[----:B0-----:R-:W3:Y:S01]  /*40160*/  LDL.LU.64 R12, [R1+0x270] ;  /* 0x00027000010c7983 */ /* 0x001ee20000300a00 */
[----:B------:R-:W2:Y:S03]  /*40170*/  LDL.LU.64 R14, [R1+0x278] ;  /* 0x00027800010e7983 */ /* 0x000ea60000300a00 */
[----:B--2---:R-:W-:Y:S01]  /*40180*/  STL.64 [R1+0x6a08], R14 ;  /* 0x006a080e01007387 */ /* 0x004fe20000100a00 */
[----:B---3--:R0:W-:Y:S03]  /*40190*/  STL.64 [R1+0x6a00], R12 ;  /* 0x006a000c01007387 */ /* 0x0081e60000100a00 */
[----:B0-----:R-:W2:Y:S01]  /*401a0*/  LDL.LU.64 R12, [R1+0x280] ;  /* 0x00028000010c7983 */ /* 0x001ea20000300a00 */
[----:B------:R-:W3:Y:S03]  /*401b0*/  LDL.LU.64 R14, [R1+0x288] ;  /* 0x00028800010e7983 */ /* 0x000ee60000300a00 */
[----:B---3--:R-:W-:Y:S01]  /*401c0*/  STL.64 [R1+0x6a20], R14 ;  /* 0x006a200e01007387 */ /* 0x008fe20000100a00 */
[----:B--2---:R0:W-:Y:S03]  /*401d0*/  STL.64 [R1+0x6a18], R12 ;  /* 0x006a180c01007387 */ /* 0x0041e60000100a00 */
[----:B0-----:R-:W2:Y:S01]  /*401e0*/  LDL.LU.64 R12, [R1+0x290] ;  /* 0x00029000010c7983 */ /* 0x001ea20000300a00 */
[----:B------:R-:W3:Y:S02]  /*401f0*/  LDL.LU.64 R14, [R1+0x298] ;  /* 0x00029800010e7983 */ /* 0x000ee40000300a00 */
[----:B------:R-:W-:-:S02]  /*40200*/  IMAD.MOV.U32 R16, RZ, RZ, R7 ;  /* 0x000000ffff107224 */ /* 0x000fc400078e0007 */
[----:B----4-:R-:W-:-:S07]  /*40210*/  IMAD.MOV.U32 R17, RZ, RZ, R6 ;  /* 0x000000ffff117224 */ /* 0x010fce00078e0006 */
[C---:B------:R-:W-:Y:S01]  /*40220*/  HMMA.16816.F32 R16, R24.reuse, R16, R8 ;  /* 0x000000101810723c */ /* 0x040fe20000001808 */
        /* <DEDUP_REMOVED lines=10> */
[----:B------:R-:W3:Y:S02]  /*402d0*/  LDL.LU.64 R6, [R1+0x268] ;  /* 0x0002680001067983 */ /* 0x000ee40000300a00 */
[----:B-1----:R-:W-:Y:S02]  /*402e0*/  STL.64 [R1+0x6920], R22 ;  /* 0x0069201601007387 */ /* 0x002fe40000100a00 */
[----:B------:R-:W-:Y:S01]  /*402f0*/  STL.64 [R1+0x6918], R20 ;  /* 0x0069181401007387 */ /* 0x000fe20000100a00 */
[----:B------:R-:W4:Y:S01]  /*40300*/  LDL.LU.64 R10, [R1+0x6a88] ;  /* 0x006a8800010a7983 */ /* 0x000f220000300a00 */
[----:B------:R-:W4:Y:S02]  /*40310*/  LDL.LU.64 R8, [R1+0x6a80] ;  /* 0x006a800001087983 */ /* 0x000f240000300a00 */
[----:B------:R0:W-:Y:S02]  /*40320*/  STL.64 [R1+0x1c0], R16 ;  /* 0x0001c01001007387 */ /* 0x0001e40000100a00 */
[----:B------:R4:W-:Y:S01]  /*40330*/  STL.64 [R1+0x1c8], R18 ;  /* 0x0001c81201007387 */ /* 0x0009e20000100a00 */
[----:B0-----:R-:W4:Y:S02]  /*40340*/  LDL.LU.64 R16, [R1+0x6a78] ;  /* 0x006a780001107983 */ /* 0x001f240000300a00 */
[C---:B----4-:R-:W-:Y:S02]  /*40350*/  HMMA.16816.F32 R16, R24.reuse, R16, R8 ;  /* 0x000000101810723c */ /* 0x050fe40000001808 */
[----:B------:R-:W4:Y:S01]  /*40360*/  LDL.LU.64 R10, [R1+0x6a70] ;  /* 0x006a7000010a7983 */ /* 0x000f220000300a00 */
[----:B------:R-:W4:Y:S11]  /*40370*/  LDL.LU.64 R8, [R1+0x6a68] ;  /* 0x006a680001087983 */ /* 0x000f360000300a00 */
[----:B------:R-:W-:Y:S09]  /*40380*/  @!UPT UIADD3 URZ, URZ, URZ, URZ ;  /* 0x0000003f3f3ff290 */ /* 0x000ff2000fffe03f */
[----:B------:R0:W-:Y:S01]  /*40390*/  STL.64 [R1+0x1b0], R16 ;  /* 0x0001b01001007387 */ /* 0x0001e20000100a00 */
[----:B------:R4:W-:Y:S03]  /*403a0*/  STL.64 [R1+0x1b8], R18 ;  /* 0x0001b81201007387 */ /* 0x0009e60000100a00 */
[----:B0-----:R-:W4:Y:S02]  /*403b0*/  LDL.LU.64 R16, [R1+0x6a60] ;  /* 0x006a600001107983 */ /* 0x001f240000300a00 */
[C---:B----4-:R-:W-:Y:S02]  /*403c0*/  HMMA.16816.F32 R16, R24.reuse, R16, R8 ;  /* 0x000000101810723c */ /* 0x050fe40000001808 */
[----:B------:R-:W2:Y:S11]  /*403d0*/  LDL.LU.64 R8, [R1+0x6a58] ;  /* 0x006a580001087983 */ /* 0x000eb60000300a00 */
[----:B------:R-:W-:Y:S10]  /*403e0*/  @!UPT UIADD3 URZ, URZ, URZ, URZ ;  /* 0x0000003f3f3ff290 */ /* 0x000ff4000fffe03f */
[----:B------:R0:W-:Y:S01]  /*403f0*/  STL.64 [R1+0x1a0], R16 ;  /* 0x0001a01001007387 */ /* 0x0001e20000100a00 */
[----:B------:R1:W-:Y:S03]  /*40400*/  STL.64 [R1+0x1a8], R18 ;  /* 0x0001a81201007387 */ /* 0x0003e60000100a00 */
[----:B0-----:R-:W4:Y:S01]  /*40410*/  LDL.LU.64 R16, [R1+0x230] ;  /* 0x0002300001107983 */ /* 0x001f220000300a00 */
[----:B-1----:R-:W4:Y:S01]  /*40420*/  LDL.LU.64 R18, [R1+0x238] ;  /* 0x0002380001127983 */ /* 0x002f220000300a00 */
[C---:B--2---:R-:W-:Y:S02]  /*40430*/  HMMA.16816.F32 R8, R24.reuse, R8, R12 ;  /* 0x000000081808723c */ /* 0x044fe4000000180c */
[----:B------:R-:W2:Y:S01]  /*40440*/  LDL.LU.64 R14, [R1+0x6a50] ;  /* 0x006a5000010e7983 */ /* 0x000ea20000300a00 */
[----:B------:R-:W2:Y:S11]  /*40450*/  LDL.LU.64 R12, [R1+0x6a48] ;  /* 0x006a4800010c7983 */ /* 0x000eb60000300a00 */
[----:B------:R-:W-:Y:S09]  /*40460*/  @!UPT UIADD3 URZ, URZ, URZ, URZ ;  /* 0x0000003f3f3ff290 */ /* 0x000ff2000fffe03f */
[----:B------:R0:W-:Y:S01]  /*40470*/  STL.64 [R1+0x190], R8 ;  /* 0x0001900801007387 */ /* 0x0001e20000100a00 */
[----:B------:R2:W-:Y:S03]  /*40480*/  STL.64 [R1+0x198], R10 ;  /* 0x0001980a01007387 */ /* 0x0005e60000100a00 */
[----:B0-----:R-:W2:Y:S02]  /*40490*/  LDL.LU.64 R8, [R1+0x6a40] ;  /* 0x006a400001087983 */ /* 0x001ea40000300a00 */
        /* <DEDUP_REMOVED lines=22> */
[----:B------:R-:W2:Y:S11]  /*40600*/  LDL.LU.64 R12, [R1+0x69f0] ;  /* 0x0069f000010c7983 */ /* 0x000eb60000300a00 */
[----:B------:R-:W-:Y:S10]  /*40610*/  @!UPT UIADD3 URZ, URZ, URZ, URZ ;  /* 0x0000003f3f3ff290 */ /* 0x000ff4000fffe03f */
[----:B------:R0:W-:Y:S01]  /*40620*/  STL.64 [R1+0x150], R8 ;  /* 0x0001500801007387 */ /* 0x0001e20000100a00 */
[----:B------:R1:W-:Y:S03]  /*40630*/  STL.64 [R1+0x158], R10 ;  /* 0x0001580a01007387 */ /* 0x0003e60000100a00 */
[----:B0-----:R-:W3:Y:S01]  /*40640*/  LDL.LU.64 R8, [R1+0x69e8] ;  /* 0x0069e80001087983 */ /* 0x001ee20000300a00 */
[----:B------:R-:W-:Y:S02]  /*40650*/  IMAD.MOV.U32 R20, RZ, RZ, R3 ;  /* 0x000000ffff147224 */ /* 0x000fe400078e0003 */
[----:B------:R-:W-:Y:S01]  /*40660*/  IMAD.MOV.U32 R21, RZ, RZ, R0 ;  /* 0x000000ffff157224 */ /* 0x000fe200078e0000 */
[C---:B---3--:R-:W-:Y:S01]  /*40670*/  HMMA.16816.F32 R4, R24.reuse, R8, R4 ;  /* 0x000000081804723c */ /* 0x048fe20000001804 */
[----:B------:R-:W-:Y:S02]  /*40680*/  IMAD.MOV.U32 R3, RZ, RZ, R8 ;  /* 0x000000ffff037224 */ /* 0x000fe400078e0008 */
[----:B------:R-:W-:Y:S11]  /*40690*/  IMAD.MOV.U32 R0, RZ, RZ, R9 ;  /* 0x000000ffff007224 */ /* 0x000ff600078e0009 */
[----:B------:R-:W-:Y:S09]  /*406a0*/  @!UPT UIADD3 URZ, URZ, URZ, URZ ;  /* 0x0000003f3f3ff290 */ /* 0x000ff2000fffe03f */
[----:B------:R-:W-:Y:S01]  /*406b0*/  STL.64 [R1+0x500], R4 ;  /* 0x0005000401007387 */ /* 0x000fe20000100a00 */
[----:B------:R-:W-:Y:S02]  /*406c0*/  STL.64 [R1+0x508], R6 ;  /* 0x0005080601007387 */ /* 0x000fe40000100a00 */
[----:B------:R-:W3:Y:S02]  /*406d0*/  LDL.LU.64 R8, [R1+0xd50] ;  /* 0x000d500001087983 */ /* 0x000ee40000300a00 */
[----:B-1----:R-:W2:Y:S01]  /*406e0*/  LDL.LU.64 R10, [R1+0xd58] ;  /* 0x000d5800010a7983 */ /* 0x002ea20000300a00 */
[----:B----4-:R-:W-:Y:S01]  /*406f0*/  HMMA.16816.F32 R24, R24, R20, R16 ;  /* 0x000000141818723c */ /* 0x010fe20000001810 */
[----:B--2---:R-:W-:Y:S01]  /*40700*/  STL.64 [R1+0x69d0], R10 ;  /* 0x0069d00a01007387 */ /* 0x004fe20000100a00 */
[----:B---3--:R0:W-:Y:S03]  /*40710*/  STL.64 [R1+0x69c8], R8 ;  /* 0x0069c80801007387 */ /* 0x0081e60000100a00 */
[----:B0-----:R-:W2:Y:S01]  /*40720*/  LDL.LU.64 R8, [R1+0xd80] ;  /* 0x000d800001087983 */ /* 0x001ea20000300a00 */
[----:B------:R-:W2:Y:S02]  /*40730*/  LDL.LU.64 R10, [R1+0xd88] ;  /* 0x000d8800010a7983 */ /* 0x000ea40000300a00 */
[----:B------:R-:W3:Y:S02]  /*40740*/  LDL.LU.64 R4, [R1+0xb80] ;  /* 0x000b800001047983 */ /* 0x000ee40000300a00 */
[----:B------:R-:W3:Y:S01]  /*40750*/  LDL.LU.64 R6, [R1+0xb88] ;  /* 0x000b880001067983 */ /* 0x000ee20000300a00 */
[----:B------:R-:W2:Y:S01]  /*40760*/  LDL.LU.64 R18, [R1+0x69e0] ;  /* 0x0069e00001127983 */ /* 0x000ea20000300a00 */
[----:B------:R-:W2:Y:S11]  /*40770*/  LDL.LU.64 R16, [R1+0x69d8] ;  /* 0x0069d80001107983 */ /* 0x000eb60000300a00 */
[----:B------:R0:W-:Y:S02]  /*40780*/  STL.64 [R1+0x140], R24 ;  /* 0x0001401801007387 */ /* 0x0001e40000100a00 */
[----:B------:R1:W-:Y:S01]  /*40790*/  STL.64 [R1+0x148], R26 ;  /* 0x0001481a01007387 */ /* 0x0003e20000100a00 */
[----:B0-----:R-:W4:Y:S01]  /*407a0*/  LDL.LU.64 R24, [R1+0xb40] ;  /* 0x000b400001187983 */ /* 0x001f220000300a00 */
[----:B-1----:R-:W4:Y:S02]  /*407b0*/  LDL.LU.64 R26, [R1+0xb48] ;  /* 0x000b4800011a7983 */ /* 0x002f240000300a00 */
[----:B------:R0:W-:Y:S02]  /*407c0*/  STL.64 [R1+0x6938], R20 ;  /* 0x0069381401007387 */ /* 0x0001e40000100a00 */
[----:B0-----:R-:W3:Y:S01]  /*407d0*/  LDL.LU.64 R20, [R1+0xd70] ;  /* 0x000d700001147983 */ /* 0x001ee20000300a00 */
[----:B------:R-:W3:Y:S01]  /*407e0*/  LDL.LU.64 R22, [R1+0xd78] ;  /* 0x000d780001167983 */ /* 0x000ee20000300a00 */
[C---:B--2---:R-:W-:Y:S02]  /*407f0*/  HMMA.16816.F32 R12, R16.reuse, R12, R8 ;  /* 0x0000000c100c723c */ /* 0x044fe40000001808 */
[----:B------:R-:W2:Y:S01]  /*40800*/  LDL.LU.64 R10, [R1+0x69d0] ;  /* 0x0069d000010a7983 */ /* 0x000ea20000300a00 */
[----:B------:R-:W2:Y:S11]  /*40810*/  LDL.LU.64 R8, [R1+0x69c8] ;  /* 0x0069c80001087983 */ /* 0x000eb60000300a00 */
[----:B------:R-:W-:Y:S09]  /*40820*/  @!UPT UIADD3 URZ, URZ, URZ, URZ ;  /* 0x0000003f3f3ff290 */ /* 0x000ff2000fffe03f */
[----:B------:R0:W-:Y:S01]  /*40830*/  STL.64 [R1+0x480], R12 ;  /* 0x0004800c01007387 */ /* 0x0001e20000100a00 */
[----:B------:R-:W-:Y:S03]  /*40840*/  STL.64 [R1+0x488], R14 ;  /* 0x0004880e01007387 */ /* 0x000fe60000100a00 */
[----:B0-----:R-:W3:Y:S02]  /*40850*/  LDL.LU.64 R12, [R1+0x69c0] ;  /* 0x0069c000010c7983 */ /* 0x001ee40000300a00 */
[C---:B---3--:R-:W-:Y:S11]  /*40860*/  HMMA.16816.F32 R20, R16.reuse, R12, R20 ;  /* 0x0000000c1014723c */ /* 0x048ff60000001814 */
[----:B------:R-:W-:Y:S11]  /*40870*/  @!UPT UIADD3 URZ, URZ, URZ, URZ ;  /* 0x0000003f3f3ff290 */ /* 0x000ff6000fffe03f */
[----:B------:R-:W-:Y:S01]  /*40880*/  @!UPT UIADD3 URZ, URZ, URZ, URZ ;  /* 0x0000003f3f3ff290 */ /* 0x000fe2000fffe03f */
[----:B------:R0:W-:Y:S01]  /*40890*/  STL.64 [R1+0x470], R20 ;  /* 0x0004701401007387 */ /* 0x0001e20000100a00 */
[----:B------:R-:W-:Y:S02]  /*408a0*/  STL.64 [R1+0x478], R22 ;  /* 0x0004781601007387 */ /* 0x000fe40000100a00 */
[----:B0-----:R-:W-:Y:S02]  /*408b0*/  IMAD.MOV.U32 R21, RZ, RZ, R12 ;  /* 0x000000ffff157224 */ /* 0x001fe400078e000c */
[----:B------:R-:W-:Y:S02]  /*408c0*/  IMAD.MOV.U32 R20, RZ, RZ, R13 ;  /* 0x000000ffff147224 */ /* 0x000fe400078e000d */
[----:B------:R-:W3:Y:S03]  /*408d0*/  LDL.LU.64 R12, [R1+0x69b8] ;  /* 0x0069b800010c7983 */ /* 0x000ee60000300a00 */
[----:B------:R0:W-:Y:S02]  /*408e0*/  STL.64 [R1+0x6968], R20 ;  /* 0x0069681401007387 */ /* 0x0001e40000100a00 */
[----:B0-----:R-:W3:Y:S01]  /*408f0*/  LDL.LU.64 R20, [R1+0xd60] ;  /* 0x000d600001147983 */ /* 0x001ee20000300a00 */
[----:B------:R-:W3:Y:S02]  /*40900*/  LDL.LU.64 R22, [R1+0xd68] ;  /* 0x000d680001167983 */ /* 0x000ee40000300a00 */
[C---:B---3--:R-:W-:Y:S11]  /*40910*/  HMMA.16816.F32 R20, R16.reuse, R12, R20 ;  /* 0x0000000c1014723c */ /* 0x048ff60000001814 */
[----:B------:R-:W-:Y:S11]  /*40920*/  @!UPT UIADD3 URZ, URZ, URZ, URZ ;  /* 0x0000003f3f3ff290 */ /* 0x000ff6000fffe03f */
[----:B------:R-:W-:Y:S01]  /*40930*/  @!UPT UIADD3 URZ, URZ, URZ, URZ ;  /* 0x0000003f3f3ff290 */ /* 0x000fe2000fffe03f */
[----:B------:R0:W-:Y:S01]  /*40940*/  STL.64 [R1+0x460], R20 ;  /* 0x0004601401007387 */ /* 0x0001e20000100a00 */
[----:B------:R-:W-:Y:S02]  /*40950*/  STL.64 [R1+0x468], R22 ;  /* 0x0004681601007387 */ /* 0x000fe40000100a00 */
[----:B------:R-:W3:Y:S02]  /*40960*/  LDL.LU.64 R14, [R1+0x69b0] ;  /* 0x0069b000010e7983 */ /* 0x000ee40000300a00 */
[----:B0-----:R-:W-:Y:S02]  /*40970*/  IMAD.MOV.U32 R21, RZ, RZ, R12 ;  /* 0x000000ffff157224 */ /* 0x001fe400078e000c */
[----:B------:R-:W-:Y:S02]  /*40980*/  IMAD.MOV.U32 R20, RZ, RZ, R13 ;  /* 0x000000ffff147224 */ /* 0x000fe400078e000d */
[----:B------:R-:W2:Y:S02]  /*40990*/  LDL.LU.64 R12, [R1+0x69a8] ;  /* 0x0069a800010c7983 */ /* 0x000ea40000300a00 */
[C---:B--2---:R-:W-:Y:S11]  /*409a0*/  HMMA.16816.F32 R8, R16.reuse, R12, R8 ;  /* 0x0000000c1008723c */ /* 0x044ff60000001808 */
[----:B------:R-:W-:Y:S11]  /*409b0*/  @!UPT UIADD3 URZ, URZ, URZ, URZ ;  /* 0x0000003f3f3ff290 */ /* 0x000ff6000fffe03f */
[----:B------:R-:W-:Y:S01]  /*409c0*/  @!UPT UIADD3 URZ, URZ, URZ, URZ ;  /* 0x0000003f3f3ff290 */ /* 0x000fe2000fffe03f */
[----:B------:R0:W-:Y:S01]  /*409d0*/  STL.64 [R1+0x450], R8 ;  /* 0x0004500801007387 */ /* 0x0001e20000100a00 */
[----:B------:R-:W-:Y:S03]  /*409e0*/  STL.64 [R1+0x458], R10 ;  /* 0x0004580a01007387 */ /* 0x000fe60000100a00 */
[----:B0-----:R-:W2:Y:S01]  /*409f0*/  LDL.LU.64 R8, [R1+0x69a0] ;  /* 0x0069a00001087983 */ /* 0x001ea20000300a00 */
[----:B---3--:R-:W-:Y:S02]  /*40a00*/  STL.64 [R1+0x68d8], R14 ;  /* 0x0068d80e01007387 */ /* 0x008fe40000100a00 */
[----:B------:R0:W-:Y:S02]  /*40a10*/  STL.64 [R1+0x68d0], R12 ;  /* 0x0068d00c01007387 */ /* 0x0001e40000100a00 */
[----:B0-----:R-:W3:Y:S01]  /*40a20*/  LDL.64 R12, [R1+0xc0] ;  /* 0x0000c000010c7983 */ /* 0x001ee20000100a00 */
[C---:B--2---:R-:W-:Y:S11]  /*40a30*/  HMMA.16816.F32 R4, R16.reuse, R8, R4 ;  /* 0x000000081004723c */ /* 0x044ff60000001804 */
[----:B------:R-:W-:Y:S11]  /*40a40*/  @!UPT UIADD3 URZ, URZ, URZ, URZ ;  /* 0x0000003f3f3ff290 */ /* 0x000ff6000fffe03f */
[----:B------:R-:W-:Y:S01]  /*40a50*/  @!UPT UIADD3 URZ, URZ, URZ, URZ ;  /* 0x0000003f3f3ff290 */ /* 0x000fe2000fffe03f */
[----:B------:R0:W-:Y:S01]  /*40a60*/  STL.64 [R1+0x440], R4 ;  /* 0x0004400401007387 */ /* 0x0001e20000100a00 */
[----:B------:R-:W-:Y:S03]  /*40a70*/  STL.64 [R1+0x448], R6 ;  /* 0x0004480601007387 */ /* 0x000fe60000100a00 */
[----:B0-----:R-:W4:Y:S01]  /*40a80*/  LDL.LU.64 R4, [R1+0x6998] ;  /* 0x0069980001047983 */ /* 0x001f220000300a00 */
[----:B------:R0:W-:Y:S03]  /*40a90*/  STL.64 [R1+0x6990], R8 ;  /* 0x0069900801007387 */ /* 0x0001e60000100a00 */
[----:B0-----:R-:W3:Y:S01]  /*40aa0*/  LDL.LU.64 R8, [R1+0xb60] ;  /* 0x000b600001087983 */ /* 0x001ee20000300a00 */
[----:B------:R-:W3:Y:S01]  /*40ab0*/  LDL.LU.64 R10, [R1+0xb68] ;  /* 0x000b6800010a7983 */ /* 0x000ee20000300a00 */
[----:B----4-:R-:W-:Y:S02]  /*40ac0*/  HMMA.16816.F32 R24, R16, R4, R24 ;  /* 0x000000041018723c */ /* 0x010fe40000001818 */
[----:B------:R-:W-:Y:S01]  /*40ad0*/  STL [R1+0x68b8], R4 ;  /* 0x0068b80401007387 */ /* 0x000fe20000100800 */
[----:B------:R0:W-:Y:S11]  /*40ae0*/  STL [R1+0x68b4], R5 ;  /* 0x0068b40501007387 */ /* 0x0001f60000100800 */
[----:B------:R-:W-:Y:S09]  /*40af0*/  @!UPT UIADD3 URZ, URZ, URZ, URZ ;  /* 0x0000003f3f3ff290 */ /* 0x000ff2000fffe03f */
[----:B------:R-:W-:Y:S01]  /*40b00*/  STL.64 [R1+0x430], R24 ;  /* 0x0004301801007387 */ /* 0x000fe20000100a00 */
[----:B------:R-:W-:Y:S02]  /*40b10*/  STL.64 [R1+0x438], R26 ;  /* 0x0004381a01007387 */ /* 0x000fe40000100a00 */
[----:B------:R-:W1:Y:S04]  /*40b20*/  LDSM.16.MT88.4 R24, [R2+0x100] ;  /* 0x000100000218783b */ /* 0x000e680000004200 */
[----:B0-----:R-:W2:Y:S01]  /*40b30*/  LDL.64 R4, [R1+0x30] ;  /* 0x0000300001047983 */ /* 0x001ea20000100a00 */
[----:B-1----:R-:W-:Y:S01]  /*40b40*/  STL.64 [R1+0x67d0], R26 ;  /* 0x0067d01a01007387 */ /* 0x002fe20000100a00 */
[----:B------:R0:W-:Y:S02]  /*40b50*/  STL.64 [R1+0x67c8], R24 ;  /* 0x0067c81801007387 */ /* 0x0001e40000100a00 */
[----:B0-----:R-:W-:-:S02]  /*40b60*/  IMAD.MOV.U32 R24, RZ, RZ, R3 ;  /* 0x000000ffff187224 */ /* 0x001fc400078e0003 */
[----:B------:R-:W-:-:S05]  /*40b70*/  IMAD.MOV.U32 R25, RZ, RZ, R0 ;  /* 0x000000ffff197224 */ /* 0x000fca00078e0000 */
[----:B------:R0:W-:Y:S04]  /*40b80*/  STL.64 [R1+0x6978], R24 ;  /* 0x0069781801007387 */ /* 0x0001e80000100a00 */
[----:B0-----:R-:W4:Y:S01]  /*40b90*/  LDL.LU.64 R24, [R1+0xb70] ;  /* 0x000b700001187983 */ /* 0x001f220000300a00 */
[----:B------:R-:W4:Y:S01]  /*40ba0*/  LDL.LU.64 R26, [R1+0xb78] ;  /* 0x000b7800011a7983 */ /* 0x000f220000300a00 */
[----:B---3--:R-:W-:Y:S01]  /*40bb0*/  HMMA.16816.F32 R8, R16, R12, R8 ;  /* 0x0000000c1008723c */ /* 0x008fe20000001808 */
[----:B--2---:R-:W-:Y:S02]  /*40bc0*/  IMAD.MOV.U32 R0, RZ, RZ, R5 ;  /* 0x000000ffff007224 */ /* 0x004fe400078e0005 */
[----:B------:R-:W-:-:S05]  /*40bd0*/  IMAD.MOV.U32 R3, RZ, RZ, R4 ;  /* 0x000000ffff037224 */ /* 0x000fca00078e0004 */
[----:B----4-:R-:W-:Y:S11]  /*40be0*/  HMMA.16816.F32 R24, R16, R4, R24 ;  /* 0x000000041018723c */ /* 0x010ff60000001818 */
[----:B------:R-:W-:Y:S11]  /*40bf0*/  @!UPT UIADD3 URZ, URZ, URZ, URZ ;  /* 0x0000003f3f3ff290 */ /* 0x000ff6000fffe03f */
[----:B------:R-:W-:Y:S01]  /*40c00*/  @!UPT UIADD3 URZ, URZ, URZ, URZ ;  /* 0x0000003f3f3ff290 */ /* 0x000fe2000fffe03f */
[----:B------:R-:W-:Y:S01]  /*40c10*/  STL.64 [R1+0x420], R24 ;  /* 0x0004201801007387 */ /* 0x000fe20000100a00 */
[----:B------:R-:W-:Y:S02]  /*40c20*/  STL.64 [R1+0x428], R26 ;  /* 0x0004281a01007387 */ /* 0x000fe40000100a00 */
[----:B------:R-:W-:Y:S02]  /*40c30*/  STL [R1+0x68b0], R0 ;  /* 0x0068b00001007387 */ /* 0x000fe40000100800 */
[----:B------:R-:W-:Y:S01]  /*40c40*/  STL [R1+0x68ac], R3 ;  /* 0x0068ac0301007387 */ /* 0x000fe20000100800 */
[----:B------:R0:W-:Y:S01]  /*40c50*/  STL.64 [R1+0x790], R8 ;  /* 0x0007900801007387 */ /* 0x0001e20000100a00 */
[----:B------:R1:W-:Y:S03]  /*40c60*/  STL.64 [R1+0x798], R10 ;  /* 0x0007980a01007387 */ /* 0x0003e60000100a00 */
[----:B0-----:R-:W2:Y:S01]  /*40c70*/  LDL.LU.64 R8, [R1+0x650] ;  /* 0x0006500001087983 */ /* 0x001ea20000300a00 */
[----:B-1----:R-:W2:Y:S02]  /*40c80*/  LDL.LU.64 R10, [R1+0x658] ;  /* 0x00065800010a7983 */ /* 0x002ea40000300a00 */
[----:B------:R-:W3:Y:S02]  /*40c90*/  LDL.LU.64 R24, [R1+0x640] ;  /* 0x0006400001187983 */ /* 0x000ee40000300a00 */
[----:B------:R-:W4:Y:S02]  /*40ca0*/  LDL.LU.64 R26, [R1+0x648] ;  /* 0x00064800011a7983 */ /* 0x000f240000300a00 */
[----:B------:R-:W-:-:S02]  /*40cb0*/  IMAD.MOV.U32 R7, RZ, RZ, R12 ;  /* 0x000000ffff077224 */ /* 0x000fc400078e000c */
[----:B------:R-:W-:Y:S01]  /*40cc0*/  IMAD.MOV.U32 R6, RZ, RZ, R13 ;  /* 0x000000ffff067224 */ /* 0x000fe200078e000d */
[----:B----4-:R-:W-:Y:S01]  /*40cd0*/  STL.64 [R1+0x6988], R26 ;  /* 0x0069881a01007387 */ /* 0x010fe20000100a00 */
[----:B---3--:R0:W-:Y:S03]  /*40ce0*/  STL.64 [R1+0x6980], R24 ;  /* 0x0069801801007387 */ /* 0x0081e60000100a00 */
[----:B0-----:R-:W2:Y:S01]  /*40cf0*/  LDL.64 R24, [R1+0xb0] ;  /* 0x0000b00001187983 */ /* 0x001ea20000100a00 */
[----:B------:R-:W-:Y:S02]  /*40d00*/  STL.64 [R1+0x6960], R6 ;  /* 0x0069600601007387 */ /* 0x000fe40000100a00 */
[----:B------:R-:W3:Y:S02]  /*40d10*/  LDL.64 R4, [R1+0x80] ;  /* 0x0000800001047983 */ /* 0x000ee40000100a00 */
[----:B------:R-:W-:-:S02]  /*40d20*/  IMAD.MOV.U32 R12, RZ, RZ, R21 ;  /* 0x000000ffff0c7224 */ /* 0x000fc400078e0015 */
[----:B------:R-:W-:Y:S01]  /*40d30*/  IMAD.MOV.U32 R13, RZ, RZ, R20 ;  /* 0x000000ffff0d7224 */ /* 0x000fe200078e0014 */
[----:B--2---:R-:W-:Y:S01]  /*40d40*/  HMMA.16816.F32 R8, R16, R24, R8 ;  /* 0x000000181008723c */ /* 0x004fe20000001808 */
[----:B---3--:R0:W-:Y:S04]  /*40d50*/  STL.64 [R1+0x6970], R4 ;  /* 0x0069700401007387 */ /* 0x0081e80000100a00 */
[----:B0-----:R-:W2:Y:S01]  /*40d60*/  LDL.64 R4, [R1+0xa0] ;  /* 0x0000a00001047983 */ /* 0x001ea20000100a00 */
[----:B------:R-:W3:Y:S02]  /*40d70*/  LDL.LU.64 R20, [R1+0x620] ;  /* 0x0006200001147983 */ /* 0x000ee40000300a00 */
[----:B------:R-:W3:Y:S02]  /*40d80*/  LDL.LU.64 R22, [R1+0x628] ;  /* 0x0006280001167983 */ /* 0x000ee40000300a00 */
[----:B------:R0:W-:Y:S02]  /*40d90*/  STL.64 [R1+0x6950], R12 ;  /* 0x0069500c01007387 */ /* 0x0001e40000100a00 */
[----:B0-----:R-:W4:Y:S01]  /*40da0*/  LDL.LU.64 R12, [R1+0x610] ;  /* 0x00061000010c7983 */ /* 0x001f220000300a00 */
[----:B------:R-:W4:Y:S10]  /*40db0*/  LDL.LU.64 R14, [R1+0x618] ;  /* 0x00061800010e7983 */ /* 0x000f340000300a00 */
[----:B------:R0:W-:Y:S02]  /*40dc0*/  STL.64 [R1+0x780], R8 ;  /* 0x0007800801007387 */ /* 0x0001e40000100a00 */
[----:B------:R1:W-:Y:S01]  /*40dd0*/  STL.64 [R1+0x788], R10 ;  /* 0x0007880a01007387 */ /* 0x0003e20000100a00 */
[----:B0-----:R-:W2:Y:S01]  /*40de0*/  LDL.LU.64 R8, [R1+0x6990] ;  /* 0x0069900001087983 */ /* 0x001ea20000300a00 */
[----:B-1----:R-:W-:-:S02]  /*40df0*/  IMAD.MOV.U32 R11, RZ, RZ, R24 ;  /* 0x000000ffff0b7224 */ /* 0x002fc400078e0018 */
[----:B------:R-:W-:Y:S02]  /*40e00*/  IMAD.MOV.U32 R10, RZ, RZ, R25 ;  /* 0x000000ffff0a7224 */ /* 0x000fe400078e0019 */
[----:B------:R-:W2:Y:S01]  /*40e10*/  LDL.LU.64 R26, [R1+0x6988] ;  /* 0x00698800011a7983 */ /* 0x000ea20000300a00 */
[----:B------:R-:W2:Y:S02]  /*40e20*/  LDL.LU.64 R24, [R1+0x6980] ;  /* 0x0069800001187983 */ /* 0x000ea40000300a00 */
[----:B------:R-:W-:Y:S01]  /*40e30*/  STL.64 [R1+0x68c8], R10 ;  /* 0x0068c80a01007387 */ /* 0x000fe20000100a00 */
[C---:B--2---:R-:W-:Y:S01]  /*40e40*/  HMMA.16816.F32 R24, R16.reuse, R4, R24 ;  /* 0x000000041018723c */ /* 0x044fe20000001818 */
[----:B------:R0:W-:Y:S04]  /*40e50*/  STL.64 [R1+0x68c0], R8 ;  /* 0x0068c00801007387 */ /* 0x0001e80000100a00 */
[----:B0-----:R-:W3:Y:S11]  /*40e60*/  LDL.64 R8, [R1+0x90] ;  /* 0x0000900001087983 */ /* 0x001ef60000100a00 */
[----:B------:R-:W-:Y:S07]  /*40e70*/  @!UPT UIADD3 URZ, URZ, URZ, URZ ;  /* 0x0000003f3f3ff290 */ /* 0x000fee000fffe03f */
[----:B------:R0:W-:Y:S01]  /*40e80*/  STL.64 [R1+0x770], R24 ;  /* 0x0007701801007387 */ /* 0x0001e20000100a00 */
[----:B------:R1:W-:Y:S03]  /*40e90*/  STL.64 [R1+0x778], R26 ;  /* 0x0007781a01007387 */ /* 0x0003e60000100a00 */
[----:B0-----:R-:W2:Y:S01]  /*40ea0*/  LDL.LU.64 R24, [R1+0x6978] ;  /* 0x0069780001187983 */ /* 0x001ea20000300a00 */
[----:B-1----:R-:W-:Y:S02]  /*40eb0*/  IMAD.MOV.U32 R27, RZ, RZ, R4 ;  /* 0x000000ffff1b7224 */ /* 0x002fe400078e0004 */
[----:B------:R-:W-:Y:S02]  /*40ec0*/  IMAD.MOV.U32 R26, RZ, RZ, R5 ;  /* 0x000000ffff1a7224 */ /* 0x000fe400078e0005 */
[----:B------:R-:W4:Y:S03]  /*40ed0*/  LDL.LU.64 R4, [R1+0x6970] ;  /* 0x0069700001047983 */ /* 0x000f260000300a00 */
[----:B------:R-:W-:Y:S01]  /*40ee0*/  STL.64 [R1+0x6948], R26 ;  /* 0x0069481a01007387 */ /* 0x000fe20000100a00 */
[----:B--2---:R0:W-:Y:S04]  /*40ef0*/  STL.64 [R1+0x6940], R24 ;  /* 0x0069401801007387 */ /* 0x0041e80000100a00 */
[----:B0-----:R-:W2:Y:S01]  /*40f00*/  LDL.64 R24, [R1+0x60] ;  /* 0x0000600001187983 */ /* 0x001ea20000100a00 */
[----:B---3--:R-:W-:Y:S01]  /*40f10*/  HMMA.16816.F32 R20, R16, R8, R20 ;  /* 0x000000081014723c */ /* 0x008fe20000001814 */
[----:B------:R-:W-:-:S02]  /*40f20*/  IMAD.MOV.U32 R29, RZ, RZ, R8 ;  /* 0x000000ffff1d7224 */ /* 0x000fc400078e0008 */
[----:B------:R-:W-:-:S05]  /*40f30*/  IMAD.MOV.U32 R28, RZ, RZ, R9 ;  /* 0x000000ffff1c7224 */ /* 0x000fca00078e0009 */
[C---:B----4-:R-:W-:Y:S01]  /*40f40*/  HMMA.16816.F32 R8, R16.reuse, R4, R12 ;  /* 0x000000041008723c */ /* 0x050fe2000000180c */
[----:B------:R-:W-:Y:S02]  /*40f50*/  IMAD.MOV.U32 R0, RZ, RZ, R4 ;  /* 0x000000ffff007224 */ /* 0x000fe400078e0004 */
[----:B------:R-:W-:Y:S01]  /*40f60*/  IMAD.MOV.U32 R3, RZ, RZ, R5 ;  /* 0x000000ffff037224 */ /* 0x000fe200078e0005 */
[----:B--2---:R0:W-:Y:S04]  /*40f70*/  STL.64 [R1+0x6958], R24 ;  /* 0x0069581801007387 */ /* 0x0041e80000100a00 */
[----:B0-----:R-:W2:Y:S07]  /*40f80*/  LDL.64 R24, [R1+0x70] ;  /* 0x0000700001187983 */ /* 0x001eae0000100a00 */
[----:B------:R0:W-:Y:S02]  /*40f90*/  STL.64 [R1+0x760], R20 ;  /* 0x0007601401007387 */ /* 0x0001e40000100a00 */
[----:B------:R-:W-:Y:S01]  /*40fa0*/  STL.64 [R1+0x768], R22 ;  /* 0x0007681601007387 */ /* 0x000fe20000100a00 */
[----:B0-----:R-:W3:Y:S05]  /*40fb0*/  LDL.LU.64 R20, [R1+0x6968] ;  /* 0x0069680001147983 */ /* 0x001eea0000300a00 */
[----:B------:R0:W-:Y:S02]  /*40fc0*/  STL.64 [R1+0x750], R8 ;  /* 0x0007500801007387 */ /* 0x0001e40000100a00 */
[----:B------:R1:W-:Y:S02]  /*40fd0*/  STL.64 [R1+0x758], R10 ;  /* 0x0007580a01007387 */ /* 0x0003e40000100a00 */
[----:B------:R-:W2:Y:S01]  /*40fe0*/  LDL.LU.64 R4, [R1+0x5f0] ;  /* 0x0005f00001047983 */ /* 0x000ea20000300a00 */
[----:B------:R-:W2:Y:S04]  /*40ff0*/  LDL.LU.64 R6, [R1+0x5f8] ;  /* 0x0005f80001067983 */ /* 0x000ea80000300a00 */
[----:B0-----:R-:W4:Y:S01]  /*41000*/  LDL.LU.64 R8, [R1+0xcd0] ;  /* 0x000cd00001087983 */ /* 0x001f220000300a00 */
[----:B-1----:R-:W2:Y:S03]  /*41010*/  LDL.LU.64 R10, [R1+0xcd8] ;  /* 0x000cd800010a7983 */ /* 0x002ea60000300a00 */
[----:B--2---:R-:W-:Y:S01]  /*41020*/  STL.64 [R1+0x68e8], R10 ;  /* 0x0068e80a01007387 */ /* 0x004fe20000100a00 */
[----:B----4-:R0:W-:Y:S03]  /*41030*/  STL.64 [R1+0x68e0], R8 ;  /* 0x0068e00801007387 */ /* 0x0101e60000100a00 */
[----:B0-----:R-:W2:Y:S01]  /*41040*/  LDL.LU.64 R8, [R1+0xce0] ;  /* 0x000ce00001087983 */ /* 0x001ea20000300a00 */
[----:B------:R-:W4:Y:S01]  /*41050*/  LDL.LU.64 R10, [R1+0xce8] ;  /* 0x000ce800010a7983 */ /* 0x000f220000300a00 */
[----:B------:R-:W-:Y:S02]  /*41060*/  HMMA.16816.F32 R4, R16, R24, R4 ;  /* 0x000000181004723c */ /* 0x000fe40000001804 */
[----:B----4-:R-:W-:Y:S01]  /*41070*/  STL.64 [R1+0x68f8], R10 ;  /* 0x0068f80a01007387 */ /* 0x010fe20000100a00 */
[----:B--2---:R3:W-:Y:S02]  /*41080*/  STL.64 [R1+0x68f0], R8 ;  /* 0x0068f00801007387 */ /* 0x0047e40000100a00 */
[----:B------:R-:W2:Y:S02]  /*41090*/  LDL.LU.64 R12, [R1+0x5e0] ;  /* 0x0005e000010c7983 */ /* 0x000ea40000300a00 */
[----:B------:R-:W2:Y:S02]  /*410a0*/  LDL.LU.64 R14, [R1+0x5e8] ;  /* 0x0005e800010e7983 */ /* 0x000ea40000300a00 */
[----:B---3--:R-:W-:-:S02]  /*410b0*/  IMAD.MOV.U32 R8, RZ, RZ, R21 ;  /* 0x000000ffff087224 */ /* 0x008fc400078e0015 */
[----:B------:R-:W-:Y:S02]  /*410c0*/  IMAD.MOV.U32 R9, RZ, RZ, R20 ;  /* 0x000000ffff097224 */ /* 0x000fe400078e0014 */
[----:B------:R-:W3:Y:S01]  /*410d0*/  LDL.LU.64 R20, [R1+0x5d0] ;  /* 0x0005d00001147983 */ /* 0x000ee20000300a00 */
[----:B------:R-:W3:Y:S02]  /*410e0*/  LDL.LU.64 R22, [R1+0x5d8] ;  /* 0x0005d80001167983 */ /* 0x000ee40000300a00 */
        /* <DEDUP_REMOVED lines=14> */
[----:B----4-:R-:W-:Y:S01]  /*411d0*/  STL.64 [R1+0x6908], R6 ;  /* 0x0069080601007387 */ /* 0x010fe20000100a00 */
[----:B------:R0:W-:Y:S03]  /*411e0*/  STL.64 [R1+0x6900], R4 ;  /* 0x0069000401007387 */ /* 0x0001e60000100a00 */
[----:B0-----:R-:W2:Y:S01]  /*411f0*/  LDL.LU.64 R4, [R1+0xcf0] ;  /* 0x000cf00001047983 */ /* 0x001ea20000300a00 */
[----:B------:R-:W2:Y:S11]  /*41200*/  LDL.LU.64 R6, [R1+0xcf8] ;  /* 0x000cf80001067983 */ /* 0x000eb60000300a00 */
[----:B------:R-:W-:Y:S06]  /*41210*/  @!UPT UIADD3 URZ, URZ, URZ, URZ ;  /* 0x0000003f3f3ff290 */ /* 0x000fec000fffe03f */
[----:B------:R0:W-:Y:S01]  /*41220*/  STL.64 [R1+0x730], R12 ;  /* 0x0007300c01007387 */ /* 0x0001e20000100a00 */
[----:B------:R1:W-:Y:S03]  /*41230*/  STL.64 [R1+0x738], R14 ;  /* 0x0007380e01007387 */ /* 0x0003e60000100a00 */
[----:B0-----:R-:W4:Y:S01]  /*41240*/  LDL.LU.64 R12, [R1+0x6950] ;  /* 0x00695000010c7983 */ /* 0x001f220000300a00 */
[----:B-1----:R-:W-:Y:S02]  /*41250*/  IMAD.MOV.U32 R15, RZ, RZ, R24 ;  /* 0x000000ffff0f7224 */ /* 0x002fe400078e0018 */
[----:B------:R-:W-:Y:S02]  /*41260*/  IMAD.MOV.U32 R14, RZ, RZ, R25 ;  /* 0x000000ffff0e7224 */ /* 0x000fe400078e0019 */
[----:B------:R-:W2:Y:S01]  /*41270*/  LDL.LU.64 R26, [R1+0x6948] ;  /* 0x00694800011a7983 */ /* 0x000ea20000300a00 */
[----:B------:R-:W3:Y:S02]  /*41280*/  LDL.LU.64 R24, [R1+0x6940] ;  /* 0x0069400001187983 */ /* 0x000ee40000300a00 */
[C---:B---3--:R-:W-:Y:S11]  /*41290*/  HMMA.16816.F32 R20, R16.reuse, R24, R20 ;  /* 0x000000181014723c */ /* 0x048ff60000001814 */
[----:B------:R-:W-:Y:S11]  /*412a0*/  @!UPT UIADD3 URZ, URZ, URZ, URZ ;  /* 0x0000003f3f3ff290 */ /* 0x000ff6000fffe03f */
[----:B------:R-:W-:Y:S01]  /*412b0*/  @!UPT UIADD3 URZ, URZ, URZ, URZ ;  /* 0x0000003f3f3ff290 */ /* 0x000fe2000fffe03f */
[----:B------:R0:W-:Y:S01]  /*412c0*/  STL.64 [R1+0x720], R20 ;  /* 0x0007201401007387 */ /* 0x0001e20000100a00 */
[----:B------:R1:W-:Y:S03]  /*412d0*/  STL.64 [R1+0x728], R22 ;  /* 0x0007281601007387 */ /* 0x0003e60000100a00 */
[----:B0-----:R-:W3:Y:S01]  /*412e0*/  LDL.LU.64 R20, [R1+0x6938] ;  /* 0x0069380001147983 */ /* 0x001ee20000300a00 */
[----:B------:R-:W-:Y:S01]  /*412f0*/  STL.64 [R1+0x67e8], R24 ;  /* 0x0067e81801007387 */ /* 0x000fe20000100a00 */
[----:B---3--:R-:W-:Y:S02]  /*41300*/  HMMA.16816.F32 R16, R16, R20, R8 ;  /* 0x000000141010723c */ /* 0x008fe40000001808 */
[----:B------:R-:W3:Y:S01]  /*41310*/  LDL.LU.64 R10, [R1+0x6930] ;  /* 0x00693000010a7983 */ /* 0x000ee20000300a00 */
[----:B------:R-:W3:Y:S02]  /*41320*/  LDL.LU.64 R8, [R1+0x6928] ;  /* 0x0069280001087983 */ /* 0x000ee40000300a00 */
[----:B-1----:R-:W3:Y:S02]  /*41330*/  LDL.LU.64 R22, [R1+0x6920] ;  /* 0x0069200001167983 */ /* 0x002ee40000300a00 */
[----:B------:R-:W3:Y:S11]  /*41340*/  LDL.LU.64 R20, [R1+0x6918] ;  /* 0x0069180001147983 */ /* 0x000ef60000300a00 */
[----:B------:R-:W-:Y:S05]  /*41350*/  @!UPT UIADD3 URZ, URZ, URZ, URZ ;  /* 0x0000003f3f3ff290 */ /* 0x000fea000fffe03f */
[----:B------:R0:W-:Y:S01]  /*41360*/  STL.64 [R1+0x410], R16 ;  /* 0x0004101001007387 */ /* 0x0001e20000100a00 */
[----:B------:R3:W-:Y:S03]  /*41370*/  STL.64 [R1+0x418], R18 ;  /* 0x0004181201007387 */ /* 0x0007e60000100a00 */
[----:B0-----:R-:W3:Y:S04]  /*41380*/  LDL R16, [R1+0x20] ;  /* 0x0000200001107983 */ /* 0x001ee80000100800 */
[----:B------:R-:W3:Y:S02]  /*41390*/  LDL R17, [R1+0x24] ;  /* 0x0000240001117983 */ /* 0x000ee40000100800 */
[C---:B---3--:R-:W-:Y:S02]  /*413a0*/  HMMA.16816.F32 R16, R20.reuse, R16, R8 ;  /* 0x000000101410723c */ /* 0x048fe40000001808 */
[----:B------:R-:W2:Y:S11]  /*413b0*/  LDL.LU.64 R8, [R1+0x6910] ;  /* 0x0069100001087983 */ /* 0x000eb60000300a00 */
[----:B------:R-:W-:Y:S10]  /*413c0*/  @!UPT UIADD3 URZ, URZ, URZ, URZ ;  /* 0x0000003f3f3ff290 */ /* 0x000ff4000fffe03f */
[----:B------:R0:W-:Y:S01]  /*413d0*/  STL.64 [R1+0x680], R16 ;  /* 0x0006801001007387 */ /* 0x0001e20000100a00 */
[----:B------:R1:W-:Y:S03]  /*413e0*/  STL.64 [R1+0x688], R18 ;  /* 0x0006881201007387 */ /* 0x0003e60000100a00 */
[----:B0-----:R-:W3:Y:S01]  /*413f0*/  LDL.LU.64 R16, [R1+0xab0] ;  /* 0x000ab00001107983 */ /* 0x001ee20000300a00 */
[----:B-1----:R-:W3:Y:S01]  /*41400*/  LDL.LU.64 R18, [R1+0xab8] ;  /* 0x000ab80001127983 */ /* 0x002ee20000300a00 */
[----:B--2---:R-:W-:Y:S02]  /*41410*/  HMMA.16816.F32 R8, R20, R8, R4 ;  /* 0x000000081408723c */ /* 0x004fe40000001804 */
[----:B------:R-:W2:Y:S01]  /*41420*/  LDL.LU.64 R6, [R1+0x6908] ;  /* 0x0069080001067983 */ /* 0x000ea20000300a00 */
[----:B------:R-:W2:Y:S11]  /*41430*/  LDL.LU.64 R4, [R1+0x6900] ;  /* 0x0069000001047983 */ /* 0x000eb60000300a00 */
[----:B------:R-:W-:Y:S09]  /*41440*/  @!UPT UIADD3 URZ, URZ, URZ, URZ ;  /* 0x0000003f3f3ff290 */ /* 0x000ff2000fffe03f */
[----:B------:R-:W-:Y:S01]  /*41450*/  STL.64 [R1+0x670], R8 ;  /* 0x0006700801007387 */ /* 0x000fe20000100a00 */
[----:B------:R0:W-:Y:S03]  /*41460*/  STL.64 [R1+0x678], R10 ;  /* 0x0006780a01007387 */ /* 0x0001e60000100a00 */
[----:B0-----:R-:W4:Y:S01]  /*41470*/  LDL.LU.64 R10, [R1+0x68f8] ;  /* 0x0068f800010a7983 */ /* 0x001f220000300a00 */
[----:B------:R-:W4:Y:S02]  /*41480*/  LDL.LU.64 R8, [R1+0x68f0] ;  /* 0x0068f00001087983 */ /* 0x000f240000300a00 */
[----:B------:R-:W-:Y:S02]  /*41490*/  IMAD.MOV.U32 R24, RZ, RZ, R15 ;  /* 0x000000ffff187224 */ /* 0x000fe400078e000f */
[----:B------:R-:W-:-:S05]  /*414a0*/  IMAD.MOV.U32 R25, RZ, RZ, R14 ;  /* 0x000000ffff197224 */ /* 0x000fca00078e000e */
[----:B------:R-:W-:Y:S01]  /*414b0*/  STL.64 [R1+0x6800], R24 ;  /* 0x0068001801007387 */ /* 0x000fe20000100a00 */
[C---:B----4-:R-:W-:Y:S03]  /*414c0*/  HMMA.16816.F32 R12, R20.reuse, R12, R8 ;  /* 0x0000000c140c723c */ /* 0x050fe60000001808 */
[----:B------:R-:W4:Y:S01]  /*414d0*/  LDL.LU.64 R10, [R1+0x68e8] ;  /* 0x0068e800010a7983 */ /* 0x000f220000300a00 */
[----:B------:R-:W4:Y:S11]  /*414e0*/  LDL.LU.64 R8, [R1+0x68e0] ;  /* 0x0068e00001087983 */ /* 0x000f360000300a00 */
[----:B------:R-:W-:Y:S08]  /*414f0*/  @!UPT UIADD3 URZ, URZ, URZ, URZ ;  /* 0x0000003f3f3ff290 */ /* 0x000ff0000fffe03f */
[----:B------:R-:W-:Y:S01]  /*41500*/  STL.64 [R1+0x660], R12 ;  /* 0x0006600c01007387 */ /* 0x000fe20000100a00 */
[----:B------:R0:W-:Y:S03]  /*41510*/  STL.64 [R1+0x668], R14 ;  /* 0x0006680e01007387 */ /* 0x0001e60000100a00 */
[----:B0-----:R-:W3:Y:S01]  /*41520*/  LDL.LU.64 R14, [R1+0x68d8] ;  /* 0x0068d800010e7983 */ /* 0x001ee20000300a00 */
[----:B------:R-:W4:Y:S02]  /*41530*/  LDL.LU.64 R12, [R1+0x68d0] ;  /* 0x0068d000010c7983 */ /* 0x000f240000300a00 */
[----:B--2---:R-:W-:Y:S02]  /*41540*/  IMAD.MOV.U32 R24, RZ, RZ, R4 ;  /* 0x000000ffff187224 */ /* 0x004fe400078e0004 */
[----:B------:R-:W-:Y:S01]  /*41550*/  IMAD.MOV.U32 R25, RZ, RZ, R5 ;  /* 0x000000ffff197224 */ /* 0x000fe200078e0005 */
[----:B----4-:R-:W-:Y:S11]  /*41560*/  HMMA.16816.F32 R8, R20, R12, R8 ;  /* 0x0000000c1408723c */ /* 0x010ff60000001808 */
[----:B------:R-:W-:Y:S11]  /*41570*/  @!UPT UIADD3 URZ, URZ, URZ, URZ ;  /* 0x0000003f3f3ff290 */ /* 0x000ff6000fffe03f */
[----:B------:R-:W-:Y:S01]  /*41580*/  @!UPT UIADD3 URZ, URZ, URZ, URZ ;  /* 0x0000003f3f3ff290 */ /* 0x000fe2000fffe03f */
[----:B------:R-:W-:Y:S01]  /*41590*/  STL.64 [R1+0x650], R8 ;  /* 0x0006500801007387 */ /* 0x000fe20000100a00 */
[----:B------:R0:W-:Y:S03]  /*415a0*/  STL.64 [R1+0x658], R10 ;  /* 0x0006580a01007387 */ /* 0x0001e60000100a00 */
[----:B0-----:R-:W2:Y:S01]  /*415b0*/  LDL.LU.64 R10, [R1+0x68c8] ;  /* 0x0068c800010a7983 */ /* 0x001ea20000300a00 */
[----:B------:R-:W4:Y:S02]  /*415c0*/  LDL.LU.64 R8, [R1+0x68c0] ;  /* 0x0068c00001087983 */ /* 0x000f240000300a00 */
[----:B------:R-:W2:Y:S02]  /*415d0*/  LDL.LU R4, [R1+0x68b8] ;  /* 0x0068b80001047983 */ /* 0x000ea40000300800 */
[----:B------:R-:W2:Y:S01]  /*415e0*/  LDL.LU R5, [R1+0x68b4] ;  /* 0x0068b40001057983 */ /* 0x000ea20000300800 */
[----:B------:R-:W-:Y:S01]  /*415f0*/  STL.64 [R1+0x6818], R24 ;  /* 0x0068181801007387 */ /* 0x000fe20000100a00 */
[----:B---3--:R-:W-:Y:S02]  /*41600*/  STL.64 [R1+0x67a8], R14 ;  /* 0x0067a80e01007387 */ /* 0x008fe40000100a00 */
[----:B------:R0:W-:Y:S02]  /*41610*/  STL.64 [R1+0x67a0], R12 ;  /* 0x0067a00c01007387 */ /* 0x0001e40000100a00 */
[----:B0-----:R-:W4:Y:S01]  /*41620*/  LDL.LU.64 R12, [R1+0xae0] ;  /* 0x000ae000010c7983 */ /* 0x001f220000300a00 */
[----:B------:R-:W4:Y:S02]  /*41630*/  LDL.LU.64 R14, [R1+0xae8] ;  /* 0x000ae800010e7983 */ /* 0x000f240000300a00 */
[----:B------:R-:W-:-:S02]  /*41640*/  IMAD.MOV.U32 R24, RZ, RZ, R0 ;  /* 0x000000ffff187224 */ /* 0x000fc400078e0000 */
[----:B------:R-:W3:Y:S01]  /*41650*/  LDL.LU R0, [R1+0x68b0] ;  /* 0x0068b00001007983 */ /* 0x000ee20000300800 */
[----:B------:R-:W-:Y:S01]  /*41660*/  IMAD.MOV.U32 R25, RZ, RZ, R3 ;  /* 0x000000ffff197224 */ /* 0x000fe200078e0003 */
[C---:B----4-:R-:W-:Y:S11]  /*41670*/  HMMA.16816.F32 R12, R20.reuse, R8, R12 ;  /* 0x00000008140c723c */ /* 0x050ff6000000180c */
[----:B------:R-:W-:Y:S11]  /*41680*/  @!UPT UIADD3 URZ, URZ, URZ, URZ ;  /* 0x0000003f3f3ff290 */ /* 0x000ff6000fffe03f */
[----:B------:R-:W-:Y:S01]  /*41690*/  @!UPT UIADD3 URZ, URZ, URZ, URZ ;  /* 0x0000003f3f3ff290 */ /* 0x000fe2000fffe03f */
[----:B------:R-:W-:Y:S01]  /*416a0*/  STL.64 [R1+0x640], R12 ;  /* 0x0006400c01007387 */ /* 0x000fe20000100a00 */
[----:B------:R2:W-:Y:S02]  /*416b0*/  STL.64 [R1+0x648], R14 ;  /* 0x0006480e01007387 */ /* 0x0005e40000100a00 */
[----:B------:R-:W4:Y:S01]  /*416c0*/  LDL.LU R3, [R1+0x68ac] ;  /* 0x0068ac0001037983 */ /* 0x000f220000300800 */
[----:B--2---:R-:W-:Y:S01]  /*416d0*/  HMMA.16816.F32 R12, R20, R4, R16 ;  /* 0x00000004140c723c */ /* 0x004fe20000001810 */
[----:B------:R0:W-:Y:S01]  /*416e0*/  STL.64 [R1+0x6830], R24 ;  /* 0x0068301801007387 */ /* 0x0001e20000100a00 */
[----:B------:R-:W-:Y:S02]  /*416f0*/  STL.64 [R1+0x67c0], R8 ;  /* 0x0067c00801007387 */ /* 0x000fe40000100a00 */
[----:B------:R-:W-:Y:S01]  /*41700*/  STL.64 [R1+0x67b8], R4 ;  /* 0x0067b80401007387 */ /* 0x000fe20000100a00 */
[----:B------:R1:W2:Y:S01]  /*41710*/  LDSM.16.MT88.4 R16, [R2+0x180] ;  /* 0x000180000210783b */ /* 0x0002a20000004200 */
[----:B0-----:R-:W-:-:S02]  /*41720*/  IMAD.MOV.U32 R24, RZ, RZ, R29 ;  /* 0x000000ffff187224 */ /* 0x001fc400078e001d */
[----:B------:R-:W-:Y:S11]  /*41730*/  IMAD.MOV.U32 R25, RZ, RZ, R28 ;  /* 0x000000ffff197224 */ /* 0x000ff600078e001c */
[----:B------:R-:W-:Y:S04]  /*41740*/  @!UPT UIADD3 URZ, URZ, URZ, URZ ;  /* 0x0000003f3f3ff290 */ /* 0x000fe8000fffe03f */
[----:B------:R-:W-:Y:S01]  /*41750*/  STL.64 [R1+0x630], R12 ;  /* 0x0006300c01007387 */ /* 0x000fe20000100a00 */
[----:B------:R-:W-:Y:S02]  /*41760*/  STL.64 [R1+0x638], R14 ;  /* 0x0006380e01007387 */ /* 0x000fe40000100a00 */
[----:B-1----:R-:W2:Y:S02]  /*41770*/  LDL.LU R2, [R1+0x68a8] ;  /* 0x0068a80001027983 */ /* 0x002ea40000300800 */
[----:B------:R0:W-:Y:S02]  /*41780*/  STL.64 [R1+0x6848], R24 ;  /* 0x0068481801007387 */ /* 0x0001e40000100a00 */
[----:B0-----:R-:W-:Y:S02]  /*41790*/  IMAD.MOV.U32 R24, RZ, RZ, R27 ;  /* 0x000000ffff187224 */ /* 0x001fe400078e001b */
[----:B------:R-:W-:-:S05]  /*417a0*/  IMAD.MOV.U32 R25, RZ, RZ, R26 ;  /* 0x000000ffff197224 */ /* 0x000fca00078e001a */
[----:B------:R0:W-:Y:S02]  /*417b0*/  STL.64 [R1+0x6860], R24 ;  /* 0x0068601801007387 */ /* 0x0001e40000100a00 */
[----:B0-----:R-:W-:Y:S02]  /*417c0*/  IMAD.MOV.U32 R24, RZ, RZ, R11 ;  /* 0x000000ffff187224 */ /* 0x001fe400078e000b */
[----:B------:R-:W-:-:S05]  /*417d0*/  IMAD.MOV.U32 R25, RZ, RZ, R10 ;  /* 0x000000ffff197224 */ /* 0x000fca00078e000a */
[----:B------:R0:W-:Y:S02]  /*417e0*/  STL.64 [R1+0x6878], R24 ;  /* 0x0068781801007387 */ /* 0x0001e40000100a00 */
[----:B0-----:R-:W-:Y:S02]  /*417f0*/  IMAD.MOV.U32 R24, RZ, RZ, R7 ;  /* 0x000000ffff187224 */ /* 0x001fe400078e0007 */
[----:B------:R-:W-:-:S05]  /*41800*/  IMAD.MOV.U32 R25, RZ, RZ, R6 ;  /* 0x000000ffff197224 */ /* 0x000fca00078e0006 */
[----:B------:R-:W-:Y:S01]  /*41810*/  STL.64 [R1+0x6890], R24 ;  /* 0x0068901801007387 */ /* 0x000fe20000100a00 */
[----:B------:R-:W2:Y:S02]  /*41820*/  LDL.LU.64 R4, [R1+0x240] ;  /* 0x0002400001047983 */ /* 0x000ea40000300a00 */
[----:B------:R-:W2:Y:S02]  /*41830*/  LDL.LU.64 R6, [R1+0x248] ;  /* 0x0002480001067983 */ /* 0x000ea40000300a00 */
[----:B--2---:R-:W-:Y:S01]  /*41840*/  STL.64 [R1+0x67e0], R6 ;  /* 0x0067e00601007387 */ /* 0x004fe20000100a00 */
[----:B------:R0:W-:Y:S03]  /*41850*/  STL.64 [R1+0x67d8], R4 ;  /* 0x0067d80401007387 */ /* 0x0001e60000100a00 */
[----:B0-----:R-:W2:Y:S01]  /*41860*/  LDL.LU.64 R4, [R1+0x5a0] ;  /* 0x0005a00001047983 */ /* 0x001ea20000300a00 */
[----:B------:R-:W2:Y:S03]  /*41870*/  LDL.LU.64 R6, [R1+0x5a8] ;  /* 0x0005a80001067983 */ /* 0x000ea60000300a00 */
        /* <DEDUP_REMOVED lines=27> */
[----:B------:R-:W2:Y:S02]  /*41a30*/  LDL.LU.64 R6, [R1+0xac8] ;  /* 0x000ac80001067983 */ /* 0x000ea40000300a00 */
[----:B----4-:R-:W-:-:S02]  /*41a40*/  IMAD.MOV.U32 R24, RZ, RZ, R3 ;  /* 0x000000ffff187224 */ /* 0x010fc400078e0003 */
[----:B---3--:R-:W-:Y:S01]  /*41a50*/  IMAD.MOV.U32 R25, RZ, RZ, R0 ;  /* 0x000000ffff197224 */ /* 0x008fe200078e0000 */
[----:B--2---:R-:W-:Y:S01]  /*41a60*/  STL.64 [R1+0x68a0], R6 ;  /* 0x0068a00601007387 */ /* 0x004fe20000100a00 */
[----:B------:R0:W-:Y:S03]  /*41a70*/  STL.64 [R1+0x6898], R4 ;  /* 0x0068980401007387 */ /* 0x0001e60000100a00 */
[----:B0-----:R-:W2:Y:S01]  /*41a80*/  LDL.LU.64 R4, [R1+0xad0] ;  /* 0x000ad00001047983 */ /* 0x001ea20000300a00 */
[----:B------:R-:W2:Y:S02]  /*41a90*/  LDL.LU.64 R6, [R1+0xad8] ;  /* 0x000ad80001067983 */ /* 0x000ea40000300a00 */
[----:B------:R-:W3:Y:S02]  /*41aa0*/  LDL.LU.64 R8, [R1+0xc60] ;  /* 0x000c600001087983 */ /* 0x000ee40000300a00 */
[----:B------:R-:W3:Y:S01]  /*41ab0*/  LDL.LU.64 R10, [R1+0xc68] ;  /* 0x000c6800010a7983 */ /* 0x000ee20000300a00 */
[----:B------:R-:W4:Y:S01]  /*41ac0*/  LDL.LU.64 R12, [R1] ;  /* 0x00000000010c7983 */ /* 0x000f220000300a00 */
[C---:B--2---:R-:W-:Y:S03]  /*41ad0*/  HMMA.16816.F32 R24, R20.reuse, R24, R4 ;  /* 0x000000181418723c */ /* 0x044fe60000001804 */
[----:B----4-:R0:W-:Y:S04]  /*41ae0*/  STL.64 [R1+0x67b0], R12 ;  /* 0x0067b00c01007387 */ /* 0x0101e80000100a00 */
[----:B0-----:R-:W2:Y:S01]  /*41af0*/  LDL.LU.64 R12, [R1+0x10] ;  /* 0x00001000010c7983 */ /* 0x001ea20000300a00 */
[----:B------:R-:W-:Y:S02]  /*41b00*/  STL.64 [R1+0x6710], R18 ;  /* 0x0067101201007387 */ /* 0x000fe40000100a00 */
[----:B------:R0:W-:Y:S02]  /*41b10*/  STL.64 [R1+0x6708], R16 ;  /* 0x0067081001007387 */ /* 0x0001e40000100a00 */
[----:B0-----:R-:W4:Y:S01]  /*41b20*/  LDL.LU.64 R16, [R1+0x40] ;  /* 0x0000400001107983 */ /* 0x001f220000300a00 */
[----:B------:R-:W2:Y:S02]  /*41b30*/  LDL.LU.64 R6, [R1+0x68a0] ;  /* 0x0068a00001067983 */ /* 0x000ea40000300a00 */
[----:B------:R-:W2:Y:S08]  /*41b40*/  LDL.LU.64 R4, [R1+0x6898] ;  /* 0x0068980001047983 */ /* 0x000eb00000300a00 */
[----:B------:R0:W-:Y:S01]  /*41b50*/  STL.64 [R1+0x620], R24 ;  /* 0x0006201801007387 */ /* 0x0001e20000100a00 */
[----:B------:R2:W-:Y:S04]  /*41b60*/  STL.64 [R1+0x628], R26 ;  /* 0x0006281a01007387 */ /* 0x0005e80000100a00 */
        /* <DEDUP_REMOVED lines=51> */
[----:B------:R-:W4:Y:S01]  /*41ea0*/  LDL.LU.64 R6, [R1+0x67e0] ;  /* 0x0067e00001067983 */ /* 0x000f220000300a00 */
[----:B------:R-:W4:Y:S11]  /*41eb0*/  LDL.LU.64 R4, [R1+0x67d8] ;  /* 0x0067d80001047983 */ /* 0x000f360000300a00 */
[----:B------:R-:W-:Y:S09]  /*41ec0*/  @!UPT UIADD3 URZ, URZ, URZ, URZ ;  /* 0x0000003f3f3ff290 */ /* 0x000ff2000fffe03f */
[----:B------:R-:W-:Y:S01]  /*41ed0*/  STL.64 [R1+0x5a0], R24 ;  /* 0x0005a01801007387 */ /* 0x000fe20000100a00 */
[----:B------:R0:W-:Y:S03]  /*41ee0*/  STL.64 [R1+0x5a8], R26 ;  /* 0x0005a81a01007387 */ /* 0x0001e60000100a00 */
[----:B0-----:R-:W3:Y:S01]  /*41ef0*/  LDL.LU.64 R26, [R1+0x67d0] ;  /* 0x0067d000011a7983 */ /* 0x001ee20000300a00 */
[----:B------:R-:W3:Y:S01]  /*41f00*/  LDL.LU.64 R24, [R1+0x67c8] ;  /* 0x0067c80001187983 */ /* 0x000ee20000300a00 */
[----:B----4-:R-:W-:Y:S02]  /*41f10*/  HMMA.16816.F32 R4, R20, R16, R4 ;  /* 0x000000101404723c */ /* 0x010fe40000001804 */
[----:B------:R-:W3:Y:S11]  /*41f20*/  LDL.LU.64 R20, [R1+0x20] ;  /* 0x0000200001147983 */ /* 0x000ef60000300a00 */
[----:B------:R-:W-:Y:S10]  /*41f30*/  @!UPT UIADD3 URZ, URZ, URZ, URZ ;  /* 0x0000003f3f3ff290 */ /* 0x000ff4000fffe03f */
[----:B------:R0:W-:Y:S01]  /*41f40*/  STL.64 [R1+0x390], R4 ;  /* 0x0003900401007387 */ /* 0x0001e20000100a00 */
[----:B------:R1:W-:Y:S03]  /*41f50*/  STL.64 [R1+0x398], R6 ;  /* 0x0003980601007387 */ /* 0x0003e60000100a00 */
[----:B0-----:R-:W2:Y:S01]  /*41f60*/  LDL.LU.64 R4, [R1+0xc50] ;  /* 0x000c500001047983 */ /* 0x001ea20000300a00 */
[----:B-1----:R-:W2:Y:S02]  /*41f70*/  LDL.LU.64 R6, [R1+0xc58] ;  /* 0x000c580001067983 */ /* 0x002ea40000300a00 */
[----:B------:R0:W-:Y:S02]  /*41f80*/  STL.64 [R1+0x6728], R16 ;  /* 0x0067281001007387 */ /* 0x0001e40000100a00 */
[----:B0-----:R-:W4:Y:S01]  /*41f90*/  LDL.LU.64 R16, [R1+0xc40] ;  /* 0x000c400001107983 */ /* 0x001f220000300a00 */
[----:B------:R-:W4:Y:S01]  /*41fa0*/  LDL.LU.64 R18, [R1+0xc48] ;  /* 0x000c480001127983 */ /* 0x000f220000300a00 */
[----:B---3--:R-:W-:Y:S11]  /*41fb0*/  HMMA.16816.F32 R8, R24, R20, R8 ;  /* 0x000000141808723c */ /* 0x008ff60000001808 */
[----:B------:R-:W-:Y:S11]  /*41fc0*/  @!UPT UIADD3 URZ, URZ, URZ, URZ ;  /* 0x0000003f3f3ff290 */ /* 0x000ff6000fffe03f */
[----:B------:R-:W-:Y:S01]  /*41fd0*/  @!UPT UIADD3 URZ, URZ, URZ, URZ ;  /* 0x0000003f3f3ff290 */ /* 0x000fe2000fffe03f */
[----:B------:R0:W-:Y:S01]  /*41fe0*/  STL.64 [R1+0x310], R8 ;  /* 0x0003100801007387 */ /* 0x0001e20000100a00 */
[----:B------:R1:W-:Y:S03]  /*41ff0*/  STL.64 [R1+0x318], R10 ;  /* 0x0003180a01007387 */ /* 0x0003e60000100a00 */
[----:B0-----:R-:W3:Y:S01]  /*42000*/  LDL.LU.64 R8, [R1+0x67c0] ;  /* 0x0067c00001087983 */ /* 0x001ee20000300a00 */
[----:B-1----:R-:W-:Y:S02]  /*42010*/  IMAD.MOV.U32 R10, RZ, RZ, R20 ;  /* 0x000000ffff0a7224 */ /* 0x002fe400078e0014 */
[----:B------:R-:W-:-:S03]  /*42020*/  IMAD.MOV.U32 R0, RZ, RZ, R21 ;  /* 0x000000ffff007224 */ /* 0x000fc600078e0015 */
[----:B------:R-:W-:Y:S01]  /*42030*/  STL [R1+0x6798], R10 ;  /* 0x0067980a01007387 */ /* 0x000fe20000100800 */
[----:B--2---:R-:W-:Y:S03]  /*42040*/  HMMA.16816.F32 R4, R24, R12, R4 ;  /* 0x0000000c1804723c */ /* 0x004fe60000001804 */
[----:B---3--:R0:W-:Y:S04]  /*42050*/  STL.64 [R1+0x6790], R8 ;  /* 0x0067900801007387 */ /* 0x0081e80000100a00 */
[----:B0-----:R-:W2:Y:S01]  /*42060*/  LDL.LU.64 R8, [R1+0xc30] ;  /* 0x000c300001087983 */ /* 0x001ea20000300a00 */
[----:B------:R-:W2:Y:S02]  /*42070*/  LDL.LU.64 R10, [R1+0xc38] ;  /* 0x000c3800010a7983 */ /* 0x000ea40000300a00 */
[----:B------:R-:W3:Y:S02]  /*42080*/  LDL.LU.64 R20, [R1+0xa30] ;  /* 0x000a300001147983 */ /* 0x000ee40000300a00 */
[----:B------:R-:W2:Y:S02]  /*42090*/  LDL.LU.64 R22, [R1+0xa38] ;  /* 0x000a380001167983 */ /* 0x000ea40000300a00 */
[----:B--2---:R-:W-:Y:S01]  /*420a0*/  STL.64 [R1+0x6788], R22 ;  /* 0x0067881601007387 */ /* 0x004fe20000100a00 */
[----:B---3--:R0:W-:Y:S03]  /*420b0*/  STL.64 [R1+0x6780], R20 ;  /* 0x0067801401007387 */ /* 0x0081e60000100a00 */
[----:B0-----:R-:W2:Y:S01]  /*420c0*/  LDL.LU.64 R20, [R1+0xa60] ;  /* 0x000a600001147983 */ /* 0x001ea20000300a00 */
[----:B------:R-:W2:Y:S04]  /*420d0*/  LDL.LU.64 R22, [R1+0xa68] ;  /* 0x000a680001167983 */ /* 0x000ea80000300a00 */
[----:B------:R0:W-:Y:S02]  /*420e0*/  STL.64 [R1+0x300], R4 ;  /* 0x0003000401007387 */ /* 0x0001e40000100a00 */
[----:B------:R1:W-:Y:S01]  /*420f0*/  STL.64 [R1+0x308], R6 ;  /* 0x0003080601007387 */ /* 0x0003e20000100a00 */
[----:B0-----:R-:W3:Y:S01]  /*42100*/  LDL.LU.64 R4, [R1+0x67b8] ;  /* 0x0067b80001047983 */ /* 0x001ee20000300a00 */
[----:B-1----:R-:W-:-:S02]  /*42110*/  IMAD.MOV.U32 R7, RZ, RZ, R12 ;  /* 0x000000ffff077224 */ /* 0x002fc400078e000c */
[----:B------:R-:W-:Y:S02]  /*42120*/  IMAD.MOV.U32 R6, RZ, RZ, R13 ;  /* 0x000000ffff067224 */ /* 0x000fe400078e000d */
[----:B------:R-:W4:Y:S02]  /*42130*/  LDL.LU.64 R12, [R1+0x67b0] ;  /* 0x0067b000010c7983 */ /* 0x000f240000300a00 */
[C---:B----4-:R-:W-:Y:S11]  /*42140*/  HMMA.16816.F32 R16, R24.reuse, R12, R16 ;  /* 0x0000000c1810723c */ /* 0x050ff60000001810 */
[----:B------:R-:W-:Y:S11]  /*42150*/  @!UPT UIADD3 URZ, URZ, URZ, URZ ;  /* 0x0000003f3f3ff290 */ /* 0x000ff6000fffe03f */
[----:B------:R-:W-:Y:S01]  /*42160*/  @!UPT UIADD3 URZ, URZ, URZ, URZ ;  /* 0x0000003f3f3ff290 */ /* 0x000fe2000fffe03f */
[----:B------:R-:W-:Y:S01]  /*42170*/  STL.64 [R1+0x2f0], R16 ;  /* 0x0002f01001007387 */ /* 0x000fe20000100a00 */
[----:B------:R0:W-:Y:S02]  /*42180*/  STL.64 [R1+0x2f8], R18 ;  /* 0x0002f81201007387 */ /* 0x0001e40000100a00 */
[----:B------:R-:W4:Y:S02]  /*42190*/  LDL.LU.64 R14, [R1+0x67a8] ;  /* 0x0067a800010e7983 */ /* 0x000f240000300a00 */
[----:B0-----:R-:W-:Y:S02]  /*421a0*/  IMAD.MOV.U32 R19, RZ, RZ, R12 ;  /* 0x000000ffff137224 */ /* 0x001fe400078e000c */
[----:B------:R-:W-:Y:S02]  /*421b0*/  IMAD.MOV.U32 R18, RZ, RZ, R13 ;  /* 0x000000ffff127224 */ /* 0x000fe400078e000d */
[----:B------:R-:W2:Y:S03]  /*421c0*/  LDL.LU.64 R12, [R1+0x67a0] ;  /* 0x0067a000010c7983 */ /* 0x000ea60000300a00 */
[----:B------:R-:W-:Y:S02]  /*421d0*/  STL.64 [R1+0x6778], R18 ;  /* 0x0067781201007387 */ /* 0x000fe40000100a00 */
[----:B------:R-:W3:Y:S01]  /*421e0*/  LDL.LU.64 R16, [R1+0x30] ;  /* 0x0000300001107983 */ /* 0x000ee20000300a00 */
[C---:B--2---:R-:W-:Y:S11]  /*421f0*/  HMMA.16816.F32 R8, R24.reuse, R12, R8 ;  /* 0x0000000c1808723c */ /* 0x044ff60000001808 */
[----:B------:R-:W-:Y:S11]  /*42200*/  @!UPT UIADD3 URZ, URZ, URZ, URZ ;  /* 0x0000003f3f3ff290 */ /* 0x000ff6000fffe03f */
[----:B------:R-:W-:Y:S01]  /*42210*/  @!UPT UIADD3 URZ, URZ, URZ, URZ ;  /* 0x0000003f3f3ff290 */ /* 0x000fe2000fffe03f */
[----:B------:R-:W-:Y:S01]  /*42220*/  STL.64 [R1+0x2e0], R8 ;  /* 0x0002e00801007387 */ /* 0x000fe20000100a00 */
[----:B------:R0:W-:Y:S03]  /*42230*/  STL.64 [R1+0x2e8], R10 ;  /* 0x0002e80a01007387 */ /* 0x0001e60000100a00 */
[----:B0-----:R-:W2:Y:S01]  /*42240*/  LDL.LU R10, [R1+0x6798] ;  /* 0x00679800010a7983 */ /* 0x001ea20000300800 */
[----:B------:R-:W2:Y:S02]  /*42250*/  LDL.LU.64 R8, [R1+0x6790] ;  /* 0x0067900001087983 */ /* 0x000ea40000300a00 */
[----:B----4-:R-:W-:Y:S02]  /*42260*/  STL.64 [R1+0x66c0], R14 ;  /* 0x0066c00e01007387 */ /* 0x010fe40000100a00 */
[----:B------:R0:W-:Y:S02]  /*42270*/  STL.64 [R1+0x66b8], R12 ;  /* 0x0066b80c01007387 */ /* 0x0001e40000100a00 */
[----:B0-----:R-:W3:Y:S01]  /*42280*/  LDL.LU.64 R12, [R1+0xa40] ;  /* 0x000a4000010c7983 */ /* 0x001ee20000300a00 */
[----:B------:R-:W3:Y:S01]  /*42290*/  LDL.LU.64 R14, [R1+0xa48] ;  /* 0x000a4800010e7983 */ /* 0x000ee20000300a00 */
[C---:B--2---:R-:W-:Y:S11]  /*422a0*/  HMMA.16816.F32 R20, R24.reuse, R8, R20 ;  /* 0x000000081814723c */ /* 0x044ff60000001814 */
[----:B------:R-:W-:Y:S11]  /*422b0*/  @!UPT UIADD3 URZ, URZ, URZ, URZ ;  /* 0x0000003f3f3ff290 */ /* 0x000ff6000fffe03f */
[----:B------:R-:W-:Y:S01]  /*422c0*/  @!UPT UIADD3 URZ, URZ, URZ, URZ ;  /* 0x0000003f3f3ff290 */ /* 0x000fe2000fffe03f */
[----:B------:R-:W-:Y:S01]  /*422d0*/  STL.64 [R1+0x2d0], R20 ;  /* 0x0002d01401007387 */ /* 0x000fe20000100a00 */
[----:B------:R0:W-:Y:S03]  /*422e0*/  STL.64 [R1+0x2d8], R22 ;  /* 0x0002d81601007387 */ /* 0x0001e60000100a00 */
[----:B0-----:R-:W2:Y:S01]  /*422f0*/  LDL.LU.64 R22, [R1+0x6788] ;  /* 0x0067880001167983 */ /* 0x001ea20000300a00 */
[----:B------:R-:W2:Y:S01]  /*42300*/  LDL.LU.64 R20, [R1+0x6780] ;  /* 0x0067800001147983 */ /* 0x000ea20000300a00 */
[C---:B---3--:R-:W-:Y:S01]  /*42310*/  HMMA.16816.F32 R12, R24.reuse, R4, R12 ;  /* 0x00000004180c723c */ /* 0x048fe2000000180c */
[----:B------:R-:W-:Y:S01]  /*42320*/  STL.64 [R1+0x6748], R8 ;  /* 0x0067480801007387 */ /* 0x000fe20000100a00 */
[----:B------:R-:W-:Y:S11]  /*42330*/  STL.64 [R1+0x6740], R4 ;  /* 0x0067400401007387 */ /* 0x000ff60000100a00 */
[----:B------:R-:W-:Y:S10]  /*42340*/  @!UPT UIADD3 URZ, URZ, URZ, URZ ;  /* 0x0000003f3f3ff290 */ /* 0x000ff4000fffe03f */
[----:B------:R-:W-:Y:S01]  /*42350*/  STL.64 [R1+0x2c0], R12 ;  /* 0x0002c00c01007387 */ /* 0x000fe20000100a00 */
[----:B------:R0:W-:Y:S02]  /*42360*/  STL.64 [R1+0x2c8], R14 ;  /* 0x0002c80e01007387 */ /* 0x0001e40000100a00 */
[----:B------:R-:W3:Y:S02]  /*42370*/  LDL.LU.64 R18, [R1+0x6778] ;  /* 0x0067780001127983 */ /* 0x000ee40000300a00 */
[----:B0-----:R-:W-:Y:S02]  /*42380*/  IMAD.MOV.U32 R15, RZ, RZ, R16 ;  /* 0x000000ffff0f7224 */ /* 0x001fe400078e0010 */
[----:B------:R-:W-:Y:S01]  /*42390*/  IMAD.MOV.U32 R14, RZ, RZ, R17 ;  /* 0x000000ffff0e7224 */ /* 0x000fe200078e0011 */
[----:B--2---:R-:W-:Y:S11]  /*423a0*/  HMMA.16816.F32 R20, R24, R16, R20 ;  /* 0x000000101814723c */ /* 0x004ff60000001814 */
[----:B------:R-:W-:Y:S11]  /*423b0*/  @!UPT UIADD3 URZ, URZ, URZ, URZ ;  /* 0x0000003f3f3ff290 */ /* 0x000ff6000fffe03f */
[----:B------:R-:W-:Y:S01]  /*423c0*/  @!UPT UIADD3 URZ, URZ, URZ, URZ ;  /* 0x0000003f3f3ff290 */ /* 0x000fe2000fffe03f */
[----:B------:R-:W-:Y:S01]  /*423d0*/  STL.64 [R1+0x2b0], R20 ;  /* 0x0002b01401007387 */ /* 0x000fe20000100a00 */
[----:B------:R-:W-:Y:S02]  /*423e0*/  STL [R1+0x2b8], R22 ;  /* 0x0002b81601007387 */ /* 0x000fe40000100800 */
[----:B------:R-:W-:Y:S02]  /*423f0*/  STL.64 [R1+0x6770], R14 ;  /* 0x0067700e01007387 */ /* 0x000fe40000100a00 */
[----:B------:R-:W2:Y:S01]  /*42400*/  LDL.LU.64 R12, [R1+0xb0] ;  /* 0x0000b000010c7983 */ /* 0x000ea20000300a00 */
[----:B------:R-:W4:Y:S01]  /*42410*/  LDL.64 R16, [R1+0xa0] ;  /* 0x0000a00001107983 */ /* 0x000f220000100a00 */
[----:B------:R-:W2:Y:S03]  /*42420*/  LDL.LU.64 R8, [R1+0x80] ;  /* 0x0000800001087983 */ /* 0x000ea60000300a00 */
[----:B--2---:R0:W-:Y:S04]  /*42430*/  STL.64 [R1+0x6750], R8 ;  /* 0x0067500801007387 */ /* 0x0041e80000100a00 */
[----:B0-----:R-:W2:Y:S01]  /*42440*/  LDL.LU.64 R8, [R1+0x90] ;  /* 0x0000900001087983 */ /* 0x001ea20000300a00 */
[----:B------:R-:W-:Y:S02]  /*42450*/  STL [R1+0x6768], R10 ;  /* 0x0067680a01007387 */ /* 0x000fe40000100800 */
[----:B------:R-:W-:-:S02]  /*42460*/  IMAD.MOV.U32 R3, RZ, RZ, R23 ;  /* 0x000000ffff037224 */ /* 0x000fc400078e0017 */
[----:B------:R-:W0:Y:S04]  /*42470*/  LDSM.16.MT88.4 R20, [R2+0x2000] ;  /* 0x002000000214783b */ /* 0x000e280000004200 */
[----:B--2---:R1:W-:Y:S04]  /*42480*/  STL.64 [R1+0x6760], R8 ;  /* 0x0067600801007387 */ /* 0x0043e80000100a00 */
[----:B-1----:R-:W2:Y:S01]  /*42490*/  LDL.LU.64 R8, [R1+0xc0] ;  /* 0x0000c00001087983 */ /* 0x002ea20000300a00 */
[----:B------:R-:W2:Y:S03]  /*424a0*/  LDL.LU.64 R4, [R1+0x70] ;  /* 0x0000700001047983 */ /* 0x000ea60000300a00 */
[----:B--2---:R-:W-:Y:S01]  /*424b0*/  STL.64 [R1+0x6758], R4 ;  /* 0x0067580401007387 */ /* 0x004fe20000100a00 */
[----:B------:R-:W-:Y:S02]  /*424c0*/  STL [R1+0x5fc8], R3 ;  /* 0x005fc80301007387 */ /* 0x000fe40000100800 */
[----:B------:R-:W-:Y:S02]  /*424d0*/  STL [R1+0x6684], R2 ;  /* 0x0066840201007387 */ /* 0x000fe40000100800 */
[----:B0-----:R-:W-:Y:S01]  /*424e0*/  STL.64 [R1+0x65d8], R22 ;  /* 0x0065d81601007387 */ /* 0x001fe20000100a00 */
[----:B------:R0:W-:Y:S04]  /*424f0*/  STL.64 [R1+0x65d0], R20 ;  /* 0x0065d01401007387 */ /* 0x0001e80000100a00 */
[----:B0-----:R-:W2:Y:S01]  /*42500*/  LDL.LU.64 R20, [R1+0xa50] ;  /* 0x000a500001147983 */ /* 0x001ea20000300a00 */
[----:B------:R-:W2:Y:S02]  /*42510*/  LDL.LU.64 R22, [R1+0xa58] ;  /* 0x000a580001167983 */ /* 0x000ea40000300a00 */
[C---:B--2---:R-:W-:Y:S11]  /*42520*/  HMMA.16816.F32 R20, R24.reuse, R8, R20 ;  /* 0x000000081814723c */ /* 0x044ff60000001814 */
[----:B------:R-:W-:Y:S11]  /*42530*/  @!UPT UIADD3 URZ, URZ, URZ, URZ ;  /* 0x0000003f3f3ff290 */ /* 0x000ff6000fffe03f */
[----:B------:R-:W-:Y:S01]  /*42540*/  @!UPT UIADD3 URZ, URZ, URZ, URZ ;  /* 0x0000003f3f3ff290 */ /* 0x000fe2000fffe03f */
[----:B------:R0:W-:Y:S01]  /*42550*/  STL.64 [R1+0x2a0], R20 ;  /* 0x0002a01401007387 */ /* 0x0001e20000100a00 */
[----:B------:R-:W-:Y:S02]  /*42560*/  STL.64 [R1+0x2a8], R22 ;  /* 0x0002a81601007387 */ /* 0x000fe40000100a00 */
[----:B0-----:R-:W-:Y:S02]  /*42570*/  IMAD.MOV.U32 R20, RZ, RZ, R9 ;  /* 0x000000ffff147224 */ /* 0x001fe400078e0009 */
[----:B------:R-:W-:Y:S02]  /*42580*/  IMAD.MOV.U32 R21, RZ, RZ, R8 ;  /* 0x000000ffff157224 */ /* 0x000fe400078e0008 */
[----:B------:R-:W2:Y:S01]  /*42590*/  LDL.LU.64 R8, [R1+0x910] ;  /* 0x0009100001087983 */ /* 0x000ea20000300a00 */
[----:B------:R-:W2:Y:S02]  /*425a0*/  LDL.LU.64 R10, [R1+0x918] ;  /* 0x00091800010a7983 */ /* 0x000ea40000300a00 */
[----:B------:R-:W-:Y:S02]  /*425b0*/  STL [R1+0x668c], R20 ;  /* 0x00668c1401007387 */ /* 0x000fe40000100800 */
[----:B------:R0:W-:Y:S02]  /*425c0*/  STL [R1+0x6688], R21 ;  /* 0x0066881501007387 */ /* 0x0001e40000100800 */
[----:B0-----:R-:W2:Y:S01]  /*425d0*/  LDL.LU.64 R20, [R1+0x920] ;  /* 0x0009200001147983 */ /* 0x001ea20000300a00 */
[----:B------:R-:W2:Y:S02]  /*425e0*/  LDL.LU.64 R22, [R1+0x928] ;  /* 0x0009280001167983 */ /* 0x000ea40000300a00 */
[----:B----4-:R-:W-:Y:S01]  /*425f0*/  IMAD.MOV.U32 R2, RZ, RZ, R17 ;  /* 0x000000ffff027224 */ /* 0x010fe200078e0011 */
[C---:B--2---:R-:W-:Y:S08]  /*42600*/  HMMA.16816.F32 R20, R24.reuse, R12, R20 ;  /* 0x0000000c1814723c */ /* 0x044ff00000001814 */
[----:B------:R-:W-:Y:S11]  /*42610*/  HMMA.16816.F32 R8, R24, R16, R8 ;  /* 0x000000101808723c */ /* 0x000ff60000001808 */
[----:B------:R-:W-:Y:S04]  /*42620*/  @!UPT UIADD3 URZ, URZ, URZ, URZ ;  /* 0x0000003f3f3ff290 */ /* 0x000fe8000fffe03f */
[----:B------:R-:W-:Y:S01]  /*42630*/  STL.64 [R1+0x290], R20 ;  /* 0x0002901401007387 */ /* 0x000fe20000100a00 */
[----:B------:R0:W-:Y:S02]  /*42640*/  STL.64 [R1+0x298], R22 ;  /* 0x0002981601007387 */ /* 0x0001e40000100a00 */
[----:B------:R-:W2:Y:S02]  /*42650*/  LDL.LU.64 R14, [R1+0x6770] ;  /* 0x00677000010e7983 */ /* 0x000ea40000300a00 */
[----:B0-----:R-:W-:Y:S02]  /*42660*/  IMAD.MOV.U32 R23, RZ, RZ, R12 ;  /* 0x000000ffff177224 */ /* 0x001fe400078e000c */
[----:B------:R-:W-:Y:S02]  /*42670*/  IMAD.MOV.U32 R22, RZ, RZ, R13 ;  /* 0x000000ffff167224 */ /* 0x000fe400078e000d */
[----:B---3--:R-:W-:Y:S02]  /*42680*/  IMAD.MOV.U32 R12, RZ, RZ, R19 ;  /* 0x000000ffff0c7224 */ /* 0x008fe400078e0013 */
[----:B------:R-:W-:-:S05]  /*42690*/  IMAD.MOV.U32 R13, RZ, RZ, R18 ;  /* 0x000000ffff0d7224 */ /* 0x000fca00078e0012 */
[----:B------:R0:W-:Y:S01]  /*426a0*/  STL.64 [R1+0x66d8], R12 ;  /* 0x0066d80c01007387 */ /* 0x0001e20000100a00 */
[----:B------:R-:W3:Y:S02]  /*426b0*/  LDL.LU.64 R4, [R1+0x900] ;  /* 0x0009000001047983 */ /* 0x000ee40000300a00 */
[----:B0-----:R-:W-:Y:S02]  /*426c0*/  IMAD.MOV.U32 R12, RZ, RZ, R7 ;  /* 0x000000ffff0c7224 */ /* 0x001fe400078e0007 */
[----:B------:R-:W-:Y:S02]  /*426d0*/  IMAD.MOV.U32 R13, RZ, RZ, R6 ;  /* 0x000000ffff0d7224 */ /* 0x000fe400078e0006 */
[----:B------:R-:W3:Y:S03]  /*426e0*/  LDL.LU.64 R6, [R1+0x908] ;  /* 0x0009080001067983 */ /* 0x000ee60000300a00 */
[----:B------:R-:W-:Y:S02]  /*426f0*/  STL.64 [R1+0x66f0], R12 ;  /* 0x0066f00c01007387 */ /* 0x000fe40000100a00 */
[----:B------:R-:W-:Y:S02]  /*42700*/  STL [R1+0x6694], R22 ;  /* 0x0066941601007387 */ /* 0x000fe40000100800 */
[----:B------:R0:W-:Y:S01]  /*42710*/  STL [R1+0x6690], R23 ;  /* 0x0066901701007387 */ /* 0x0001e20000100800 */
[----:B------:R-:W4:Y:S04]  /*42720*/  LDL.LU.64 R20, [R1+0x8f0] ;  /* 0x0008f00001147983 */ /* 0x000f280000300a00 */
[----:B0-----:R-:W4:Y:S01]  /*42730*/  LDL.LU.64 R22, [R1+0x8f8] ;  /* 0x0008f80001167983 */ /* 0x001f220000300a00 */
[----:B------:R-:W-:Y:S02]  /*42740*/  STL.64 [R1+0x280], R8 ;  /* 0x0002800801007387 */ /* 0x000fe40000100a00 */
[----:B------:R0:W-:Y:S02]  /*42750*/  STL.64 [R1+0x288], R10 ;  /* 0x0002880a01007387 */ /* 0x0001e40000100a00 */
[----:B0-----:R-:W2:Y:S01]  /*42760*/  LDL.LU R10, [R1+0x6768] ;  /* 0x00676800010a7983 */ /* 0x001ea20000300800 */
[----:B------:R-:W3:Y:S02]  /*42770*/  LDL.LU.64 R8, [R1+0x6760] ;  /* 0x0067600001087983 */ /* 0x000ee40000300a00 */
[----:B------:R-:W2:Y:S02]  /*42780*/  LDL.LU.64 R16, [R1+0x50] ;  /* 0x0000500001107983 */ /* 0x000ea40000300a00 */
[----:B------:R-:W-:Y:S01]  /*42790*/  IMAD.MOV.U32 R13, RZ, RZ, R0 ;  /* 0x000000ffff0d7224 */ /* 0x000fe200078e0000 */
[----:B---3--:R-:W-:Y:S01]  /*427a0*/  HMMA.16816.F32 R4, R24, R8, R4 ;  /* 0x000000081804723c */ /* 0x008fe20000001804 */
[----:B--2---:R-:W-:Y:S01]  /*427b0*/  IMAD.MOV.U32 R12, RZ, RZ, R10 ;  /* 0x000000ffff0c7224 */ /* 0x004fe200078e000a */
[----:B------:R0:W-:Y:S01]  /*427c0*/  STL.64 [R1+0x6738], R16 ;  /* 0x0067381001007387 */ /* 0x0001e20000100a00 */
[----:B------:R-:W-:-:S02]  /*427d0*/  IMAD.MOV.U32 R29, RZ, RZ, R8 ;  /* 0x000000ffff1d7224 */ /* 0x000fc400078e0008 */
[----:B------:R-:W-:Y:S01]  /*427e0*/  IMAD.MOV.U32 R28, RZ, RZ, R9 ;  /* 0x000000ffff1c7224 */ /* 0x000fe200078e0009 */
[----:B0-----:R-:W2:Y:S01]  /*427f0*/  LDL.LU.64 R16, [R1+0x60] ;  /* 0x0000600001107983 */ /* 0x001ea20000300a00 */
[----:B------:R-:W-:Y:S02]  /*42800*/  STL.64 [R1+0x6720], R14 ;  /* 0x0067200e01007387 */ /* 0x000fe40000100a00 */
[----:B------:R0:W-:Y:S02]  /*42810*/  STL.64 [R1+0x6718], R12 ;  /* 0x0067180c01007387 */ /* 0x0001e40000100a00 */
[----:B0-----:R-:W3:Y:S01]  /*42820*/  LDL.LU.64 R12, [R1+0x8e0] ;  /* 0x0008e000010c7983 */ /* 0x001ee20000300a00 */
[----:B------:R-:W3:Y:S11]  /*42830*/  LDL.LU.64 R14, [R1+0x8e8] ;  /* 0x0008e800010e7983 */ /* 0x000ef60000300a00 */
[----:B------:R0:W-:Y:S02]  /*42840*/  STL.64 [R1+0x270], R4 ;  /* 0x0002700401007387 */ /* 0x0001e40000100a00 */
[----:B------:R-:W-:Y:S01]  /*42850*/  STL.64 [R1+0x278], R6 ;  /* 0x0002780601007387 */ /* 0x000fe20000100a00 */
[----:B0-----:R-:W3:Y:S01]  /*42860*/  LDL.LU.64 R4, [R1+0x6758] ;  /* 0x0067580001047983 */ /* 0x001ee20000300a00 */
[----:B------:R-:W4:Y:S02]  /*42870*/  LDL.LU.64 R8, [R1+0x6750] ;  /* 0x0067500001087983 */ /* 0x000f240000300a00 */
[C---:B----4-:R-:W-:Y:S11]  /*42880*/  HMMA.16816.F32 R20, R24.reuse, R8, R20 ;  /* 0x000000081814723c */ /* 0x050ff60000001814 */
[----:B------:R-:W-:Y:S11]  /*42890*/  @!UPT UIADD3 URZ, URZ, URZ, URZ ;  /* 0x0000003f3f3ff290 */ /* 0x000ff6000fffe03f */
[----:B------:R-:W-:Y:S01]  /*428a0*/  @!UPT UIADD3 URZ, URZ, URZ, URZ ;  /* 0x0000003f3f3ff290 */ /* 0x000fe2000fffe03f */
[----:B------:R-:W-:Y:S01]  /*428b0*/  STL.64 [R1+0x260], R20 ;  /* 0x0002601401007387 */ /* 0x000fe20000100a00 */
[----:B------:R0:W-:Y:S02]  /*428c0*/  STL.64 [R1+0x268], R22 ;  /* 0x0002681601007387 */ /* 0x0001e40000100a00 */
[----:B0-----:R-:W-:Y:S02]  /*428d0*/  IMAD.MOV.U32 R22, RZ, RZ, R8 ;  /* 0x000000ffff167224 */ /* 0x001fe400078e0008 */
[----:B------:R-:W-:Y:S02]  /*428e0*/  IMAD.MOV.U32 R23, RZ, RZ, R9 ;  /* 0x000000ffff177224 */ /* 0x000fe400078e0009 */
[----:B------:R-:W4:Y:S01]  /*428f0*/  LDL.LU.64 R8, [R1+0x6748] ;  /* 0x0067480001087983 */ /* 0x000f220000300a00 */
[----:B---3--:R-:W-:Y:S02]  /*42900*/  HMMA.16816.F32 R12, R24, R4, R12 ;  /* 0x00000004180c723c */ /* 0x008fe4000000180c */
[----:B------:R0:W-:Y:S02]  /*42910*/  STL.64 [R1+0x6730], R22 ;  /* 0x0067301601007387 */ /* 0x0001e40000100a00 */
[----:B------:R-:W-:-:S02]  /*42920*/  IMAD.MOV.U32 R10, RZ, RZ, R4 ;  /* 0x000000ffff0a7224 */ /* 0x000fc400078e0004 */
[----:B------:R-:W-:Y:S11]  /*42930*/  IMAD.MOV.U32 R11, RZ, RZ, R5 ;  /* 0x000000ffff0b7224 */ /* 0x000ff600078e0005 */
[----:B------:R-:W-:Y:S06]  /*42940*/  @!UPT UIADD3 URZ, URZ, URZ, URZ ;  /* 0x0000003f3f3ff290 */ /* 0x000fec000fffe03f */
[----:B------:R1:W-:Y:S01]  /*42950*/  STL.64 [R1+0x250], R12 ;  /* 0x0002500c01007387 */ /* 0x0003e20000100a00 */
[----:B------:R3:W-:Y:S02]  /*42960*/  STL.64 [R1+0x258], R14 ;  /* 0x0002580e01007387 */ /* 0x0007e40000100a00 */
[----:B------:R-:W2:Y:S02]  /*42970*/  LDL.LU.64 R4, [R1+0x8d0] ;  /* 0x0008d00001047983 */ /* 0x000ea40000300a00 */
[----:B------:R-:W2:Y:S01]  /*42980*/  LDL.LU.64 R6, [R1+0x8d8] ;  /* 0x0008d80001067983 */ /* 0x000ea20000300a00 */
[----:B------:R-:W2:Y:S01]  /*42990*/  LDL.LU.64 R20, [R1+0x840] ;  /* 0x0008400001147983 */ /* 0x000ea20000300a00 */
[----:B0-----:R-:W2:Y:S03]  /*429a0*/  LDL.LU.64 R22, [R1+0x848] ;  /* 0x0008480001167983 */ /* 0x001ea60000300a00 */
[----:B-1----:R-:W2:Y:S01]  /*429b0*/  LDL.LU.64 R12, [R1+0x830] ;  /* 0x00083000010c7983 */ /* 0x002ea20000300a00 */
[----:B---3--:R-:W3:Y:S02]  /*429c0*/  LDL.LU.64 R14, [R1+0x838] ;  /* 0x00083800010e7983 */ /* 0x008ee40000300a00 */
[----:B------:R-:W-:Y:S01]  /*429d0*/  STL.64 [R1+0x66b0], R10 ;  /* 0x0066b00a01007387 */ /* 0x000fe20000100a00 */
[----:B----4-:R0:W-:Y:S04]  /*429e0*/  STL.64 [R1+0x66a8], R8 ;  /* 0x0066a80801007387 */ /* 0x0101e80000100a00 */
[----:B0-----:R-:W4:Y:S01]  /*429f0*/  LDL.LU.64 R8, [R1+0xb30] ;  /* 0x000b300001087983 */ /* 0x001f220000300a00 */
[----:B------:R-:W2:Y:S03]  /*42a00*/  LDL.LU.64 R10, [R1+0xb38] ;  /* 0x000b3800010a7983 */ /* 0x000ea60000300a00 */
[----:B--2---:R-:W-:Y:S01]  /*42a10*/  STL.64 [R1+0x66d0], R10 ;  /* 0x0066d00a01007387 */ /* 0x004fe20000100a00 */
[----:B----4-:R0:W-:Y:S03]  /*42a20*/  STL.64 [R1+0x66c8], R8 ;  /* 0x0066c80801007387 */ /* 0x0101e60000100a00 */
[----:B0-----:R-:W2:Y:S01]  /*42a30*/  LDL.LU.64 R8, [R1+0xb50] ;  /* 0x000b500001087983 */ /* 0x001ea20000300a00 */
[----:B------:R-:W4:Y:S01]  /*42a40*/  LDL.LU.64 R10, [R1+0xb58] ;  /* 0x000b5800010a7983 */ /* 0x000f220000300a00 */
[----:B------:R-:W-:Y:S02]  /*42a50*/  HMMA.16816.F32 R4, R24, R16, R4 ;  /* 0x000000101804723c */ /* 0x000fe40000001804 */
[----:B----4-:R-:W-:Y:S01]  /*42a60*/  STL.64 [R1+0x66e8], R10 ;  /* 0x0066e80a01007387 */ /* 0x010fe20000100a00 */
[----:B--2---:R0:W-:Y:S03]  /*42a70*/  STL.64 [R1+0x66e0], R8 ;  /* 0x0066e00801007387 */ /* 0x0041e60000100a00 */
[----:B0-----:R-:W2:Y:S01]  /*42a80*/  LDL.LU.64 R8, [R1+0xb90] ;  /* 0x000b900001087983 */ /* 0x001ea20000300a00 */
[----:B------:R-:W4:Y:S03]  /*42a90*/  LDL.LU.64 R10, [R1+0xb98] ;  /* 0x000b9800010a7983 */ /* 0x000f260000300a00 */
[----:B----4-:R-:W-:Y:S01]  /*42aa0*/  STL.64 [R1+0x6700], R10 ;  /* 0x0067000a01007387 */ /* 0x010fe20000100a00 */
[----:B--2---:R0:W-:Y:S03]  /*42ab0*/  STL.64 [R1+0x66f8], R8 ;  /* 0x0066f80801007387 */ /* 0x0041e60000100a00 */
[----:B0-----:R-:W2:Y:S01]  /*42ac0*/  LDL.LU.64 R8, [R1+0xbe0] ;  /* 0x000be00001087983 */ /* 0x001ea20000300a00 */
[----:B------:R-:W2:Y:S08]  /*42ad0*/  LDL.LU.64 R10, [R1+0xbe8] ;  /* 0x000be800010a7983 */ /* 0x000eb00000300a00 */
[----:B------:R0:W-:Y:S02]  /*42ae0*/  STL.64 [R1+0x240], R4 ;  /* 0x0002400401007387 */ /* 0x0001e40000100a00 */
[----:B------:R1:W-:Y:S01]  /*42af0*/  STL.64 [R1+0x248], R6 ;  /* 0x0002480601007387 */ /* 0x0003e20000100a00 */
[----:B0-----:R-:W4:Y:S01]  /*42b00*/  LDL.LU.64 R4, [R1+0x6740] ;  /* 0x0067400001047983 */ /* 0x001f220000300a00 */
[----:B-1----:R-:W-:-:S02]  /*42b10*/  IMAD.MOV.U32 R6, RZ, RZ, R16 ;  /* 0x000000ffff067224 */ /* 0x002fc400078e0010 */
[----:B------:R-:W-:Y:S02]  /*42b20*/  IMAD.MOV.U32 R7, RZ, RZ, R17 ;  /* 0x000000ffff077224 */ /* 0x000fe400078e0011 */
[----:B------:R-:W2:Y:S02]  /*42b30*/  LDL.LU.64 R16, [R1+0x6738] ;  /* 0x0067380001107983 */ /* 0x000ea40000300a00 */
[C---:B--2---:R-:W-:Y:S11]  /*42b40*/  HMMA.16816.F32 R20, R24.reuse, R16, R20 ;  /* 0x000000101814723c */ /* 0x044ff60000001814 */
[----:B------:R-:W-:Y:S11]  /*42b50*/  @!UPT UIADD3 URZ, URZ, URZ, URZ ;  /* 0x0000003f3f3ff290 */ /* 0x000ff6000fffe03f */
[----:B------:R-:W-:Y:S01]  /*42b60*/  @!UPT UIADD3 URZ, URZ, URZ, URZ ;  /* 0x0000003f3f3ff290 */ /* 0x000fe2000fffe03f */
[----:B------:R0:W-:Y:S01]  /*42b70*/  STL.64 [R1+0x230], R20 ;  /* 0x0002301401007387 */ /* 0x0001e20000100a00 */
[----:B------:R1:W-:Y:S02]  /*42b80*/  STL.64 [R1+0x238], R22 ;  /* 0x0002381601007387 */ /* 0x0003e40000100a00 */
[----:B0-----:R-:W-:Y:S01]  /*42b90*/  IMAD.MOV.U32 R20, RZ, RZ, R16 ;  /* 0x000000ffff147224 */ /* 0x001fe200078e0010 */
[----:B-1----:R-:W2:Y:S01]  /*42ba0*/  LDL.LU.64 R22, [R1+0x6730] ;  /* 0x0067300001167983 */ /* 0x002ea20000300a00 */
[----:B------:R-:W-:Y:S02]  /*42bb0*/  IMAD.MOV.U32 R21, RZ, RZ, R17 ;  /* 0x000000ffff157224 */ /* 0x000fe400078e0011 */
[----:B------:R-:W3:Y:S02]  /*42bc0*/  LDL.LU.64 R16, [R1+0x6728] ;  /* 0x0067280001107983 */ /* 0x000ee40000300a00 */
[----:B---3--:R-:W-:Y:S01]  /*42bd0*/  HMMA.16816.F32 R24, R24, R16, R12 ;  /* 0x000000101818723c */ /* 0x008fe2000000180c */
[----:B------:R-:W3:Y:S01]  /*42be0*/  LDL.LU.64 R14, [R1+0x6720] ;  /* 0x00672000010e7983 */ /* 0x000ee20000300a00 */
[----:B------:R-:W2:Y:S02]  /*42bf0*/  LDL.LU.64 R12, [R1+0x6718] ;  /* 0x00671800010c7983 */ /* 0x000ea40000300a00 */
[----:B------:R-:W-:-:S02]  /*42c00*/  IMAD.MOV.U32 R0, RZ, RZ, R16 ;  /* 0x000000ffff007224 */ /* 0x000fc400078e0010 */
[----:B------:R-:W-:Y:S11]  /*42c10*/  IMAD.MOV.U32 R3, RZ, RZ, R17 ;  /* 0x000000ffff037224 */ /* 0x000ff600078e0011 */
[----:B------:R-:W-:Y:S06]  /*42c20*/  @!UPT UIADD3 URZ, URZ, URZ, URZ ;  /* 0x0000003f3f3ff290 */ /* 0x000fec000fffe03f */
[----:B------:R3:W-:Y:S01]  /*42c30*/  STL.64 [R1+0x130], R24 ;  /* 0x0001301801007387 */ /* 0x0007e20000100a00 */
[----:B------:R-:W-:Y:S02]  /*42c40*/  STL.64 [R1+0x138], R26 ;  /* 0x0001381a01007387 */ /* 0x000fe40000100a00 */
[----:B------:R-:W2:Y:S02]  /*42c50*/  LDL.LU.64 R18, [R1+0x6710] ;  /* 0x0067100001127983 */ /* 0x000ea40000300a00 */
[----:B------:R-:W2:Y:S02]  /*42c60*/  LDL.LU.64 R16, [R1+0x6708] ;  /* 0x0067080001107983 */ /* 0x000ea40000300a00 */
[----:B---3--:R-:W-:Y:S02]  /*42c70*/  IMAD.MOV.U32 R24, RZ, RZ, R15 ;  /* 0x000000ffff187224 */ /* 0x008fe400078e000f */
[----:B------:R-:W-:Y:S02]  /*42c80*/  IMAD.MOV.U32 R25, RZ, RZ, R14 ;  /* 0x000000ffff197224 */ /* 0x000fe400078e000e */
[C---:B--2---:R-:W-:Y:S01]  /*42c90*/  HMMA.16816.F32 R12, R16.reuse, R12, R8 ;  /* 0x0000000c100c723c */ /* 0x044fe20000001808 */
[----:B------:R-:W2:Y:S01]  /*42ca0*/  LDL.LU.64 R10, [R1+0x6700] ;  /* 0x00670000010a7983 */ /* 0x000ea20000300a00 */
[----:B------:R-:W2:Y:S11]  /*42cb0*/  LDL.LU.64 R8, [R1+0x66f8] ;  /* 0x0066f80001087983 */ /* 0x000eb60000300a00 */
[----:B------:R-:W-:Y:S10]  /*42cc0*/  @!UPT UIADD3 URZ, URZ, URZ, URZ ;  /* 0x0000003f3f3ff290 */ /* 0x000ff4000fffe03f */
        /* <DEDUP_REMOVED lines=14> */
[----:B------:R-:W-:Y:S01]  /*42db0*/  STL.64 [R1+0x100], R12 ;  /* 0x0001000c01007387 */ /* 0x000fe20000100a00 */
[----:B------:R0:W-:Y:S03]  /*42dc0*/  STL.64 [R1+0x108], R14 ;  /* 0x0001080e01007387 */ /* 0x0001e60000100a00 */
[----:B0-----:R-:W3:Y:S01]  /*42dd0*/  LDL.LU.64 R14, [R1+0x66c0] ;  /* 0x0066c000010e7983 */ /* 0x001ee20000300a00 */
[----:B------:R-:W2:Y:S02]  /*42de0*/  LDL.LU.64 R12, [R1+0x66b8] ;  /* 0x0066b800010c7983 */ /* 0x000ea40000300a00 */
[C---:B--2---:R-:W-:Y:S11]  /*42df0*/  HMMA.16816.F32 R8, R16.reuse, R12, R8 ;  /* 0x0000000c1008723c */ /* 0x044ff60000001808 */
[----:B------:R-:W-:Y:S11]  /*42e00*/  @!UPT UIADD3 URZ, URZ, URZ, URZ ;  /* 0x0000003f3f3ff290 */ /* 0x000ff6000fffe03f */
[----:B------:R-:W-:Y:S01]  /*42e10*/  @!UPT UIADD3 URZ, URZ, URZ, URZ ;  /* 0x0000003f3f3ff290 */ /* 0x000fe2000fffe03f */
[----:B------:R-:W-:Y:S01]  /*42e20*/  STL.64 [R1+0xf0], R8 ;  /* 0x0000f00801007387 */ /* 0x000fe20000100a00 */
[----:B------:R0:W-:Y:S03]  /*42e30*/  STL.64 [R1+0xf8], R10 ;  /* 0x0000f80a01007387 */ /* 0x0001e60000100a00 */
[----:B0-----:R-:W2:Y:S01]  /*42e40*/  LDL.LU.64 R10, [R1+0x66b0] ;  /* 0x0066b000010a7983 */ /* 0x001ea20000300a00 */
[----:B------:R-:W2:Y:S02]  /*42e50*/  LDL.LU.64 R8, [R1+0x66a8] ;  /* 0x0066a80001087983 */ /* 0x000ea40000300a00 */
[----:B---3--:R0:W-:Y:S02]  /*42e60*/  STL.64 [R1+0x65e0], R14 ;  /* 0x0065e00e01007387 */ /* 0x0081e40000100a00 */
[----:B------:R-:W2:Y:S01]  /*42e70*/  LDL.LU.64 R12, [R1+0x9c0] ;  /* 0x0009c000010c7983 */ /* 0x000ea20000300a00 */
[----:B0-----:R-:W2:Y:S02]  /*42e80*/  LDL.LU.64 R14, [R1+0x9c8] ;  /* 0x0009c800010e7983 */ /* 0x001ea40000300a00 */
[C---:B--2---:R-:W-:Y:S11]  /*42e90*/  HMMA.16816.F32 R12, R16.reuse, R8, R12 ;  /* 0x00000008100c723c */ /* 0x044ff6000000180c */
[----:B------:R-:W-:Y:S11]  /*42ea0*/  @!UPT UIADD3 URZ, URZ, URZ, URZ ;  /* 0x0000003f3f3ff290 */ /* 0x000ff6000fffe03f */
[----:B------:R-:W-:Y:S01]  /*42eb0*/  @!UPT UIADD3 URZ, URZ, URZ, URZ ;  /* 0x0000003f3f3ff290 */ /* 0x000fe2000fffe03f */
[----:B------:R0:W-:Y:S01]  /*42ec0*/  STL.64 [R1+0xe0], R12 ;  /* 0x0000e00c01007387 */ /* 0x0001e20000100a00 */
[----:B------:R-:W-:Y:S02]  /*42ed0*/  STL.64 [R1+0xe8], R14 ;  /* 0x0000e80e01007387 */ /* 0x000fe40000100a00 */
[----:B0-----:R-:W-:Y:S02]  /*42ee0*/  IMAD.MOV.U32 R12, RZ, RZ, R6 ;  /* 0x000000ffff0c7224 */ /* 0x001fe400078e0006 */
[----:B------:R-:W-:Y:S01]  /*42ef0*/  IMAD.MOV.U32 R13, RZ, RZ, R7 ;  /* 0x000000ffff0d7224 */ /* 0x000fe200078e0007 */
[----:B------:R-:W2:Y:S01]  /*42f00*/  LDL.LU R6, [R1+0x66a4] ;  /* 0x0066a40001067983 */ /* 0x000ea20000300800 */
[----:B------:R-:W2:Y:S03]  /*42f10*/  LDL.LU R7, [R1+0x66a0] ;  /* 0x0066a00001077983 */ /* 0x000ea60000300800 */
[----:B------:R0:W-:Y:S04]  /*42f20*/  STL.64 [R1+0x65f0], R12 ;  /* 0x0065f00c01007387 */ /* 0x0001e80000100a00 */
[----:B0-----:R-:W4:Y:S01]  /*42f30*/  LDL.LU.64 R12, [R1+0x9a0] ;  /* 0x0009a000010c7983 */ /* 0x001f220000300a00 */
[----:B------:R-:W4:Y:S02]  /*42f40*/  LDL.LU.64 R14, [R1+0x9a8] ;  /* 0x0009a800010e7983 */ /* 0x000f240000300a00 */
[----:B----4-:R-:W-:Y:S11]  /*42f50*/  HMMA.16816.F32 R12, R16, R4, R12 ;  /* 0x00000004100c723c */ /* 0x010ff6000000180c */
[----:B------:R-:W-:Y:S11]  /*42f60*/  @!UPT UIADD3 URZ, URZ, URZ, URZ ;  /* 0x0000003f3f3ff290 */ /* 0x000ff6000fffe03f */
[----:B------:R-:W-:Y:S01]  /*42f70*/  @!UPT UIADD3 URZ, URZ, URZ, URZ ;  /* 0x0000003f3f3ff290 */ /* 0x000fe2000fffe03f */
[----:B------:R0:W-:Y:S01]  /*42f80*/  STL.64 [R1+0xd0], R12 ;  /* 0x0000d00c01007387 */ /* 0x0001e20000100a00 */
[----:B------:R-:W-:Y:S02]  /*42f90*/  STL [R1+0xd8], R14 ;  /* 0x0000d80e01007387 */ /* 0x000fe40000100800 */
[----:B0-----:R-:W-:Y:S02]  /*42fa0*/  IMAD.MOV.U32 R12, RZ, RZ, R10 ;  /* 0x000000ffff0c7224 */ /* 0x001fe400078e000a */
[----:B------:R-:W-:Y:S01]  /*42fb0*/  IMAD.MOV.U32 R13, RZ, RZ, R11 ;  /* 0x000000ffff0d7224 */ /* 0x000fe200078e000b */
[----:B------:R-:W3:Y:S01]  /*42fc0*/  LDL.LU R10, [R1+0x669c] ;  /* 0x00669c00010a7983 */ /* 0x000ee20000300800 */
[----:B------:R-:W3:Y:S03]  /*42fd0*/  LDL.LU R11, [R1+0x6698] ;  /* 0x00669800010b7983 */ /* 0x000ee60000300800 */
[----:B------:R0:W-:Y:S02]  /*42fe0*/  STL.64 [R1+0x6608], R12 ;  /* 0x0066080c01007387 */ /* 0x0001e40000100a00 */
[----:B0-----:R-:W-:-:S02]  /*42ff0*/  IMAD.MOV.U32 R12, RZ, RZ, R22 ;  /* 0x000000ffff0c7224 */ /* 0x001fc400078e0016 */
[----:B------:R-:W-:Y:S01]  /*43000*/  IMAD.MOV.U32 R13, RZ, RZ, R23 ;  /* 0x000000ffff0d7224 */ /* 0x000fe200078e0017 */
[----:B------:R-:W4:Y:S01]  /*43010*/  LDL.LU R22, [R1+0x6694] ;  /* 0x0066940001167983 */ /* 0x000f220000300800 */
[----:B------:R-:W4:Y:S03]  /*43020*/  LDL.LU R23, [R1+0x6690] ;  /* 0x0066900001177983 */ /* 0x000f260000300800 */
[----:B------:R-:W-:Y:S01]  /*43030*/  STL.64 [R1+0x6620], R12 ;  /* 0x0066200c01007387 */ /* 0x000fe20000100a00 */
[----:B--2---:R0:W-:Y:S02]  /*43040*/  STL.64 [R1+0x65a8], R6 ;  /* 0x0065a80601007387 */ /* 0x0041e40000100a00 */
[----:B------:R-:W2:Y:S01]  /*43050*/  LDL.LU.64 R4, [R1+0x950] ;  /* 0x0009500001047983 */ /* 0x000ea20000300a00 */
[----:B0-----:R-:W2:Y:S01]  /*43060*/  LDL.LU.64 R6, [R1+0x958] ;  /* 0x0009580001067983 */ /* 0x001ea20000300a00 */
[----:B------:R-:W-:-:S02]  /*43070*/  IMAD.MOV.U32 R9, RZ, RZ, R15 ;  /* 0x000000ffff097224 */ /* 0x000fc400078e000f */
[----:B------:R-:W-:Y:S02]  /*43080*/  IMAD.MOV.U32 R12, RZ, RZ, R29 ;  /* 0x000000ffff0c7224 */ /* 0x000fe400078e001d */
[----:B------:R-:W-:Y:S02]  /*43090*/  IMAD.MOV.U32 R13, RZ, RZ, R28 ;  /* 0x000000ffff0d7224 */ /* 0x000fe400078e001c */
[----:B------:R-:W-:Y:S01]  /*430a0*/  IMAD.MOV.U32 R8, RZ, RZ, R20 ;  /* 0x000000ffff087224 */ /* 0x000fe200078e0014 */
[----:B------:R0:W-:Y:S02]  /*430b0*/  STL [R1+0x6210], R9 ;  /* 0x0062100901007387 */ /* 0x0001e40000100800 */
[----:B0-----:R-:W-:Y:S02]  /*430c0*/  IMAD.MOV.U32 R9, RZ, RZ, R21 ;  /* 0x000000ffff097224 */ /* 0x001fe400078e0015 */
[----:B---3--:R-:W-:Y:S01]  /*430d0*/  STL.64 [R1+0x65a0], R10 ;  /* 0x0065a00a01007387 */ /* 0x008fe20000100a00 */
[----:B------:R-:W3:Y:S02]  /*430e0*/  LDL.LU R20, [R1+0x668c] ;  /* 0x00668c0001147983 */ /* 0x000ee40000300800 */
[----:B------:R-:W3:Y:S02]  /*430f0*/  LDL.LU R21, [R1+0x6688] ;  /* 0x0066880001157983 */ /* 0x000ee40000300800 */
[----:B------:R0:W-:Y:S01]  /*43100*/  STL.64 [R1+0x6638], R12 ;  /* 0x0066380c01007387 */ /* 0x0001e20000100a00 */
[----:B------:R-:W-:Y:S01]  /*43110*/  STL.64 [R1+0x65e8], R8 ;  /* 0x0065e80801007387 */ /* 0x000fe20000100a00 */
[----:B--2---:R-:W-:Y:S11]  /*43120*/  HMMA.16816.F32 R4, R16, R24, R4 ;  /* 0x000000181004723c */ /* 0x004ff60000001804 */
[----:B------:R-:W-:Y:S11]  /*43130*/  @!UPT UIADD3 URZ, URZ, URZ, URZ ;  /* 0x0000003f3f3ff290 */ /* 0x000ff6000fffe03f */
[----:B------:R-:W-:Y:S01]  /*43140*/  @!UPT UIADD3 URZ, URZ, URZ, URZ ;  /* 0x0000003f3f3ff290 */ /* 0x000fe2000fffe03f */
[----:B------:R-:W-:Y:S01]  /*43150*/  STL.64 [R1+0x830], R4 ;  /* 0x0008300401007387 */ /* 0x000fe20000100a00 */
[----:B0-----:R-:W2:Y:S02]  /*43160*/  LDL.LU R12, [R1+0xa0] ;  /* 0x0000a000010c7983 */ /* 0x001ea40000300800 */
[----:B------:R-:W-:Y:S02]  /*43170*/  IMAD.MOV.U32 R13, RZ, RZ, R2 ;  /* 0x000000ffff0d7224 */ /* 0x000fe400078e0002 */
[----:B------:R-:W3:Y:S04]  /*43180*/  LDL.LU R2, [R1+0x6684] ;  /* 0x0066840001027983 */ /* 0x000ee80000300800 */
[----:B--2---:R4:W-:Y:S04]  /*43190*/  STL.64 [R1+0x6650], R12 ;  /* 0x0066500c01007387 */ /* 0x0049e80000100a00 */
[----:B---3--:R-:W0:Y:S01]  /*431a0*/  LDSM.16.MT88.4 R24, [R2+0x2080] ;  /* 0x002080000218783b */ /* 0x008e220000004200 */
[----:B----4-:R-:W-:-:S02]  /*431b0*/  IMAD.MOV.U32 R12, RZ, RZ, R23 ;  /* 0x000000ffff0c7224 */ /* 0x010fc400078e0017 */
[----:B------:R-:W-:-:S05]  /*431c0*/  IMAD.MOV.U32 R13, RZ, RZ, R22 ;  /* 0x000000ffff0d7224 */ /* 0x000fca00078e0016 */
[----:B------:R-:W-:Y:S01]  /*431d0*/  STL.64 [R1+0x6668], R12 ;  /* 0x0066680c01007387 */ /* 0x000fe20000100a00 */
[----:B------:R-:W2:Y:S02]  /*431e0*/  LDL.LU.64 R8, [R1+0x8a0] ;  /* 0x0008a00001087983 */ /* 0x000ea40000300a00 */
[----:B------:R-:W3:Y:S02]  /*431f0*/  LDL.LU.64 R10, [R1+0x8a8] ;  /* 0x0008a800010a7983 */ /* 0x000ee40000300a00 */
[----:B---3--:R-:W-:Y:S01]  /*43200*/  STL.64 [R1+0x6600], R10 ;  /* 0x0066000a01007387 */ /* 0x008fe20000100a00 */
[----:B--2---:R1:W-:Y:S03]  /*43210*/  STL.64 [R1+0x65f8], R8 ;  /* 0x0065f80801007387 */ /* 0x0043e60000100a00 */
        /* <DEDUP_REMOVED lines=18> */
[----:B------:R-:W-:-:S02]  /*43340*/  IMAD.MOV.U32 R28, RZ, RZ, R7 ;  /* 0x000000ffff1c7224 */ /* 0x000fc400078e0007 */
[----:B------:R-:W-:Y:S02]  /*43350*/  IMAD.MOV.U32 R12, RZ, RZ, R21 ;  /* 0x000000ffff0c7224 */ /* 0x000fe400078e0015 */
[----:B------:R-:W-:Y:S02]  /*43360*/  IMAD.MOV.U32 R13, RZ, RZ, R20 ;  /* 0x000000ffff0d7224 */ /* 0x000fe400078e0014 */
        /* <DEDUP_REMOVED lines=9> */
[----:B------:R-:W-:Y:S02]  /*43400*/  STL [R1+0x5e54], R28 ;  /* 0x005e541c01007387 */ /* 0x000fe40000100800 */
[----:B------:R-:W-:Y:S01]  /*43410*/  STL [R1+0x5e50], R29 ;  /* 0x005e501d01007387 */ /* 0x000fe20000100800 */
[----:B0-----:R-:W-:Y:S01]  /*43420*/  STL.64 [R1+0x64c8], R26 ;  /* 0x0064c81a01007387 */ /* 0x001fe20000100a00 */
[----:B------:R0:W-:Y:S02]  /*43430*/  STL.64 [R1+0x64c0], R24 ;  /* 0x0064c01801007387 */ /* 0x0001e40000100a00 */
[----:B0-----:R-:W-:-:S02]  /*43440*/  IMAD.MOV.U32 R24, RZ, RZ, R0 ;  /* 0x000000ffff187224 */ /* 0x001fc400078e0000 */
[----:B------:R-:W2:Y:S01]  /*43450*/  LDL.LU R0, [R1+0x6680] ;  /* 0x0066800001007983 */ /* 0x000ea20000300800 */
[----:B------:R-:W2:Y:S03]  /*43460*/  LDL R26, [R1+0x48] ;  /* 0x00004800011a7983 */ /* 0x000ea60000100800 */
[----:B--2---:R-:W-:Y:S01]  /*43470*/  STL [R1+0x64d8], R26 ;  /* 0x0064d81a01007387 */ /* 0x004fe20000100800 */
[----:B------:R-:W2:Y:S01]  /*43480*/  LDL R27, [R1+0x4c] ;  /* 0x00004c00011b7983 */ /* 0x000ea20000100800 */
[C---:B------:R-:W-:Y:S02]  /*43490*/  HMMA.16816.F32 R12, R16.reuse, R12, R8 ;  /* 0x0000000c100c723c */ /* 0x040fe40000001808 */
[----:B--2---:R-:W-:Y:S01]  /*434a0*/  STL [R1+0x64dc], R27 ;  /* 0x0064dc1b01007387 */ /* 0x004fe20000100800 */
[----:B------:R-:W2:Y:S02]  /*434b0*/  LDL.LU.64 R10, [R1+0x6678] ;  /* 0x00667800010a7983 */ /* 0x000ea40000300a00 */
[----:B------:R-:W2:Y:S11]  /*434c0*/  LDL.LU.64 R8, [R1+0x6670] ;  /* 0x0066700001087983 */ /* 0x000eb60000300a00 */
[----:B------:R-:W-:Y:S07]  /*434d0*/  @!UPT UIADD3 URZ, URZ, URZ, URZ ;  /* 0x0000003f3f3ff290 */ /* 0x000fee000fffe03f */
        /* <DEDUP_REMOVED lines=39> */
[----:B------:R-:W3:Y:S01]  /*43750*/  LDL.LU.64 R8, [R1+0x65e8] ;  /* 0x0065e80001087983 */ /* 0x000ee20000300a00 */
[----:B------:R-:W-:Y:S11]  /*43760*/  IMAD.MOV.U32 R25, RZ, RZ, R3 ;  /* 0x000000ffff197224 */ /* 0x000ff600078e0003 */
[----:B------:R-:W-:Y:S09]  /*43770*/  @!UPT UIADD3 URZ, URZ, URZ, URZ ;  /* 0x0000003f3f3ff290 */ /* 0x000ff2000fffe03f */
[----:B------:R-:W-:Y:S01]  /*43780*/  STL.64 [R1+0x950], R12 ;  /* 0x0009500c01007387 */ /* 0x000fe20000100a00 */
[----:B------:R0:W-:Y:S03]  /*43790*/  STL.64 [R1+0x958], R14 ;  /* 0x0009580e01007387 */ /* 0x0001e60000100a00 */
[----:B0-----:R-:W2:Y:S01]  /*437a0*/  LDL.LU.64 R14, [R1+0x65e0] ;  /* 0x0065e000010e7983 */ /* 0x001ea20000300a00 */
[C---:B---3--:R-:W-:Y:S03]  /*437b0*/  HMMA.16816.F32 R8, R16.reuse, R8, R20 ;  /* 0x000000081008723c */ /* 0x048fe60000001814 */
[----:B------:R-:W3:Y:S01]  /*437c0*/  LDL.LU.64 R22, [R1+0x65d8] ;  /* 0x0065d80001167983 */ /* 0x000ee20000300a00 */
[----:B------:R-:W3:Y:S11]  /*437d0*/  LDL.LU.64 R20, [R1+0x65d0] ;  /* 0x0065d00001147983 */ /* 0x000ef60000300a00 */
[----:B------:R-:W-:Y:S08]  /*437e0*/  @!UPT UIADD3 URZ, URZ, URZ, URZ ;  /* 0x0000003f3f3ff290 */ /* 0x000ff0000fffe03f */
[----:B------:R-:W-:Y:S01]  /*437f0*/  STL.64 [R1+0x990], R8 ;  /* 0x0009900801007387 */ /* 0x000fe20000100a00 */
[----:B------:R4:W-:Y:S02]  /*43800*/  STL.64 [R1+0x998], R10 ;  /* 0x0009980a01007387 */ /* 0x0009e40000100a00 */
[----:B----4-:R-:W-:Y:S01]  /*43810*/  HMMA.16816.F32 R8, R16, R24, R4 ;  /* 0x000000181008723c */ /* 0x010fe20000001804 */
[----:B------:R-:W3:Y:S11]  /*43820*/  LDL.LU R4, [R1+0x4f0] ;  /* 0x0004f00001047983 */ /* 0x000ef60000300800 */
[----:B------:R-:W-:Y:S11]  /*43830*/  @!UPT UIADD3 URZ, URZ, URZ, URZ ;  /* 0x0000003f3f3ff290 */ /* 0x000ff6000fffe03f */
[----:B------:R0:W-:Y:S01]  /*43840*/  STL.64 [R1+0x980], R8 ;  /* 0x0009800801007387 */ /* 0x0001e20000100a00 */
[----:B------:R1:W-:Y:S02]  /*43850*/  STL.64 [R1+0x988], R10 ;  /* 0x0009880a01007387 */ /* 0x0003e40000100a00 */
[----:B------:R-:W3:Y:S02]  /*43860*/  LDL.LU R5, [R1+0x4f4] ;  /* 0x0004f40001057983 */ /* 0x000ee40000300800 */
[----:B------:R-:W3:Y:S01]  /*43870*/  LDL.LU R6, [R1+0x4f8] ;  /* 0x0004f80001067983 */ /* 0x000ee20000300800 */
[----:B------:R-:W3:Y:S04]  /*43880*/  LDL.LU R7, [R1+0x4fc] ;  /* 0x0004fc0001077983 */ /* 0x000ee80000300800 */
[----:B0-----:R-:W4:Y:S01]  /*43890*/  LDL.LU R8, [R1+0x4e0] ;  /* 0x0004e00001087983 */ /* 0x001f220000300800 */
[----:B------:R-:W4:Y:S02]  /*438a0*/  LDL.LU R9, [R1+0x4e4] ;  /* 0x0004e40001097983 */ /* 0x000f240000300800 */
[----:B-1----:R-:W2:Y:S02]  /*438b0*/  LDL.LU R10, [R1+0x4e8] ;  /* 0x0004e800010a7983 */ /* 0x002ea40000300800 */
[----:B------:R-:W2:Y:S02]  /*438c0*/  LDL.LU R11, [R1+0x4ec] ;  /* 0x0004ec00010b7983 */ /* 0x000ea40000300800 */
[----:B--2---:R0:W-:Y:S01]  /*438d0*/  STL.64 [R1+0x65b8], R10 ;  /* 0x0065b80a01007387 */ /* 0x0041e20000100a00 */
[----:B----4-:R-:W-:Y:S03]  /*438e0*/  STL.64 [R1+0x65b0], R8 ;  /* 0x0065b00801007387 */ /* 0x010fe60000100a00 */
[----:B0-----:R-:W3:Y:S01]  /*438f0*/  LDL.64 R10, [R1+0x28] ;  /* 0x00002800010a7983 */ /* 0x001ee20000100a00 */
[----:B------:R-:W2:Y:S02]  /*43900*/  LDL.LU R16, [R1+0x4b0] ;  /* 0x0004b00001107983 */ /* 0x000ea40000300800 */
[----:B------:R-:W2:Y:S02]  /*43910*/  LDL.LU R17, [R1+0x4b4] ;  /* 0x0004b40001117983 */ /* 0x000ea40000300800 */
[----:B------:R-:W4:Y:S01]  /*43920*/  LDL.LU R18, [R1+0x4b8] ;  /* 0x0004b80001127983 */ /* 0x000f220000300800 */
[----:B------:R-:W4:Y:S04]  /*43930*/  LDL.LU R19, [R1+0x4bc] ;  /* 0x0004bc0001137983 */ /* 0x000f280000300800 */
[----:B----4-:R-:W-:Y:S01]  /*43940*/  STL.64 [R1+0x6570], R18 ;  /* 0x0065701201007387 */ /* 0x010fe20000100a00 */
[----:B--2---:R0:W-:Y:S03]  /*43950*/  STL.64 [R1+0x6568], R16 ;  /* 0x0065681001007387 */ /* 0x0041e60000100a00 */
[----:B0-----:R-:W2:Y:S01]  /*43960*/  LDL.LU R16, [R1+0x4c0] ;  /* 0x0004c00001107983 */ /* 0x001ea20000300800 */
[----:B------:R-:W2:Y:S02]  /*43970*/  LDL.LU R17, [R1+0x4c4] ;  /* 0x0004c40001117983 */ /* 0x000ea40000300800 */
[----:B------:R-:W4:Y:S02]  /*43980*/  LDL.LU R18, [R1+0x4c8] ;  /* 0x0004c80001127983 */ /* 0x000f240000300800 */
[----:B------:R-:W4:Y:S02]  /*43990*/  LDL.LU R19, [R1+0x4cc] ;  /* 0x0004cc0001137983 */ /* 0x000f240000300800 */
[----:B----4-:R0:W-:Y:S01]  /*439a0*/  STL.64 [R1+0x6580], R18 ;  /* 0x0065801201007387 */ /* 0x0101e20000100a00 */
[----:B--2---:R-:W-:Y:S03]  /*439b0*/  STL.64 [R1+0x6578], R16 ;  /* 0x0065781001007387 */ /* 0x004fe60000100a00 */
[----:B0-----:R-:W2:Y:S01]  /*439c0*/  LDL.64 R18, [R1+0x8] ;  /* 0x0000080001127983 */ /* 0x001ea20000100a00 */
[----:B------:R-:W-:-:S02]  /*439d0*/  IMAD.MOV.U32 R25, RZ, RZ, R14 ;  /* 0x000000ffff197224 */ /* 0x000fc400078e000e */
[----:B------:R-:W-:Y:S01]  /*439e0*/  IMAD.MOV.U32 R26, RZ, RZ, R15 ;  /* 0x000000ffff1a7224 */ /* 0x000fe200078e000f */
[----:B--2---:R0:W-:Y:S04]  /*439f0*/  STL.64 [R1+0x6598], R18 ;  /* 0x0065981201007387 */ /* 0x0041e80000100a00 */
[----:B0-----:R-:W2:Y:S01]  /*43a00*/  LDL.64 R18, [R1+0x18] ;  /* 0x0000180001127983 */ /* 0x001ea20000100a00 */
[----:B------:R-:W4:Y:S02]  /*43a10*/  LDL.LU R24, [R1+0x4a0] ;  /* 0x0004a00001187983 */ /* 0x000f240000300800 */
[----:B------:R-:W2:Y:S02]  /*43a20*/  LDL.LU R14, [R1+0x65cc] ;  /* 0x0065cc00010e7983 */ /* 0x000ea40000300800 */
[----:B------:R-:W2:Y:S01]  /*43a30*/  LDL.LU R15, [R1+0x65c8] ;  /* 0x0065c800010f7983 */ /* 0x000ea20000300800 */
[----:B------:R-:W2:Y:S01]  /*43a40*/  LDL.LU R27, [R1+0x4ac] ;  /* 0x0004ac00011b7983 */ /* 0x000ea20000300800 */
[----:B---3--:R-:W-:Y:S01]  /*43a50*/  HMMA.16816.F32 R4, R20, R10, R4 ;  /* 0x0000000a1404723c */ /* 0x008fe20000001804 */
[----:B------:R-:W-:-:S02]  /*43a60*/  IMAD.MOV.U32 R13, RZ, RZ, R10 ;  /* 0x000000ffff0d7224 */ /* 0x000fc400078e000a */
[----:B------:R-:W-:Y:S01]  /*43a70*/  IMAD.MOV.U32 R12, RZ, RZ, R11 ;  /* 0x000000ffff0c7224 */ /* 0x000fe200078e000b */
[----:B--2---:R0:W-:Y:S01]  /*43a80*/  STL.64 [R1+0x6590], R26 ;  /* 0x0065901a01007387 */ /* 0x0041e20000100a00 */
[----:B----4-:R1:W-:Y:S02]  /*43a90*/  STL.64 [R1+0x6588], R24 ;  /* 0x0065881801007387 */ /* 0x0103e40000100a00 */
[----:B0-----:R-:W-:Y:S01]  /*43aa0*/  IMAD.MOV.U32 R26, RZ, RZ, R14 ;  /* 0x000000ffff1a7224 */ /* 0x001fe200078e000e */
[----:B-1----:R-:W2:Y:S01]  /*43ab0*/  LDL.LU R24, [R1+0x4d0] ;  /* 0x0004d00001187983 */ /* 0x002ea20000300800 */
[----:B------:R-:W2:Y:S02]  /*43ac0*/  LDL.LU R25, [R1+0x4d4] ;  /* 0x0004d40001197983 */ /* 0x000ea40000300800 */
[----:B------:R-:W3:Y:S02]  /*43ad0*/  LDL.LU R14, [R1+0x65c4] ;  /* 0x0065c400010e7983 */ /* 0x000ee40000300800 */
[----:B------:R-:W-:-:S02]  /*43ae0*/  IMAD.MOV.U32 R27, RZ, RZ, R15 ;  /* 0x000000ffff1b7224 */ /* 0x000fc400078e000f */
[----:B------:R-:W3:Y:S01]  /*43af0*/  LDL.LU R15, [R1+0x65c0] ;  /* 0x0065c000010f7983 */ /* 0x000ee20000300800 */
[----:B------:R-:W4:Y:S02]  /*43b00*/  LDL.LU.64 R10, [R1+0x65b8] ;  /* 0x0065b800010a7983 */ /* 0x000f240000300a00 */
[----:B------:R-:W4:Y:S05]  /*43b10*/  LDL.LU.64 R8, [R1+0x65b0] ;  /* 0x0065b00001087983 */ /* 0x000f2a0000300a00 */
[----:B------:R0:W-:Y:S01]  /*43b20*/  STL.64 [R1+0x4f0], R4 ;  /* 0x0004f00401007387 */ /* 0x0001e20000100a00 */
[----:B------:R1:W-:Y:S01]  /*43b30*/  STL [R1+0x4f8], R6 ;  /* 0x0004f80601007387 */ /* 0x0003e20000100800 */
[----:B0-----:R-:W-:-:S03]  /*43b40*/  IMAD.MOV.U32 R5, RZ, RZ, R7 ;  /* 0x000000ffff057224 */ /* 0x001fc600078e0007 */
[----:B-1----:R-:W2:Y:S01]  /*43b50*/  LDL.LU.64 R6, [R1+0x65a8] ;  /* 0x0065a80001067983 */ /* 0x002ea20000300a00 */
[----:B------:R-:W-:Y:S02]  /*43b60*/  STL [R1+0x64e4], R12 ;  /* 0x0064e40c01007387 */ /* 0x000fe40000100800 */
[----:B------:R-:W-:Y:S02]  /*43b70*/  STL [R1+0x64e0], R13 ;  /* 0x0064e00d01007387 */ /* 0x000fe40000100800 */
[----:B------:R-:W-:Y:S01]  /*43b80*/  STL [R1+0x5d10], R5 ;  /* 0x005d100501007387 */ /* 0x000fe20000100800 */
[C---:B----4-:R-:W-:Y:S11]  /*43b90*/  HMMA.16816.F32 R8, R20.reuse, R18, R8 ;  /* 0x000000121408723c */ /* 0x050ff60000001808 */
[----:B------:R-:W-:Y:S11]  /*43ba0*/  @!UPT UIADD3 URZ, URZ, URZ, URZ ;  /* 0x0000003f3f3ff290 */ /* 0x000ff6000fffe03f */
[----:B------:R-:W-:Y:S01]  /*43bb0*/  @!UPT UIADD3 URZ, URZ, URZ, URZ ;  /* 0x0000003f3f3ff290 */ /* 0x000fe2000fffe03f */
[----:B------:R0:W-:Y:S01]  /*43bc0*/  STL.64 [R1+0x4e0], R8 ;  /* 0x0004e00801007387 */ /* 0x0001e20000100a00 */
[----:B------:R1:W-:Y:S02]  /*43bd0*/  STL.64 [R1+0x4e8], R10 ;  /* 0x0004e80a01007387 */ /* 0x0003e40000100a00 */
[----:B0-----:R-:W-:Y:S01]  /*43be0*/  IMAD.MOV.U32 R9, RZ, RZ, R18 ;  /* 0x000000ffff097224 */ /* 0x001fe200078e0012 */
[----:B-1----:R-:W4:Y:S01]  /*43bf0*/  LDL.LU.64 R10, [R1+0x65a0] ;  /* 0x0065a000010a7983 */ /* 0x002f220000300a00 */
[----:B------:R-:W-:Y:S02]  /*43c00*/  IMAD.MOV.U32 R8, RZ, RZ, R19 ;  /* 0x000000ffff087224 */ /* 0x000fe400078e0013 */
[----:B------:R-:W2:Y:S02]  /*43c10*/  LDL.LU.64 R18, [R1+0x6598] ;  /* 0x0065980001127983 */ /* 0x000ea40000300a00 */
[----:B--2---:R-:W-:Y:S01]  /*43c20*/  HMMA.16816.F32 R24, R20, R18, R24 ;  /* 0x000000121418723c */ /* 0x004fe20000001818 */
[----:B------:R-:W-:-:S02]  /*43c30*/  IMAD.MOV.U32 R12, RZ, RZ, R18 ;  /* 0x000000ffff0c7224 */ /* 0x000fc400078e0012 */
[----:B------:R-:W-:Y:S11]  /*43c40*/  IMAD.MOV.U32 R13, RZ, RZ, R19 ;  /* 0x000000ffff0d7224 */ /* 0x000ff600078e0013 */
[----:B------:R-:W-:Y:S09]  /*43c50*/  @!UPT UIADD3 URZ, URZ, URZ, URZ ;  /* 0x0000003f3f3ff290 */ /* 0x000ff2000fffe03f */
[----:B------:R-:W-:Y:S01]  /*43c60*/  STL.64 [R1+0x4d0], R24 ;  /* 0x0004d01801007387 */ /* 0x000fe20000100a00 */
[----:B------:R0:W-:Y:S03]  /*43c70*/  STL.64 [R1+0x4d8], R26 ;  /* 0x0004d81a01007387 */ /* 0x0001e60000100a00 */
[----:B0-----:R-:W2:Y:S01]  /*43c80*/  LDL.LU.64 R26, [R1+0x6590] ;  /* 0x00659000011a7983 */ /* 0x001ea20000300a00 */
[----:B------:R-:W2:Y:S02]  /*43c90*/  LDL.LU.64 R24, [R1+0x6588] ;  /* 0x0065880001187983 */ /* 0x000ea40000300a00 */
[----:B------:R-:W3:Y:S02]  /*43ca0*/  LDL.LU.64 R18, [R1+0x6580] ;  /* 0x0065800001127983 */ /* 0x000ee40000300a00 */
[----:B------:R-:W3:Y:S02]  /*43cb0*/  LDL.LU.64 R16, [R1+0x6578] ;  /* 0x0065780001107983 */ /* 0x000ee40000300a00 */
[C---:B---3--:R-:W-:Y:S11]  /*43cc0*/  HMMA.16816.F32 R16, R20.reuse, R14, R16 ;  /* 0x0000000e1410723c */ /* 0x048ff60000001810 */
[----:B------:R-:W-:Y:S11]  /*43cd0*/  @!UPT UIADD3 URZ, URZ, URZ, URZ ;  /* 0x0000003f3f3ff290 */ /* 0x000ff6000fffe03f */
[----:B------:R-:W-:Y:S01]  /*43ce0*/  @!UPT UIADD3 URZ, URZ, URZ, URZ ;  /* 0x0000003f3f3ff290 */ /* 0x000fe2000fffe03f */
[----:B------:R-:W-:Y:S01]  /*43cf0*/  STL.64 [R1+0x4c0], R16 ;  /* 0x0004c01001007387 */ /* 0x000fe20000100a00 */
[----:B------:R0:W-:Y:S03]  /*43d00*/  STL.64 [R1+0x4c8], R18 ;  /* 0x0004c81201007387 */ /* 0x0001e60000100a00 */
[----:B0-----:R-:W3:Y:S01]  /*43d10*/  LDL.LU.64 R18, [R1+0x6570] ;  /* 0x0065700001127983 */ /* 0x001ee20000300a00 */
[----:B------:R-:W3:Y:S02]  /*43d20*/  LDL.LU.64 R16, [R1+0x6568] ;  /* 0x0065680001107983 */ /* 0x000ee40000300a00 */
[----:B------:R0:W-:Y:S02]  /*43d30*/  STL.64 [R1+0x6478], R14 ;  /* 0x0064780e01007387 */ /* 0x0001e40000100a00 */
[----:B------:R-:W-:Y:S01]  /*43d40*/  STL.64 [R1+0x64e8], R12 ;  /* 0x0064e80c01007387 */ /* 0x000fe20000100a00 */
[----:B0-----:R-:W2:Y:S04]  /*43d50*/  LDL.64 R14, [R1+0x68] ;  /* 0x00006800010e7983 */ /* 0x001ea80000100a00 */
[----:B--2---:R3:W-:Y:S01]  /*43d60*/  STL.64 [R1+0x64f0], R14 ;  /* 0x0064f00e01007387 */ /* 0x0047e20000100a00 */
[----:B----4-:R-:W-:Y:S02]  /*43d70*/  STL.64 [R1+0x6500], R10 ;  /* 0x0065000a01007387 */ /* 0x010fe40000100a00 */
[----:B------:R0:W-:Y:S01]  /*43d80*/  STL.64 [R1+0x64f8], R8 ;  /* 0x0064f80801007387 */ /* 0x0001e20000100a00 */
[C---:B---3--:R-:W-:Y:S08]  /*43d90*/  HMMA.16816.F32 R12, R20.reuse, R10, R16 ;  /* 0x0000000a140c723c */ /* 0x048ff00000001810 */
[C---:B0-----:R-:W-:Y:S01]  /*43da0*/  HMMA.16816.F32 R8, R20.reuse, R6, R24 ;  /* 0x000000061408723c */ /* 0x041fe20000001818 */
[----:B------:R-:W0:Y:S11]  /*43db0*/  LDSM.16.MT88.4 R16, [R2+0x2100] ;  /* 0x002100000210783b */ /* 0x000e360000004200 */
[----:B------:R-:W-:Y:S03]  /*43dc0*/  @!UPT UIADD3 URZ, URZ, URZ, URZ ;  /* 0x0000003f3f3ff290 */ /* 0x000fe6000fffe03f */
[----:B------:R-:W-:Y:S01]  /*43dd0*/  STL.64 [R1+0x4b0], R12 ;  /* 0x0004b00c01007387 */ /* 0x000fe20000100a00 */
[----:B------:R-:W-:Y:S02]  /*43de0*/  STL.64 [R1+0x4b8], R14 ;  /* 0x0004b80e01007387 */ /* 0x000fe40000100a00 */
[----:B------:R1:W-:Y:S02]  /*43df0*/  STL.64 [R1+0x6528], R6 ;  /* 0x0065280601007387 */ /* 0x0003e40000100a00 */
[----:B------:R-:W2:Y:S03]  /*43e00*/  LDL.LU R4, [R1+0x7f0] ;  /* 0x0007f00001047983 */ /* 0x000ea60000300800 */
[----:B------:R-:W-:Y:S01]  /*43e10*/  STL.64 [R1+0x4a0], R8 ;  /* 0x0004a00801007387 */ /* 0x000fe20000100a00 */
[----:B------:R-:W-:Y:S02]  /*43e20*/  STL.64 [R1+0x4a8], R10 ;  /* 0x0004a80a01007387 */ /* 0x000fe40000100a00 */
[----:B------:R-:W2:Y:S01]  /*43e30*/  LDL.LU R5, [R1+0x7f4] ;  /* 0x0007f40001057983 */ /* 0x000ea20000300800 */
[----:B-1----:R-:W3:Y:S01]  /*43e40*/  LDL.LU R6, [R1+0x7f8] ;  /* 0x0007f80001067983 */ /* 0x002ee20000300800 */
[----:B------:R-:W3:Y:S03]  /*43e50*/  LDL.LU R7, [R1+0x7fc] ;  /* 0x0007fc0001077983 */ /* 0x000ee60000300800 */
[----:B---3--:R1:W-:Y:S01]  /*43e60*/  STL.64 [R1+0x6538], R6 ;  /* 0x0065380601007387 */ /* 0x0083e20000100a00 */
[----:B--2---:R-:W-:Y:S03]  /*43e70*/  STL.64 [R1+0x6530], R4 ;  /* 0x0065300401007387 */ /* 0x004fe60000100a00 */
[----:B-1----:R-:W2:Y:S04]  /*43e80*/  LDL R6, [R1+0xb8] ;  /* 0x0000b80001067983 */ /* 0x002ea80000100800 */
[----:B------:R-:W2:Y:S01]  /*43e90*/  LDL R7, [R1+0xbc] ;  /* 0x0000bc0001077983 */ /* 0x000ea20000100800 */
[----:B------:R-:W3:Y:S02]  /*43ea0*/  LDL.LU R24, [R1+0x820] ;  /* 0x0008200001187983 */ /* 0x000ee40000300800 */
[----:B------:R-:W3:Y:S02]  /*43eb0*/  LDL.LU R25, [R1+0x824] ;  /* 0x0008240001197983 */ /* 0x000ee40000300800 */
[----:B------:R-:W3:Y:S01]  /*43ec0*/  LDL.LU R26, [R1+0x828] ;  /* 0x00082800011a7983 */ /* 0x000ee20000300800 */
[----:B------:R-:W3:Y:S04]  /*43ed0*/  LDL.LU R27, [R1+0x82c] ;  /* 0x00082c00011b7983 */ /* 0x000ee80000300800 */
[----:B--2---:R1:W-:Y:S04]  /*43ee0*/  STL.64 [R1+0x6548], R6 ;  /* 0x0065480601007387 */ /* 0x0043e80000100a00 */
[----:B-1----:R-:W2:Y:S04]  /*43ef0*/  LDL.64 R6, [R1+0xc8] ;  /* 0x0000c80001067983 */ /* 0x002ea80000100a00 */
[----:B--2---:R1:W-:Y:S01]  /*43f00*/  STL.64 [R1+0x6560], R6 ;  /* 0x0065600601007387 */ /* 0x0043e20000100a00 */
[----:B------:R-:W2:Y:S02]  /*43f10*/  LDL R14, [R1+0x78] ;  /* 0x00007800010e7983 */ /* 0x000ea40000100800 */
[----:B------:R-:W2:Y:S01]  /*43f20*/  LDL R15, [R1+0x7c] ;  /* 0x00007c00010f7983 */ /* 0x000ea20000100800 */
[----:B-1----:R-:W3:Y:S04]  /*43f30*/  LDL.64 R6, [R1+0x38] ;  /* 0x0000380001067983 */ /* 0x002ee80000100a00 */
[----:B--2---:R1:W-:Y:S04]  /*43f40*/  STL.64 [R1+0x6508], R14 ;  /* 0x0065080e01007387 */ /* 0x0043e80000100a00 */
[----:B-1----:R-:W2:Y:S04]  /*43f50*/  LDL.64 R14, [R1+0x88] ;  /* 0x00008800010e7983 */ /* 0x002ea80000100a00 */
[----:B--2---:R1:W-:Y:S04]  /*43f60*/  STL.64 [R1+0x6520], R14 ;  /* 0x0065200e01007387 */ /* 0x0043e80000100a00 */
[----:B-1----:R-:W2:Y:S04]  /*43f70*/  LDL.64 R14, [R1+0xa8] ;  /* 0x0000a800010e7983 */ /* 0x002ea80000100a00 */
[----:B--2---:R1:W-:Y:S01]  /*43f80*/  STL.64 [R1+0x6540], R14 ;  /* 0x0065400e01007387 */ /* 0x0043e20000100a00 */
[----:B------:R-:W2:Y:S02]  /*43f90*/  LDL.LU R12, [R1+0x800] ;  /* 0x00080000010c7983 */ /* 0x000ea40000300800 */
[----:B------:R-:W2:Y:S01]  /*43fa0*/  LDL.LU R13, [R1+0x804] ;  /* 0x00080400010d7983 */ /* 0x000ea20000300800 */
[----:B-1----:R-:W4:Y:S01]  /*43fb0*/  LDL.LU R14, [R1+0x808] ;  /* 0x00080800010e7983 */ /* 0x002f220000300800 */
[----:B------:R-:W4:Y:S01]  /*43fc0*/  LDL.LU R15, [R1+0x80c] ;  /* 0x00080c00010f7983 */ /* 0x000f220000300800 */
[----:B---3--:R-:W-:Y:S02]  /*43fd0*/  HMMA.16816.F32 R24, R20, R6, R24 ;  /* 0x000000061418723c */ /* 0x008fe40000001818 */
[----:B----4-:R-:W-:Y:S01]  /*43fe0*/  STL.64 [R1+0x6558], R14 ;  /* 0x0065580e01007387 */ /* 0x010fe20000100a00 */
[----:B--2---:R1:W-:Y:S03]  /*43ff0*/  STL.64 [R1+0x6550], R12 ;  /* 0x0065500c01007387 */ /* 0x0043e60000100a00 */
[----:B-1----:R-:W2:Y:S01]  /*44000*/  LDL.LU R12, [R1+0x810] ;  /* 0x00081000010c7983 */ /* 0x002ea20000300800 */
[----:B------:R-:W2:Y:S02]  /*44010*/  LDL.LU R13, [R1+0x814] ;  /* 0x00081400010d7983 */ /* 0x000ea40000300800 */
[----:B------:R-:W2:Y:S02]  /*44020*/  LDL.LU R14, [R1+0x818] ;  /* 0x00081800010e7983 */ /* 0x000ea40000300800 */
[----:B------:R-:W2:Y:S01]  /*44030*/  LDL.LU R15, [R1+0x81c] ;  /* 0x00081c00010f7983 */ /* 0x000ea20000300800 */
[----:B------:R-:W3:Y:S01]  /*44040*/  LDL.LU R8, [R1+0x7c0] ;  /* 0x0007c00001087983 */ /* 0x000ee20000300800 */
[----:B------:R-:W3:Y:S02]  /*44050*/  LDL.LU R9, [R1+0x7c4] ;  /* 0x0007c40001097983 */ /* 0x000ee40000300800 */
[----:B------:R-:W4:Y:S02]  /*44060*/  LDL.LU R10, [R1+0x7c8] ;  /* 0x0007c800010a7983 */ /* 0x000f240000300800 */
[----:B------:R-:W4:Y:S02]  /*44070*/  LDL.LU R11, [R1+0x7cc] ;  /* 0x0007cc00010b7983 */ /* 0x000f240000300800 */
[----:B----4-:R-:W-:Y:S01]  /*44080*/  STL.64 [R1+0x6518], R10 ;  /* 0x0065180a01007387 */ /* 0x010fe20000100a00 */
[----:B---3--:R1:W-:Y:S03]  /*44090*/  STL.64 [R1+0x6510], R8 ;  /* 0x0065100801007387 */ /* 0x0083e60000100a00 */
[----:B-1----:R-:W3:Y:S01]  /*440a0*/  LDL.LU R8, [R1+0x7d0] ;  /* 0x0007d00001087983 */ /* 0x002ee20000300800 */
[----:B------:R-:W3:Y:S02]  /*440b0*/  LDL.LU R9, [R1+0x7d4] ;  /* 0x0007d40001097983 */ /* 0x000ee40000300800 */
[----:B------:R-:W3:Y:S02]  /*440c0*/  LDL.LU R10, [R1+0x7d8] ;  /* 0x0007d800010a7983 */ /* 0x000ee40000300800 */
[----:B0-----:R0:W-:Y:S01]  /*440d0*/  STL.64 [R1+0x63a0], R18 ;  /* 0x0063a01201007387 */ /* 0x0011e20000100a00 */
[----:B------:R-:W-:Y:S04]  /*440e0*/  STL.64 [R1+0x6398], R16 ;  /* 0x0063981001007387 */ /* 0x000fe80000100a00 */
[----:B0-----:R-:W4:Y:S01]  /*440f0*/  LDL.64 R18, [R1+0x98] ;  /* 0x0000980001127983 */ /* 0x001f220000100a00 */
[----:B------:R0:W-:Y:S02]  /*44100*/  STL.64 [R1+0x9e0], R24 ;  /* 0x0009e01801007387 */ /* 0x0001e40000100a00 */
[----:B------:R1:W-:Y:S02]  /*44110*/  STL.64 [R1+0x9e8], R26 ;  /* 0x0009e81a01007387 */ /* 0x0003e40000100a00 */
[----:B0-----:R-:W-:-:S02]  /*44120*/  IMAD.MOV.U32 R25, RZ, RZ, R6 ;  /* 0x000000ffff197224 */ /* 0x001fc400078e0006 */
[----:B------:R-:W-:Y:S02]  /*44130*/  IMAD.MOV.U32 R24, RZ, RZ, R7 ;  /* 0x000000ffff187224 */ /* 0x000fe400078e0007 */
[----:B------:R-:W2:Y:S02]  /*44140*/  LDL.LU.64 R6, [R1+0x6560] ;  /* 0x0065600001067983 */ /* 0x000ea40000300a00 */
[C---:B--2---:R-:W-:Y:S01]  /*44150*/  HMMA.16816.F32 R12, R20.reuse, R6, R12 ;  /* 0x00000006140c723c */ /* 0x044fe2000000180c */
[----:B-1----:R-:W-:Y:S02]  /*44160*/  IMAD.MOV.U32 R27, RZ, RZ, R6 ;  /* 0x000000ffff1b7224 */ /* 0x002fe400078e0006 */
[----:B------:R-:W-:Y:S11]  /*44170*/  IMAD.MOV.U32 R26, RZ, RZ, R7 ;  /* 0x000000ffff1a7224 */ /* 0x000ff600078e0007 */
[----:B------:R-:W-:Y:S09]  /*44180*/  @!UPT UIADD3 URZ, URZ, URZ, URZ ;  /* 0x0000003f3f3ff290 */ /* 0x000ff2000fffe03f */
[----:B------:R-:W-:Y:S01]  /*44190*/  STL.64 [R1+0x820], R12 ;  /* 0x0008200c01007387 */ /* 0x000fe20000100a00 */
[----:B------:R0:W-:Y:S03]  /*441a0*/  STL.64 [R1+0x828], R14 ;  /* 0x0008280e01007387 */ /* 0x0001e60000100a00 */
[----:B0-----:R-:W2:Y:S01]  /*441b0*/  LDL.LU.64 R14, [R1+0x6558] ;  /* 0x00655800010e7983 */ /* 0x001ea20000300a00 */
[----:B------:R-:W2:Y:S02]  /*441c0*/  LDL.LU.64 R12, [R1+0x6550] ;  /* 0x00655000010c7983 */ /* 0x000ea40000300a00 */
[----:B------:R-:W2:Y:S02]  /*441d0*/  LDL.LU.64 R6, [R1+0x6548] ;  /* 0x0065480001067983 */ /* 0x000ea40000300a00 */
[----:B------:R-:W-:Y:S01]  /*441e0*/  IMAD.MOV.U32 R11, RZ, RZ, R0 ;  /* 0x000000ffff0b7224 */ /* 0x000fe200078e0000 */
[C---:B--2---:R-:W-:Y:S01]  /*441f0*/  HMMA.16816.F32 R4, R20.reuse, R6, R12 ;  /* 0x000000061404723c */ /* 0x044fe2000000180c */
[----:B------:R-:W2:Y:S11]  /*44200*/  LDL.LU.64 R14, [R1+0x6540] ;  /* 0x00654000010e7983 */ /* 0x000eb60000300a00 */
[----:B------:R-:W-:Y:S11]  /*44210*/  @!UPT UIADD3 URZ, URZ, URZ, URZ ;  /* 0x0000003f3f3ff290 */ /* 0x000ff6000fffe03f */
[----:B------:R-:W-:Y:S01]  /*44220*/  STL.64 [R1+0x810], R4 ;  /* 0x0008100401007387 */ /* 0x000fe20000100a00 */
[----:B------:R0:W-:Y:S02]  /*44230*/  STL [R1+0x818], R6 ;  /* 0x0008180601007387 */ /* 0x0001e40000100800 */
[----:B------:R-:W-:Y:S02]  /*44240*/  IMAD.MOV.U32 R0, RZ, RZ, R7 ;  /* 0x000000ffff007224 */ /* 0x000fe400078e0007 */
[----:B0-----:R-:W2:Y:S01]  /*44250*/  LDL.LU.64 R6, [R1+0x6538] ;  /* 0x0065380001067983 */ /* 0x001ea20000300a00 */
[----:B------:R-:W2:Y:S02]  /*44260*/  LDL.LU.64 R4, [R1+0x6530] ;  /* 0x0065300001047983 */ /* 0x000ea40000300a00 */
[----:B------:R-:W-:Y:S01]  /*44270*/  STL [R1+0x5bc4], R0 ;  /* 0x005bc40001007387 */ /* 0x000fe20000100800 */
[C---:B--2---:R-:W-:Y:S11]  /*44280*/  HMMA.16816.F32 R4, R20.reuse, R14, R4 ;  /* 0x0000000e1404723c */ /* 0x044ff60000001804 */
[----:B------:R-:W-:Y:S11]  /*44290*/  @!UPT UIADD3 URZ, URZ, URZ, URZ ;  /* 0x0000003f3f3ff290 */ /* 0x000ff6000fffe03f */
[----:B------:R-:W-:Y:S01]  /*442a0*/  @!UPT UIADD3 URZ, URZ, URZ, URZ ;  /* 0x0000003f3f3ff290 */ /* 0x000fe2000fffe03f */
[----:B------:R-:W-:Y:S01]  /*442b0*/  STL.64 [R1+0x800], R4 ;  /* 0x0008000401007387 */ /* 0x000fe20000100a00 */
[----:B------:R0:W-:Y:S03]  /*442c0*/  STL.64 [R1+0x808], R6 ;  /* 0x0008080601007387 */ /* 0x0001e60000100a00 */
[----:B0-----:R-:W2:Y:S01]  /*442d0*/  LDL.LU.64 R6, [R1+0x6528] ;  /* 0x0065280001067983 */ /* 0x001ea20000300a00 */
[----:B------:R-:W-:Y:S02]  /*442e0*/  IMAD.MOV.U32 R5, RZ, RZ, R14 ;  /* 0x000000ffff057224 */ /* 0x000fe400078e000e */
[----:B------:R-:W-:Y:S02]  /*442f0*/  IMAD.MOV.U32 R4, RZ, RZ, R15 ;  /* 0x000000ffff047224 */ /* 0x000fe400078e000f */
[----:B------:R-:W3:Y:S04]  /*44300*/  LDL.LU.64 R14, [R1+0x6520] ;  /* 0x00652000010e7983 */ /* 0x000ee80000300a00 */
[----:B--2---:R-:W-:Y:S01]  /*44310*/  STL.64 [R1+0x6460], R6 ;  /* 0x0064600601007387 */ /* 0x004fe20000100a00 */
[----:B------:R0:W-:Y:S03]  /*44320*/  STL.64 [R1+0x6458], R4 ;  /* 0x0064580401007387 */ /* 0x0001e60000100a00 */
[----:B0-----:R-:W4:Y:S01]  /*44330*/  LDL.LU R4, [R1+0x7e0] ;  /* 0x0007e00001047983 */ /* 0x001f220000300800 */
[----:B------:R-:W4:Y:S02]  /*44340*/  LDL.LU R5, [R1+0x7e4] ;  /* 0x0007e40001057983 */ /* 0x000f240000300800 */
[----:B------:R-:W4:Y:S02]  /*44350*/  LDL.LU R6, [R1+0x7e8] ;  /* 0x0007e80001067983 */ /* 0x000f240000300800 */
[----:B------:R-:W4:Y:S01]  /*44360*/  LDL.LU R7, [R1+0x7ec] ;  /* 0x0007ec0001077983 */ /* 0x000f220000300800 */
[----:B---3--:R-:W-:Y:S01]  /*44370*/  HMMA.16816.F32 R8, R20, R14, R8 ;  /* 0x0000000e1408723c */ /* 0x008fe20000001808 */
[----:B------:R-:W-:-:S02]  /*44380*/  IMAD.MOV.U32 R29, RZ, RZ, R14 ;  /* 0x000000ffff1d7224 */ /* 0x000fc400078e000e */
[----:B------:R-:W-:-:S05]  /*44390*/  IMAD.MOV.U32 R3, RZ, RZ, R15 ;  /* 0x000000ffff037224 */ /* 0x000fca00078e000f */
[C---:B----4-:R-:W-:Y:S11]  /*443a0*/  HMMA.16816.F32 R4, R20.reuse, R18, R4 ;  /* 0x000000121404723c */ /* 0x050ff60000001804 */
[----:B------:R-:W-:Y:S11]  /*443b0*/  @!UPT UIADD3 URZ, URZ, URZ, URZ ;  /* 0x0000003f3f3ff290 */ /* 0x000ff6000fffe03f */
[----:B------:R-:W-:Y:S01]  /*443c0*/  @!UPT UIADD3 URZ, URZ, URZ, URZ ;  /* 0x0000003f3f3ff290 */ /* 0x000fe2000fffe03f */
[----:B------:R-:W-:Y:S01]  /*443d0*/  STL.64 [R1+0x7f0], R4 ;  /* 0x0007f00401007387 */ /* 0x000fe20000100a00 */
[----:B------:R0:W-:Y:S03]  /*443e0*/  STL.64 [R1+0x7f8], R6 ;  /* 0x0007f80601007387 */ /* 0x0001e60000100a00 */
[----:B0-----:R-:W2:Y:S01]  /*443f0*/  LDL.64 R6, [R1+0x58] ;  /* 0x0000580001067983 */ /* 0x001ea20000100a00 */
[----:B------:R0:W-:Y:S02]  /*44400*/  STL.64 [R1+0x6408], R18 ;  /* 0x0064081201007387 */ /* 0x0001e40000100a00 */
[----:B------:R-:W3:Y:S02]  /*44410*/  LDL.LU R16, [R1+0x7b0] ;  /* 0x0007b00001107983 */ /* 0x000ee40000300800 */
[----:B------:R-:W3:Y:S01]  /*44420*/  LDL.LU R17, [R1+0x7b4] ;  /* 0x0007b40001117983 */ /* 0x000ee20000300800 */
[----:B0-----:R-:W3:Y:S01]  /*44430*/  LDL.LU R18, [R1+0x7b8] ;  /* 0x0007b80001127983 */ /* 0x001ee20000300800 */
[----:B------:R-:W3:Y:S02]  /*44440*/  LDL.LU R19, [R1+0x7bc] ;  /* 0x0007bc0001137983 */ /* 0x000ee40000300800 */
[----:B------:R-:W-:Y:S02]  /*44450*/  STL.64 [R1+0x7e0], R8 ;  /* 0x0007e00801007387 */ /* 0x000fe40000100a00 */
[----:B------:R0:W-:Y:S02]  /*44460*/  STL.64 [R1+0x7e8], R10 ;  /* 0x0007e80a01007387 */ /* 0x0001e40000100a00 */
[----:B0-----:R-:W4:Y:S01]  /*44470*/  LDL.LU.64 R10, [R1+0x6518] ;  /* 0x00651800010a7983 */ /* 0x001f220000300a00 */
[----:B------:R-:W4:Y:S02]  /*44480*/  LDL.LU.64 R8, [R1+0x6510] ;  /* 0x0065100001087983 */ /* 0x000f240000300a00 */
[----:B------:R-:W4:Y:S02]  /*44490*/  LDL.LU.64 R14, [R1+0x6508] ;  /* 0x00650800010e7983 */ /* 0x000f240000300a00 */
[----:B------:R-:W-:Y:S01]  /*444a0*/  STL [R1+0x6404], R3 ;  /* 0x0064040301007387 */ /* 0x000fe20000100800 */
[----:B------:R-:W-:Y:S01]  /*444b0*/  STL [R1+0x6400], R29 ;  /* 0x0064001d01007387 */ /* 0x000fe20000100800 */
[C---:B----4-:R-:W-:Y:S03]  /*444c0*/  HMMA.16816.F32 R12, R20.reuse, R14, R8 ;  /* 0x0000000e140c723c */ /* 0x050fe60000001808 */
[----:B------:R-:W4:Y:S01]  /*444d0*/  LDL.LU.64 R10, [R1+0x6500] ;  /* 0x00650000010a7983 */ /* 0x000f220000300a00 */
[----:B------:R-:W2:Y:S11]  /*444e0*/  LDL.LU.64 R8, [R1+0x64f8] ;  /* 0x0064f80001087983 */ /* 0x000eb60000300a00 */
[----:B------:R-:W-:Y:S08]  /*444f0*/  @!UPT UIADD3 URZ, URZ, URZ, URZ ;  /* 0x0000003f3f3ff290 */ /* 0x000ff0000fffe03f */
[----:B------:R-:W-:Y:S01]  /*44500*/  STL.64 [R1+0x7d0], R12 ;  /* 0x0007d00c01007387 */ /* 0x000fe20000100a00 */
[----:B------:R0:W-:Y:S03]  /*44510*/  STL.64 [R1+0x7d8], R14 ;  /* 0x0007d80e01007387 */ /* 0x0001e60000100a00 */
[----:B0-----:R-:W3:Y:S01]  /*44520*/  LDL.LU.64 R14, [R1+0x64f0] ;  /* 0x0064f000010e7983 */ /* 0x001ee20000300a00 */
[----:B------:R-:W2:Y:S02]  /*44530*/  LDL R28, [R1+0x1de0] ;  /* 0x001de000011c7983 */ /* 0x000ea40000100800 */
[----:B------:R-:W2:Y:S01]  /*44540*/  LDL.LU.64 R12, [R1+0x64e8] ;  /* 0x0064e800010c7983 */ /* 0x000ea20000300a00 */
[----:B---3--:R-:W-:Y:S11]  /*44550*/  HMMA.16816.F32 R16, R20, R14, R16 ;  /* 0x0000000e1410723c */ /* 0x008ff60000001810 */
[----:B------:R-:W-:Y:S11]  /*44560*/  @!UPT UIADD3 URZ, URZ, URZ, URZ ;  /* 0x0000003f3f3ff290 */ /* 0x000ff6000fffe03f */
[----:B------:R-:W-:Y:S01]  /*44570*/  @!UPT UIADD3 URZ, URZ, URZ, URZ ;  /* 0x0000003f3f3ff290 */ /* 0x000fe2000fffe03f */
[----:B------:R0:W-:Y:S01]  /*44580*/  STL.64 [R1+0x7c0], R16 ;  /* 0x0007c01001007387 */ /* 0x0001e20000100a00 */
[----:B------:R1:W-:Y:S02]  /*44590*/  STL [R1+0x7c8], R18 ;  /* 0x0007c81201007387 */ /* 0x0003e40000100800 */
[----:B------:R-:W-:Y:S01]  /*445a0*/  IMAD.MOV.U32 R0, RZ, RZ, R19 ;  /* 0x000000ffff007224 */ /* 0x000fe200078e0013 */
[----:B0-----:R-:W3:Y:S01]  /*445b0*/  LDL.LU R16, [R1+0x6e0] ;  /* 0x0006e00001107983 */ /* 0x001ee20000300800 */
[----:B------:R-:W3:Y:S02]  /*445c0*/  LDL.LU R17, [R1+0x6e4] ;  /* 0x0006e40001117983 */ /* 0x000ee40000300800 */
[----:B-1----:R-:W3:Y:S02]  /*445d0*/  LDL.LU R18, [R1+0x6e8] ;  /* 0x0006e80001127983 */ /* 0x002ee40000300800 */
[----:B------:R-:W3:Y:S02]  /*445e0*/  LDL.LU R19, [R1+0x6ec] ;  /* 0x0006ec0001137983 */ /* 0x000ee40000300800 */
[----:B------:R-:W-:-:S02]  /*445f0*/  IMAD.MOV.U32 R3, RZ, RZ, R14 ;  /* 0x000000ffff037224 */ /* 0x000fc400078e000e */
[----:B------:R-:W-:Y:S02]  /*44600*/  IMAD.MOV.U32 R29, RZ, RZ, R15 ;  /* 0x000000ffff1d7224 */ /* 0x000fe400078e000f */
[----:B--2---:R-:W-:Y:S02]  /*44610*/  IMAD.MOV.U32 R14, RZ, RZ, R12 ;  /* 0x000000ffff0e7224 */ /* 0x004fe400078e000c */
[----:B------:R-:W-:Y:S01]  /*44620*/  IMAD.MOV.U32 R15, RZ, RZ, R13 ;  /* 0x000000ffff0f7224 */ /* 0x000fe200078e000d */
[----:B------:R-:W2:Y:S01]  /*44630*/  LDL.LU R12, [R1+0x64e4] ;  /* 0x0064e400010c7983 */ /* 0x000ea20000300800 */
[----:B------:R-:W2:Y:S03]  /*44640*/  LDL.LU R13, [R1+0x64e0] ;  /* 0x0064e000010d7983 */ /* 0x000ea60000300800 */
[----:B------:R-:W-:Y:S04]  /*44650*/  STL.64 [R1+0x6490], R14 ;  /* 0x0064900e01007387 */ /* 0x000fe80000100a00 */
[----:B---3--:R0:W-:Y:S01]  /*44660*/  STL.64 [R1+0x6418], R18 ;  /* 0x0064181201007387 */ /* 0x0081e20000100a00 */
[----:B------:R-:W-:Y:S03]  /*44670*/  STL.64 [R1+0x6410], R16 ;  /* 0x0064101001007387 */ /* 0x000fe60000100a00 */
[----:B0-----:R-:W3:Y:S01]  /*44680*/  LDL.64 R18, [R1+0xb8] ;  /* 0x0000b80001127983 */ /* 0x001ee20000100a00 */
[----:B------:R-:W-:-:S02]  /*44690*/  IMAD.MOV.U32 R14, RZ, RZ, R9 ;  /* 0x000000ffff0e7224 */ /* 0x000fc400078e0009 */
[----:B------:R-:W-:Y:S01]  /*446a0*/  IMAD.MOV.U32 R15, RZ, RZ, R8 ;  /* 0x000000ffff0f7224 */ /* 0x000fe200078e0008 */
[----:B---3--:R0:W-:Y:S02]  /*446b0*/  STL.64 [R1+0x6428], R18 ;  /* 0x0064281201007387 */ /* 0x0081e40000100a00 */
[----:B0-----:R-:W-:Y:S02]  /*446c0*/  IMAD.MOV.U32 R18, RZ, RZ, R27 ;  /* 0x000000ffff127224 */ /* 0x001fe400078e001b */
[----:B------:R-:W-:Y:S01]  /*446d0*/  IMAD.MOV.U32 R19, RZ, RZ, R26 ;  /* 0x000000ffff137224 */ /* 0x000fe200078e001a */
[----:B------:R-:W3:Y:S01]  /*446e0*/  LDL.LU R27, [R1+0x64dc] ;  /* 0x0064dc00011b7983 */ /* 0x000ee20000300800 */
[----:B------:R-:W3:Y:S02]  /*446f0*/  LDL.LU R26, [R1+0x64d8] ;  /* 0x0064d800011a7983 */ /* 0x000ee40000300800 */
[----:B------:R-:W-:Y:S01]  /*44700*/  STL.64 [R1+0x64a8], R14 ;  /* 0x0064a80e01007387 */ /* 0x000fe20000100a00 */
[----:B------:R0:W-:Y:S01]  /*44710*/  STL.64 [R1+0x6440], R18 ;  /* 0x0064401201007387 */ /* 0x0001e20000100a00 */
[----:B------:R-:W3:Y:S02]  /*44720*/  LDL.LU R16, [R1+0x7a0] ;  /* 0x0007a00001107983 */ /* 0x000ee40000300800 */
[----:B------:R-:W3:Y:S01]  /*44730*/  LDL.LU R17, [R1+0x7a4] ;  /* 0x0007a40001117983 */ /* 0x000ee20000300800 */
[----:B0-----:R-:W3:Y:S01]  /*44740*/  LDL.LU R18, [R1+0x7a8] ;  /* 0x0007a80001127983 */ /* 0x001ee20000300800 */
[----:B------:R-:W3:Y:S02]  /*44750*/  LDL.LU R19, [R1+0x7ac] ;  /* 0x0007ac0001137983 */ /* 0x000ee40000300800 */
[----:B--2---:R-:W-:-:S02]  /*44760*/  IMAD.MOV.U32 R14, RZ, RZ, R13 ;  /* 0x000000ffff0e7224 */ /* 0x004fc400078e000d */
[----:B------:R-:W-:Y:S01]  /*44770*/  IMAD.MOV.U32 R15, RZ, RZ, R12 ;  /* 0x000000ffff0f7224 */ /* 0x000fe200078e000c */
[----:B------:R-:W-:Y:S01]  /*44780*/  STL [R1+0x5bc8], R0 ;  /* 0x005bc80001007387 */ /* 0x000fe20000100800 */
[----:B------:R-:W-:Y:S02]  /*44790*/  IMAD.MOV.U32 R9, RZ, RZ, R6 ;  /* 0x000000ffff097224 */ /* 0x000fe400078e0006 */
[----:B------:R-:W-:Y:S01]  /*447a0*/  IMAD.MOV.U32 R8, RZ, RZ, R7 ;  /* 0x000000ffff087224 */ /* 0x000fe200078e0007 */
[C---:B---3--:R-:W-:Y:S11]  /*447b0*/  HMMA.16816.F32 R16, R20.reuse, R6, R16 ;  /* 0x000000061410723c */ /* 0x048ff60000001810 */
[----:B------:R-:W-:Y:S11]  /*447c0*/  @!UPT UIADD3 URZ, URZ, URZ, URZ ;  /* 0x0000003f3f3ff290 */ /* 0x000ff6000fffe03f */
[----:B------:R-:W-:Y:S01]  /*447d0*/  @!UPT UIADD3 URZ, URZ, URZ, URZ ;  /* 0x0000003f3f3ff290 */ /* 0x000fe2000fffe03f */
[----:B------:R-:W-:Y:S01]  /*447e0*/  STL.64 [R1+0x7b0], R16 ;  /* 0x0007b01001007387 */ /* 0x000fe20000100a00 */
[----:B------:R-:W-:Y:S02]  /*447f0*/  STL.64 [R1+0x7b8], R18 ;  /* 0x0007b81201007387 */ /* 0x000fe40000100a00 */
[----:B------:R0:W-:Y:S02]  /*44800*/  STL.64 [R1+0x64d0], R14 ;  /* 0x0064d00e01007387 */ /* 0x0001e40000100a00 */
[----:B------:R-:W2:Y:S01]  /*44810*/  LDL.LU R12, [R1+0x490] ;  /* 0x00049000010c7983 */ /* 0x000ea20000300800 */
[----:B------:R-:W2:Y:S04]  /*44820*/  LDL.LU R13, [R1+0x494] ;  /* 0x00049400010d7983 */ /* 0x000ea80000300800 */
[----:B0-----:R-:W2:Y:S01]  /*44830*/  LDL.LU R14, [R1+0x498] ;  /* 0x00049800010e7983 */ /* 0x001ea20000300800 */
[----:B------:R-:W2:Y:S02]  /*44840*/  LDL.LU R15, [R1+0x49c] ;  /* 0x00049c00010f7983 */ /* 0x000ea40000300800 */
[----:B----4-:R-:W-:Y:S02]  /*44850*/  STL.64 [R1+0x6470], R10 ;  /* 0x0064700a01007387 */ /* 0x010fe40000100a00 */
[----:B------:R0:W-:Y:S02]  /*44860*/  STL.64 [R1+0x6468], R8 ;  /* 0x0064680801007387 */ /* 0x0001e40000100a00 */
[----:B0-----:R-:W3:Y:S01]  /*44870*/  LDL.LU R8, [R1+0x3d0] ;  /* 0x0003d00001087983 */ /* 0x001ee20000300800 */
[----:B------:R-:W3:Y:S02]  /*44880*/  LDL.LU R9, [R1+0x3d4] ;  /* 0x0003d40001097983 */ /* 0x000ee40000300800 */
[----:B------:R-:W4:Y:S02]  /*44890*/  LDL.LU R10, [R1+0x3d8] ;  /* 0x0003d800010a7983 */ /* 0x000f240000300800 */
[----:B------:R-:W4:Y:S02]  /*448a0*/  LDL.LU R11, [R1+0x3dc] ;  /* 0x0003dc00010b7983 */ /* 0x000f240000300800 */
[----:B----4-:R-:W-:Y:S01]  /*448b0*/  STL.64 [R1+0x6488], R10 ;  /* 0x0064880a01007387 */ /* 0x010fe20000100a00 */
[----:B---3--:R0:W-:Y:S03]  /*448c0*/  STL.64 [R1+0x6480], R8 ;  /* 0x0064800801007387 */ /* 0x0081e60000100a00 */
        /* <DEDUP_REMOVED lines=9> */
[----:B------:R-:W4:Y:S01]  /*44960*/  LDL.LU R11, [R1+0x3fc] ;  /* 0x0003fc00010b7983 */ /* 0x000f220000300800 */
[----:B--2---:R-:W-:Y:S01]  /*44970*/  HMMA.16816.F32 R20, R20, R26, R12 ;  /* 0x0000001a1414723c */ /* 0x004fe2000000180c */
[----:B------:R-:W-:-:S02]  /*44980*/  IMAD.MOV.U32 R18, RZ, RZ, R25 ;  /* 0x000000ffff127224 */ /* 0x000fc400078e0019 */
[----:B------:R-:W-:Y:S01]  /*44990*/  IMAD.MOV.U32 R19, RZ, RZ, R24 ;  /* 0x000000ffff137224 */ /* 0x000fe200078e0018 */
[----:B----4-:R-:W-:Y:S01]  /*449a0*/  STL.64 [R1+0x64b8], R10 ;  /* 0x0064b80a01007387 */ /* 0x010fe20000100a00 */
[----:B---3--:R0:W-:Y:S03]  /*449b0*/  STL.64 [R1+0x64b0], R8 ;  /* 0x0064b00801007387 */ /* 0x0081e60000100a00 */
[----:B0-----:R-:W2:Y:S01]  /*449c0*/  LDL.LU R8, [R1+0x400] ;  /* 0x0004000001087983 */ /* 0x001ea20000300800 */
[----:B------:R-:W2:Y:S02]  /*449d0*/  LDL.LU R9, [R1+0x404] ;  /* 0x0004040001097983 */ /* 0x000ea40000300800 */
[----:B------:R-:W2:Y:S02]  /*449e0*/  LDL.LU R10, [R1+0x408] ;  /* 0x00040800010a7983 */ /* 0x000ea40000300800 */
[----:B------:R-:W2:Y:S01]  /*449f0*/  LDL.LU R11, [R1+0x40c] ;  /* 0x00040c00010b7983 */ /* 0x000ea20000300800 */
[----:B------:R-:W3:Y:S01]  /*44a00*/  LDL.LU R4, [R1+0x3c0] ;  /* 0x0003c00001047983 */ /* 0x000ee20000300800 */
[----:B------:R-:W3:Y:S02]  /*44a10*/  LDL.LU R5, [R1+0x3c4] ;  /* 0x0003c40001057983 */ /* 0x000ee40000300800 */
[----:B------:R-:W3:Y:S02]  /*44a20*/  LDL.LU R6, [R1+0x3c8] ;  /* 0x0003c80001067983 */ /* 0x000ee40000300800 */
[----:B------:R-:W3:Y:S01]  /*44a30*/  LDL.LU R7, [R1+0x3cc] ;  /* 0x0003cc0001077983 */ /* 0x000ee20000300800 */
[----:B------:R-:W2:Y:S01]  /*44a40*/  LDL.LU.64 R14, [R1+0x64d0] ;  /* 0x0064d000010e7983 */ /* 0x000ea20000300a00 */
[----:B------:R-:W2:Y:S02]  /*44a50*/  LDL.LU.64 R26, [R1+0x64c8] ;  /* 0x0064c800011a7983 */ /* 0x000ea40000300a00 */
[----:B------:R-:W2:Y:S02]  /*44a60*/  LDL.LU.64 R24, [R1+0x64c0] ;  /* 0x0064c00001187983 */ /* 0x000ea40000300a00 */
[----:B------:R0:W-:Y:S01]  /*44a70*/  STL.64 [R1+0x490], R20 ;  /* 0x0004901401007387 */ /* 0x0001e20000100a00 */
[----:B------:R1:W-:Y:S01]  /*44a80*/  STL [R1+0x498], R22 ;  /* 0x0004981601007387 */ /* 0x0003e20000100800 */
[----:B------:R-:W-:-:S03]  /*44a90*/  IMAD.MOV.U32 R0, RZ, RZ, R23 ;  /* 0x000000ffff007224 */ /* 0x000fc600078e0017 */
[----:B0-----:R-:W4:Y:S01]  /*44aa0*/  LDL.LU R20, [R1+0x3b0] ;  /* 0x0003b00001147983 */ /* 0x001f220000300800 */
[----:B------:R-:W4:Y:S02]  /*44ab0*/  LDL.LU R21, [R1+0x3b4] ;  /* 0x0003b40001157983 */ /* 0x000f240000300800 */
[----:B-1----:R-:W4:Y:S02]  /*44ac0*/  LDL.LU R22, [R1+0x3b8] ;  /* 0x0003b80001167983 */ /* 0x002f240000300800 */
[----:B------:R-:W4:Y:S01]  /*44ad0*/  LDL.LU R23, [R1+0x3bc] ;  /* 0x0003bc0001177983 */ /* 0x000f220000300800 */
[----:B------:R-:W-:Y:S01]  /*44ae0*/  STL [R1+0x5d14], R0 ;  /* 0x005d140001007387 */ /* 0x000fe20000100800 */
[C---:B--2---:R-:W-:Y:S03]  /*44af0*/  HMMA.16816.F32 R12, R24.reuse, R14, R8 ;  /* 0x0000000e180c723c */ /* 0x044fe60000001808 */
[----:B------:R-:W2:Y:S01]  /*44b00*/  LDL.LU.64 R10, [R1+0x64b8] ;  /* 0x0064b800010a7983 */ /* 0x000ea20000300a00 */
[----:B------:R-:W2:Y:S11]  /*44b10*/  LDL.LU.64 R8, [R1+0x64b0] ;  /* 0x0064b00001087983 */ /* 0x000eb60000300a00 */
[----:B------:R-:W-:Y:S08]  /*44b20*/  @!UPT UIADD3 URZ, URZ, URZ, URZ ;  /* 0x0000003f3f3ff290 */ /* 0x000ff0000fffe03f */
[----:B------:R-:W-:Y:S01]  /*44b30*/  STL.64 [R1+0x400], R12 ;  /* 0x0004000c01007387 */ /* 0x000fe20000100a00 */
        /* <DEDUP_REMOVED lines=16> */
[C---:B--2---:R-:W-:Y:S11]  /*44c40*/  HMMA.16816.F32 R8, R24.reuse, R14, R8 ;  /* 0x0000000e1808723c */ /* 0x044ff60000001808 */
[----:B------:R-:W-:Y:S11]  /*44c50*/  @!UPT UIADD3 URZ, URZ, URZ, URZ ;  /* 0x0000003f3f3ff290 */ /* 0x000ff6000fffe03f */
[----:B------:R-:W-:Y:S01]  /*44c60*/  @!UPT UIADD3 URZ, URZ, URZ, URZ ;  /* 0x0000003f3f3ff290 */ /* 0x000fe2000fffe03f */
[----:B------:R-:W-:Y:S01]  /*44c70*/  STL.64 [R1+0x3d0], R8 ;  /* 0x0003d00801007387 */ /* 0x000fe20000100a00 */
[----:B------:R0:W-:Y:S03]  /*44c80*/  STL.64 [R1+0x3d8], R10 ;  /* 0x0003d80a01007387 */ /* 0x0001e60000100a00 */
[----:B0-----:R-:W3:Y:S01]  /*44c90*/  LDL.LU.64 R10, [R1+0x6470] ;  /* 0x00647000010a7983 */ /* 0x001ee20000300a00 */
[----:B------:R-:W2:Y:S02]  /*44ca0*/  LDL.LU.64 R8, [R1+0x6468] ;  /* 0x0064680001087983 */ /* 0x000ea40000300a00 */
[----:B------:R0:W-:Y:S02]  /*44cb0*/  STL.64 [R1+0x6420], R14 ;  /* 0x0064200e01007387 */ /* 0x0001e40000100a00 */
[----:B------:R-:W2:Y:S01]  /*44cc0*/  LDL.LU R12, [R1+0x6f0] ;  /* 0x0006f000010c7983 */ /* 0x000ea20000300800 */
[----:B------:R-:W2:Y:S04]  /*44cd0*/  LDL.LU R13, [R1+0x6f4] ;  /* 0x0006f400010d7983 */ /* 0x000ea80000300800 */
[----:B0-----:R-:W2:Y:S01]  /*44ce0*/  LDL.LU R14, [R1+0x6f8] ;  /* 0x0006f800010e7983 */ /* 0x001ea20000300800 */
[----:B------:R-:W2:Y:S03]  /*44cf0*/  LDL.LU R15, [R1+0x6fc] ;  /* 0x0006fc00010f7983 */ /* 0x000ea60000300800 */
[----:B--2---:R-:W-:Y:S01]  /*44d00*/  STL.64 [R1+0x6438], R14 ;  /* 0x0064380e01007387 */ /* 0x004fe20000100a00 */
[----:B------:R0:W-:Y:S03]  /*44d10*/  STL.64 [R1+0x6430], R12 ;  /* 0x0064300c01007387 */ /* 0x0001e60000100a00 */
[----:B0-----:R-:W2:Y:S01]  /*44d20*/  LDL.LU R12, [R1+0x700] ;  /* 0x00070000010c7983 */ /* 0x001ea20000300800 */
[----:B------:R-:W2:Y:S02]  /*44d30*/  LDL.LU R13, [R1+0x704] ;  /* 0x00070400010d7983 */ /* 0x000ea40000300800 */
[----:B------:R-:W2:Y:S02]  /*44d40*/  LDL.LU R14, [R1+0x708] ;  /* 0x00070800010e7983 */ /* 0x000ea40000300800 */
[----:B------:R-:W2:Y:S01]  /*44d50*/  LDL.LU R15, [R1+0x70c] ;  /* 0x00070c00010f7983 */ /* 0x000ea20000300800 */
[C---:B---3--:R-:W-:Y:S01]  /*44d60*/  HMMA.16816.F32 R4, R24.reuse, R10, R4 ;  /* 0x0000000a1804723c */ /* 0x048fe20000001804 */
[----:B--2---:R-:W-:Y:S01]  /*44d70*/  STL.64 [R1+0x6450], R14 ;  /* 0x0064500e01007387 */ /* 0x004fe20000100a00 */
[----:B------:R0:W-:Y:S03]  /*44d80*/  STL.64 [R1+0x6448], R12 ;  /* 0x0064480c01007387 */ /* 0x0001e60000100a00 */
[----:B0-----:R-:W2:Y:S01]  /*44d90*/  LDL.LU R12, [R1+0x710] ;  /* 0x00071000010c7983 */ /* 0x001ea20000300800 */
[----:B------:R-:W2:Y:S02]  /*44da0*/  LDL.LU R13, [R1+0x714] ;  /* 0x00071400010d7983 */ /* 0x000ea40000300800 */
[----:B------:R-:W2:Y:S02]  /*44db0*/  LDL.LU R14, [R1+0x718] ;  /* 0x00071800010e7983 */ /* 0x000ea40000300800 */
[----:B------:R-:W2:Y:S11]  /*44dc0*/  LDL.LU R15, [R1+0x71c] ;  /* 0x00071c00010f7983 */ /* 0x000eb60000300800 */
[----:B------:R-:W-:Y:S02]  /*44dd0*/  @!UPT UIADD3 URZ, URZ, URZ, URZ ;  /* 0x0000003f3f3ff290 */ /* 0x000fe4000fffe03f */
[----:B------:R-:W-:Y:S01]  /*44de0*/  STL.64 [R1+0x3c0], R4 ;  /* 0x0003c00401007387 */ /* 0x000fe20000100a00 */
[----:B------:R0:W-:Y:S03]  /*44df0*/  STL.64 [R1+0x3c8], R6 ;  /* 0x0003c80601007387 */ /* 0x0001e60000100a00 */
[----:B0-----:R-:W4:Y:S01]  /*44e00*/  LDL.LU.64 R6, [R1+0x6460] ;  /* 0x0064600001067983 */ /* 0x001f220000300a00 */
[----:B------:R-:W3:Y:S02]  /*44e10*/  LDL.LU.64 R4, [R1+0x6458] ;  /* 0x0064580001047983 */ /* 0x000ee40000300a00 */
[----:B------:R-:W-:Y:S01]  /*44e20*/  STL.64 [R1+0x6340], R10 ;  /* 0x0063400a01007387 */ /* 0x000fe20000100a00 */
[C---:B----4-:R-:W-:Y:S11]  /*44e30*/  HMMA.16816.F32 R20, R24.reuse, R6, R20 ;  /* 0x000000061814723c */ /* 0x050ff60000001814 */
[----:B------:R-:W-:Y:S11]  /*44e40*/  @!UPT UIADD3 URZ, URZ, URZ, URZ ;  /* 0x0000003f3f3ff290 */ /* 0x000ff6000fffe03f */
[----:B------:R-:W-:Y:S01]  /*44e50*/  @!UPT UIADD3 URZ, URZ, URZ, URZ ;  /* 0x0000003f3f3ff290 */ /* 0x000fe2000fffe03f */
[----:B------:R-:W-:Y:S01]  /*44e60*/  STL.64 [R1+0x3b0], R20 ;  /* 0x0003b01401007387 */ /* 0x000fe20000100a00 */
[----:B------:R-:W-:Y:S02]  /*44e70*/  STL.64 [R1+0x3b8], R22 ;  /* 0x0003b81601007387 */ /* 0x000fe40000100a00 */
[----:B------:R-:W0:Y:S02]  /*44e80*/  LDSM.16.MT88.4 R20, [R2+0x2180] ;  /* 0x002180000214783b */ /* 0x000e240000004200 */
[----:B0-----:R0:W-:Y:S02]  /*44e90*/  STL.64 [R1+0x6288], R22 ;  /* 0x0062881601007387 */ /* 0x0011e40000100a00 */
[----:B------:R1:W-:Y:S02]  /*44ea0*/  STL.64 [R1+0x6280], R20 ;  /* 0x0062801401007387 */ /* 0x0003e40000100a00 */
[----:B0-----:R-:W4:Y:S01]  /*44eb0*/  LDL.64 R22, [R1+0x48] ;  /* 0x0000480001167983 */ /* 0x001f220000100a00 */
[C---:B--2---:R-:W-:Y:S03]  /*44ec0*/  HMMA.16816.F32 R16, R24.reuse, R18, R12 ;  /* 0x000000121810723c */ /* 0x044fe6000000180c */
[----:B----4-:R0:W-:Y:S01]  /*44ed0*/  STL.64 [R1+0x63e0], R22 ;  /* 0x0063e01601007387 */ /* 0x0101e20000100a00 */
[----:B-1----:R-:W2:Y:S02]  /*44ee0*/  LDL.LU R20, [R1+0x6d0] ;  /* 0x0006d00001147983 */ /* 0x002ea40000300800 */
[----:B------:R-:W2:Y:S01]  /*44ef0*/  LDL.LU R21, [R1+0x6d4] ;  /* 0x0006d40001157983 */ /* 0x000ea20000300800 */
[----:B0-----:R-:W2:Y:S01]  /*44f00*/  LDL.LU R22, [R1+0x6d8] ;  /* 0x0006d80001167983 */ /* 0x001ea20000300800 */
[----:B------:R-:W2:Y:S02]  /*44f10*/  LDL.LU R23, [R1+0x6dc] ;  /* 0x0006dc0001177983 */ /* 0x000ea40000300800 */
[----:B------:R-:W-:Y:S02]  /*44f20*/  STL [R1+0x5e58], R2 ;  /* 0x005e580201007387 */ /* 0x000fe40000100800 */
[----:B------:R-:W4:Y:S01]  /*44f30*/  LDL.LU.64 R14, [R1+0x6450] ;  /* 0x00645000010e7983 */ /* 0x000f220000300a00 */
[----:B------:R-:W4:Y:S10]  /*44f40*/  LDL.LU.64 R12, [R1+0x6448] ;  /* 0x00644800010c7983 */ /* 0x000f340000300a00 */
[----:B------:R-:W-:Y:S02]  /*44f50*/  STL.64 [R1+0x9c0], R16 ;  /* 0x0009c01001007387 */ /* 0x000fe40000100a00 */
[----:B------:R0:W-:Y:S02]  /*44f60*/  STL.64 [R1+0x9c8], R18 ;  /* 0x0009c81201007387 */ /* 0x0001e40000100a00 */
[----:B0-----:R-:W4:Y:S02]  /*44f70*/  LDL.LU.64 R18, [R1+0x6440] ;  /* 0x0064400001127983 */ /* 0x001f240000300a00 */
[C---:B----4-:R-:W-:Y:S02]  /*44f80*/  HMMA.16816.F32 R16, R24.reuse, R18, R12 ;  /* 0x000000121810723c */ /* 0x050fe4000000180c */
[----:B------:R-:W4:Y:S01]  /*44f90*/  LDL.LU.64 R14, [R1+0x6438] ;  /* 0x00643800010e7983 */ /* 0x000f220000300a00 */
[----:B------:R-:W4:Y:S11]  /*44fa0*/  LDL.LU.64 R12, [R1+0x6430] ;  /* 0x00643000010c7983 */ /* 0x000f360000300a00 */
[----:B------:R-:W-:Y:S09]  /*44fb0*/  @!UPT UIADD3 URZ, URZ, URZ, URZ ;  /* 0x0000003f3f3ff290 */ /* 0x000ff2000fffe03f */
[----:B------:R-:W-:Y:S01]  /*44fc0*/  STL.64 [R1+0x710], R16 ;  /* 0x0007101001007387 */ /* 0x000fe20000100a00 */
[----:B------:R0:W-:Y:S03]  /*44fd0*/  STL.64 [R1+0x718], R18 ;  /* 0x0007181201007387 */ /* 0x0001e60000100a00 */
[----:B0-----:R-:W4:Y:S02]  /*44fe0*/  LDL.LU.64 R18, [R1+0x6428] ;  /* 0x0064280001127983 */ /* 0x001f240000300a00 */
[----:B----4-:R-:W-:Y:S11]  /*44ff0*/  HMMA.16816.F32 R12, R24, R18, R12 ;  /* 0x00000012180c723c */ /* 0x010ff6000000180c */
[----:B------:R-:W-:Y:S11]  /*45000*/  @!UPT UIADD3 URZ, URZ, URZ, URZ ;  /* 0x0000003f3f3ff290 */ /* 0x000ff6000fffe03f */
[----:B------:R-:W-:Y:S01]  /*45010*/  @!UPT UIADD3 URZ, URZ, URZ, URZ ;  /* 0x0000003f3f3ff290 */ /* 0x000fe2000fffe03f */
[----:B------:R-:W-:Y:S01]  /*45020*/  STL.64 [R1+0x700], R12 ;  /* 0x0007000c01007387 */ /* 0x000fe20000100a00 */
[----:B------:R0:W-:Y:S03]  /*45030*/  STL.64 [R1+0x708], R14 ;  /* 0x0007080e01007387 */ /* 0x0001e60000100a00 */
[----:B0-----:R-:W4:Y:S01]  /*45040*/  LDL.LU.64 R14, [R1+0x6420] ;  /* 0x00642000010e7983 */ /* 0x001f220000300a00 */
[----:B------:R-:W-:Y:S02]  /*45050*/  IMAD.MOV.U32 R13, RZ, RZ, R18 ;  /* 0x000000ffff0d7224 */ /* 0x000fe400078e0012 */
[----:B------:R-:W-:Y:S02]  /*45060*/  IMAD.MOV.U32 R12, RZ, RZ, R19 ;  /* 0x000000ffff0c7224 */ /* 0x000fe400078e0013 */
[----:B------:R-:W2:Y:S01]  /*45070*/  LDL.LU.64 R18, [R1+0x6418] ;  /* 0x0064180001127983 */ /* 0x000ea20000300a00 */
[----:B------:R-:W2:Y:S03]  /*45080*/  LDL.LU.64 R16, [R1+0x6410] ;  /* 0x0064100001107983 */ /* 0x000ea60000300a00 */
[----:B----4-:R3:W-:Y:S01]  /*45090*/  STL.64 [R1+0x6350], R14 ;  /* 0x0063500e01007387 */ /* 0x0107e20000100a00 */
[----:B------:R2:W-:Y:S02]  /*450a0*/  STL.64 [R1+0x6348], R12 ;  /* 0x0063480c01007387 */ /* 0x0005e40000100a00 */
[----:B---3--:R-:W-:-:S02]  /*450b0*/  IMAD.MOV.U32 R14, RZ, RZ, R5 ;  /* 0x000000ffff0e7224 */ /* 0x008fc400078e0005 */
[----:B------:R-:W-:-:S07]  /*450c0*/  IMAD.MOV.U32 R15, RZ, RZ, R4 ;  /* 0x000000ffff0f7224 */ /* 0x000fce00078e0004 */
[C---:B--2---:R-:W-:Y:S01]  /*450d0*/  HMMA.16816.F32 R12, R24.reuse, R14, R16 ;  /* 0x0000000e180c723c */ /* 0x044fe20000001810 */
[----:B------:R-:W2:Y:S11]  /*450e0*/  LDL.LU.64 R18, [R1+0x6408] ;  /* 0x0064080001127983 */ /* 0x000eb60000300a00 */
[----:B------:R-:W-:Y:S11]  /*450f0*/  @!UPT UIADD3 URZ, URZ, URZ, URZ ;  /* 0x0000003f3f3ff290 */ /* 0x000ff6000fffe03f */
[----:B------:R-:W-:Y:S01]  /*45100*/  STL.64 [R1+0x6f0], R12 ;  /* 0x0006f00c01007387 */ /* 0x000fe20000100a00 */
[----:B------:R2:W-:Y:S02]  /*45110*/  STL.64 [R1+0x6f8], R14 ;  /* 0x0006f80e01007387 */ /* 0x0005e40000100a00 */
[----:B--2---:R-:W-:Y:S01]  /*45120*/  HMMA.16816.F32 R12, R24, R18, R20 ;  /* 0x00000012180c723c */ /* 0x004fe20000001814 */
[----:B------:R-:W-:Y:S02]  /*45130*/  IMAD.MOV.U32 R5, RZ, RZ, R18 ;  /* 0x000000ffff057224 */ /* 0x000fe400078e0012 */
[----:B------:R-:W-:Y:S11]  /*45140*/  IMAD.MOV.U32 R4, RZ, RZ, R19 ;  /* 0x000000ffff047224 */ /* 0x000ff600078e0013 */
[----:B------:R-:W-:Y:S09]  /*45150*/  @!UPT UIADD3 URZ, URZ, URZ, URZ ;  /* 0x0000003f3f3ff290 */ /* 0x000ff2000fffe03f */
[----:B------:R-:W-:Y:S01]  /*45160*/  STL.64 [R1+0x6e0], R12 ;  /* 0x0006e00c01007387 */ /* 0x000fe20000100a00 */
[----:B------:R-:W-:Y:S02]  /*45170*/  STL.64 [R1+0x6e8], R14 ;  /* 0x0006e80e01007387 */ /* 0x000fe40000100a00 */
[----:B------:R-:W2:Y:S02]  /*45180*/  LDL.LU R16, [R1+0x3a0] ;  /* 0x0003a00001107983 */ /* 0x000ea40000300800 */
[----:B------:R-:W2:Y:S01]  /*45190*/  LDL.LU R17, [R1+0x3a4] ;  /* 0x0003a40001117983 */ /* 0x000ea20000300800 */
[----:B------:R-:W3:Y:S01]  /*451a0*/  LDL.LU R18, [R1+0x3a8] ;  /* 0x0003a80001127983 */ /* 0x000ee20000300800 */
[----:B------:R-:W3:Y:S03]  /*451b0*/  LDL.LU R19, [R1+0x3ac] ;  /* 0x0003ac0001137983 */ /* 0x000ee60000300800 */
[----:B---3--:R0:W-:Y:S01]  /*451c0*/  STL.64 [R1+0x63b0], R18 ;  /* 0x0063b01201007387 */ /* 0x0081e20000100a00 */
[----:B--2---:R-:W-:Y:S02]  /*451d0*/  STL.64 [R1+0x63a8], R16 ;  /* 0x0063a81001007387 */ /* 0x004fe40000100a00 */
[----:B0-----:R-:W-:-:S02]  /*451e0*/  IMAD.MOV.U32 R18, RZ, RZ, R9 ;  /* 0x000000ffff127224 */ /* 0x001fc400078e0009 */
[----:B------:R-:W-:-:S05]  /*451f0*/  IMAD.MOV.U32 R19, RZ, RZ, R8 ;  /* 0x000000ffff137224 */ /* 0x000fca00078e0008 */
[----:B------:R0:W-:Y:S01]  /*45200*/  STL.64 [R1+0x63c0], R18 ;  /* 0x0063c01201007387 */ /* 0x0001e20000100a00 */
[----:B------:R-:W2:Y:S02]  /*45210*/  LDL.64 R14, [R1+0x8] ;  /* 0x00000800010e7983 */ /* 0x000ea40000100a00 */
[----:B0-----:R-:W-:Y:S02]  /*45220*/  IMAD.MOV.U32 R18, RZ, RZ, R3 ;  /* 0x000000ffff127224 */ /* 0x001fe400078e0003 */
[----:B------:R-:W-:Y:S01]  /*45230*/  IMAD.MOV.U32 R19, RZ, RZ, R29 ;  /* 0x000000ffff137224 */ /* 0x000fe200078e001d */
[----:B--2---:R-:W-:Y:S01]  /*45240*/  STL.64 [R1+0x6368], R14 ;  /* 0x0063680e01007387 */ /* 0x004fe20000100a00 */
[----:B------:R-:W2:Y:S02]  /*45250*/  LDL.LU R8, [R1+0x350] ;  /* 0x0003500001087983 */ /* 0x000ea40000300800 */
[----:B------:R-:W2:Y:S02]  /*45260*/  LDL.LU R9, [R1+0x354] ;  /* 0x0003540001097983 */ /* 0x000ea40000300800 */
[----:B------:R-:W3:Y:S01]  /*45270*/  LDL.LU R10, [R1+0x358] ;  /* 0x00035800010a7983 */ /* 0x000ee20000300800 */
[----:B------:R-:W3:Y:S01]  /*45280*/  LDL.LU R11, [R1+0x35c] ;  /* 0x00035c00010b7983 */ /* 0x000ee20000300800 */
[----:B------:R-:W4:Y:S02]  /*45290*/  LDL.LU R3, [R1+0x6404] ;  /* 0x0064040001037983 */ /* 0x000f240000300800 */
[----:B------:R-:W2:Y:S02]  /*452a0*/  LDL.LU R29, [R1+0x6400] ;  /* 0x00640000011d7983 */ /* 0x000ea40000300800 */
[----:B------:R-:W2:Y:S01]  /*452b0*/  LDL.LU R20, [R1+0x6b0] ;  /* 0x0006b00001147983 */ /* 0x000ea20000300800 */
[----:B------:R-:W2:Y:S01]  /*452c0*/  LDL.LU R21, [R1+0x6b4] ;  /* 0x0006b40001157983 */ /* 0x000ea20000300800 */
[----:B------:R-:W2:Y:S02]  /*452d0*/  LDL.LU R22, [R1+0x6b8] ;  /* 0x0006b80001167983 */ /* 0x000ea40000300800 */
[----:B------:R-:W2:Y:S02]  /*452e0*/  LDL.LU R23, [R1+0x6bc] ;  /* 0x0006bc0001177983 */ /* 0x000ea40000300800 */
[----:B--2---:R-:W-:Y:S01]  /*452f0*/  STL.64 [R1+0x63f0], R22 ;  /* 0x0063f01601007387 */ /* 0x004fe20000100a00 */
[----:B------:R-:W-:Y:S02]  /*45300*/  STL.64 [R1+0x63e8], R20 ;  /* 0x0063e81401007387 */ /* 0x000fe40000100a00 */
[----:B------:R0:W-:Y:S02]  /*45310*/  STL.64 [R1+0x63d8], R18 ;  /* 0x0063d81201007387 */ /* 0x0001e40000100a00 */
[----:B0-----:R-:W2:Y:S04]  /*45320*/  LDL.64 R18, [R1+0x78] ;  /* 0x0000780001127983 */ /* 0x001ea80000100a00 */
[----:B--2---:R0:W-:Y:S01]  /*45330*/  STL.64 [R1+0x63f8], R18 ;  /* 0x0063f81201007387 */ /* 0x0041e20000100a00 */
[----:B------:R-:W2:Y:S02]  /*45340*/  LDL.LU R16, [R1+0x6c0] ;  /* 0x0006c00001107983 */ /* 0x000ea40000300800 */
[----:B------:R-:W2:Y:S01]  /*45350*/  LDL.LU R17, [R1+0x6c4] ;  /* 0x0006c40001117983 */ /* 0x000ea20000300800 */
[----:B0-----:R-:W2:Y:S01]  /*45360*/  LDL.LU R18, [R1+0x6c8] ;  /* 0x0006c80001127983 */ /* 0x001ea20000300800 */
[----:B------:R-:W2:Y:S02]  /*45370*/  LDL.LU R19, [R1+0x6cc] ;  /* 0x0006cc0001137983 */ /* 0x000ea40000300800 */
[----:B------:R-:W2:Y:S02]  /*45380*/  LDL.64 R14, [R1+0x18] ;  /* 0x00001800010e7983 */ /* 0x000ea40000100a00 */
[----:B--2---:R0:W-:Y:S04]  /*45390*/  STL.64 [R1+0x6380], R14 ;  /* 0x0063800e01007387 */ /* 0x0041e80000100a00 */
[----:B0-----:R-:W2:Y:S04]  /*453a0*/  LDL.64 R14, [R1+0x28] ;  /* 0x00002800010e7983 */ /* 0x001ea80000100a00 */
[----:B--2---:R0:W-:Y:S01]  /*453b0*/  STL.64 [R1+0x63b8], R14 ;  /* 0x0063b80e01007387 */ /* 0x0041e20000100a00 */
[----:B------:R-:W2:Y:S02]  /*453c0*/  LDL.LU R12, [R1+0x690] ;  /* 0x00069000010c7983 */ /* 0x000ea40000300800 */
[----:B------:R-:W2:Y:S01]  /*453d0*/  LDL.LU R13, [R1+0x694] ;  /* 0x00069400010d7983 */ /* 0x000ea20000300800 */
        /* <DEDUP_REMOVED lines=8> */
[----:B---3--:R-:W-:Y:S01]  /*45460*/  STL.64 [R1+0x6360], R10 ;  /* 0x0063600a01007387 */ /* 0x008fe20000100a00 */
[----:B------:R0:W-:Y:S03]  /*45470*/  STL.64 [R1+0x6358], R8 ;  /* 0x0063580801007387 */ /* 0x0001e60000100a00 */
[----:B0-----:R-:W3:Y:S01]  /*45480*/  LDL.LU R8, [R1+0x360] ;  /* 0x0003600001087983 */ /* 0x001ee20000300800 */
[----:B------:R-:W3:Y:S02]  /*45490*/  LDL.LU R9, [R1+0x364] ;  /* 0x0003640001097983 */ /* 0x000ee40000300800 */
[----:B------:R-:W2:Y:S02]  /*454a0*/  LDL.LU R10, [R1+0x368] ;  /* 0x00036800010a7983 */ /* 0x000ea40000300800 */
[----:B------:R-:W2:Y:S02]  /*454b0*/  LDL.LU R11, [R1+0x36c] ;  /* 0x00036c00010b7983 */ /* 0x000ea40000300800 */
[----:B------:R-:W-:-:S02]  /*454c0*/  IMAD.MOV.U32 R22, RZ, RZ, R29 ;  /* 0x000000ffff167224 */ /* 0x000fc400078e001d */
[----:B----4-:R-:W-:-:S07]  /*454d0*/  IMAD.MOV.U32 R23, RZ, RZ, R3 ;  /* 0x000000ffff177224 */ /* 0x010fce00078e0003 */
[C---:B------:R-:W-:Y:S01]  /*454e0*/  HMMA.16816.F32 R20, R24.reuse, R22, R16 ;  /* 0x000000161814723c */ /* 0x040fe20000001810 */
[----:B--2---:R-:W-:Y:S01]  /*454f0*/  STL.64 [R1+0x6378], R10 ;  /* 0x0063780a01007387 */ /* 0x004fe20000100a00 */
[----:B---3--:R0:W-:Y:S03]  /*45500*/  STL.64 [R1+0x6370], R8 ;  /* 0x0063700801007387 */ /* 0x0081e60000100a00 */
[----:B0-----:R-:W2:Y:S01]  /*45510*/  LDL.LU R8, [R1+0x370] ;  /* 0x0003700001087983 */ /* 0x001ea20000300800 */
[----:B------:R-:W2:Y:S02]  /*45520*/  LDL.LU R9, [R1+0x374] ;  /* 0x0003740001097983 */ /* 0x000ea40000300800 */
[----:B------:R-:W3:Y:S02]  /*45530*/  LDL.LU R10, [R1+0x378] ;  /* 0x00037800010a7983 */ /* 0x000ee40000300800 */
[----:B------:R-:W3:Y:S02]  /*45540*/  LDL.LU R11, [R1+0x37c] ;  /* 0x00037c00010b7983 */ /* 0x000ee40000300800 */
[----:B---3--:R-:W-:Y:S01]  /*45550*/  STL.64 [R1+0x6390], R10 ;  /* 0x0063900a01007387 */ /* 0x008fe20000100a00 */
[----:B--2---:R0:W-:Y:S03]  /*45560*/  STL.64 [R1+0x6388], R8 ;  /* 0x0063880801007387 */ /* 0x0041e60000100a00 */
[----:B0-----:R-:W2:Y:S01]  /*45570*/  LDL.LU R8, [R1+0x380] ;  /* 0x0003800001087983 */ /* 0x001ea20000300800 */
[----:B------:R-:W2:Y:S02]  /*45580*/  LDL.LU R9, [R1+0x384] ;  /* 0x0003840001097983 */ /* 0x000ea40000300800 */
[----:B------:R-:W2:Y:S02]  /*45590*/  LDL.LU R10, [R1+0x388] ;  /* 0x00038800010a7983 */ /* 0x000ea40000300800 */
[----:B------:R-:W2:Y:S01]  /*455a0*/  LDL.LU R11, [R1+0x38c] ;  /* 0x00038c00010b7983 */ /* 0x000ea20000300800 */
[----:B------:R-:W-:Y:S01]  /*455b0*/  STL [R1+0x6304], R4 ;  /* 0x0063040401007387 */ /* 0x000fe20000100800 */
[----:B------:R-:W-:Y:S02]  /*455c0*/  STL [R1+0x6300], R5 ;  /* 0x0063000501007387 */ /* 0x000fe40000100800 */
[----:B------:R-:W3:Y:S02]  /*455d0*/  LDL.LU.64 R18, [R1+0x63f8] ;  /* 0x0063f80001127983 */ /* 0x000ee40000300a00 */
[----:B------:R-:W-:Y:S01]  /*455e0*/  STL.64 [R1+0x6d0], R20 ;  /* 0x0006d01401007387 */ /* 0x000fe20000100a00 */
[----:B------:R0:W-:Y:S04]  /*455f0*/  STL.64 [R1+0x6d8], R22 ;  /* 0x0006d81601007387 */ /* 0x0001e80000100a00 */
[----:B0-----:R-:W3:Y:S01]  /*45600*/  LDL.LU.64 R22, [R1+0x63f0] ;  /* 0x0063f00001167983 */ /* 0x001ee20000300a00 */
[----:B------:R-:W3:Y:S02]  /*45610*/  LDL.LU.64 R20, [R1+0x63e8] ;  /* 0x0063e80001147983 */ /* 0x000ee40000300a00 */
        /* <DEDUP_REMOVED lines=8> */
[----:B------:R-:W4:Y:S02]  /*456a0*/  LDL.LU.64 R18, [R1+0x63d8] ;  /* 0x0063d80001127983 */ /* 0x000f240000300a00 */
[C---:B----4-:R-:W-:Y:S01]  /*456b0*/  HMMA.16816.F32 R16, R24.reuse, R18, R12 ;  /* 0x000000121810723c */ /* 0x050fe2000000180c */
[----:B------:R-:W4:Y:S01]  /*456c0*/  LDL.LU.64 R14, [R1+0x63d0] ;  /* 0x0063d000010e7983 */ /* 0x000f220000300a00 */
[----:B------:R-:W4:Y:S11]  /*456d0*/  LDL.LU.64 R12, [R1+0x63c8] ;  /* 0x0063c800010c7983 */ /* 0x000f360000300a00 */
[----:B------:R-:W-:Y:S10]  /*456e0*/  @!UPT UIADD3 URZ, URZ, URZ, URZ ;  /* 0x0000003f3f3ff290 */ /* 0x000ff4000fffe03f */
[----:B------:R-:W-:Y:S01]  /*456f0*/  STL.64 [R1+0x6b0], R16 ;  /* 0x0006b01001007387 */ /* 0x000fe20000100a00 */
[----:B------:R0:W-:Y:S03]  /*45700*/  STL.64 [R1+0x6b8], R18 ;  /* 0x0006b81201007387 */ /* 0x0001e60000100a00 */
[----:B0-----:R-:W4:Y:S02]  /*45710*/  LDL.LU.64 R18, [R1+0x63c0] ;  /* 0x0063c00001127983 */ /* 0x001f240000300a00 */
[C---:B----4-:R-:W-:Y:S02]  /*45720*/  HMMA.16816.F32 R16, R24.reuse, R18, R12 ;  /* 0x000000121810723c */ /* 0x050fe4000000180c */
[----:B------:R-:W4:Y:S11]  /*45730*/  LDL.LU.64 R14, [R1+0x63b8] ;  /* 0x0063b800010e7983 */ /* 0x000f360000300a00 */
[----:B------:R-:W-:Y:S10]  /*45740*/  @!UPT UIADD3 URZ, URZ, URZ, URZ ;  /* 0x0000003f3f3ff290 */ /* 0x000ff4000fffe03f */
[----:B------:R-:W-:Y:S01]  /*45750*/  STL.64 [R1+0x6a0], R16 ;  /* 0x0006a01001007387 */ /* 0x000fe20000100a00 */
[----:B------:R0:W-:Y:S03]  /*45760*/  STL.64 [R1+0x6a8], R18 ;  /* 0x0006a81201007387 */ /* 0x0001e60000100a00 */
[----:B0-----:R-:W3:Y:S01]  /*45770*/  LDL.LU.64 R18, [R1+0x63b0] ;  /* 0x0063b00001127983 */ /* 0x001ee20000300a00 */
[----:B------:R-:W3:Y:S02]  /*45780*/  LDL.LU.64 R16, [R1+0x63a8] ;  /* 0x0063a80001107983 */ /* 0x000ee40000300a00 */
[----:B---3--:R-:W-:Y:S01]  /*45790*/  HMMA.16816.F32 R24, R24, R22, R16 ;  /* 0x000000161818723c */ /* 0x008fe20000001810 */
[----:B------:R-:W2:Y:S01]  /*457a0*/  LDL.LU.64 R18, [R1+0x63a0] ;  /* 0x0063a00001127983 */ /* 0x000ea20000300a00 */
[----:B------:R-:W2:Y:S02]  /*457b0*/  LDL.LU.64 R16, [R1+0x6398] ;  /* 0x0063980001107983 */ /* 0x000ea40000300a00 */
[----:B----4-:R-:W-:-:S02]  /*457c0*/  IMAD.MOV.U32 R2, RZ, RZ, R14 ;  /* 0x000000ffff027224 */ /* 0x010fc400078e000e */
[----:B------:R-:W-:Y:S11]  /*457d0*/  IMAD.MOV.U32 R0, RZ, RZ, R15 ;  /* 0x000000ffff007224 */ /* 0x000ff600078e000f */
[----:B------:R-:W-:Y:S06]  /*457e0*/  @!UPT UIADD3 URZ, URZ, URZ, URZ ;  /* 0x0000003f3f3ff290 */ /* 0x000fec000fffe03f */
[----:B------:R0:W-:Y:S01]  /*457f0*/  STL.64 [R1+0x3a0], R24 ;  /* 0x0003a01801007387 */ /* 0x0001e20000100a00 */
[----:B------:R1:W-:Y:S03]  /*45800*/  STL.64 [R1+0x3a8], R26 ;  /* 0x0003a81a01007387 */ /* 0x0003e60000100a00 */
[----:B0-----:R-:W3:Y:S01]  /*45810*/  LDL.LU R24, [R1+0x330] ;  /* 0x0003300001187983 */ /* 0x001ee20000300800 */
[----:B------:R-:W3:Y:S02]  /*45820*/  LDL.LU R25, [R1+0x334] ;  /* 0x0003340001197983 */ /* 0x000ee40000300800 */
[----:B-1----:R-:W3:Y:S02]  /*45830*/  LDL.LU R26, [R1+0x338] ;  /* 0x00033800011a7983 */ /* 0x002ee40000300800 */
[----:B------:R-:W3:Y:S01]  /*45840*/  LDL.LU R27, [R1+0x33c] ;  /* 0x00033c00011b7983 */ /* 0x000ee20000300800 */
[----:B------:R-:W-:Y:S01]  /*45850*/  STL.64 [R1+0x6298], R22 ;  /* 0x0062981601007387 */ /* 0x000fe20000100a00 */
[----:B------:R0:W-:Y:S03]  /*45860*/  STL.64 [R1+0x62f8], R20 ;  /* 0x0062f81401007387 */ /* 0x0001e60000100a00 */
[----:B0-----:R-:W4:Y:S01]  /*45870*/  LDL.LU R20, [R1+0x340] ;  /* 0x0003400001147983 */ /* 0x001f220000300800 */
[----:B------:R-:W4:Y:S02]  /*45880*/  LDL.LU R21, [R1+0x344] ;  /* 0x0003440001157983 */ /* 0x000f240000300800 */
[----:B------:R-:W4:Y:S02]  /*45890*/  LDL.LU R22, [R1+0x348] ;  /* 0x0003480001167983 */ /* 0x000f240000300800 */
[----:B------:R-:W4:Y:S01]  /*458a0*/  LDL.LU R23, [R1+0x34c] ;  /* 0x00034c0001177983 */ /* 0x000f220000300800 */
[C---:B--2---:R-:W-:Y:S11]  /*458b0*/  HMMA.16816.F32 R8, R16.reuse, R14, R8 ;  /* 0x0000000e1008723c */ /* 0x044ff60000001808 */
[----:B------:R-:W-:Y:S11]  /*458c0*/  @!UPT UIADD3 URZ, URZ, URZ, URZ ;  /* 0x0000003f3f3ff290 */ /* 0x000ff6000fffe03f */
[----:B------:R-:W-:Y:S01]  /*458d0*/  @!UPT UIADD3 URZ, URZ, URZ, URZ ;  /* 0x0000003f3f3ff290 */ /* 0x000fe2000fffe03f */
[----:B------:R-:W-:Y:S01]  /*458e0*/  STL.64 [R1+0x380], R8 ;  /* 0x0003800801007387 */ /* 0x000fe20000100a00 */
[----:B------:R0:W-:Y:S03]  /*458f0*/  STL.64 [R1+0x388], R10 ;  /* 0x0003880a01007387 */ /* 0x0001e60000100a00 */
[----:B0-----:R-:W2:Y:S01]  /*45900*/  LDL.LU.64 R10, [R1+0x6390] ;  /* 0x00639000010a7983 */ /* 0x001ea20000300a00 */
[----:B------:R-:W2:Y:S02]  /*45910*/  LDL.LU.64 R8, [R1+0x6388] ;  /* 0x0063880001087983 */ /* 0x000ea40000300a00 */
[----:B------:R-:W2:Y:S02]  /*45920*/  LDL.LU.64 R14, [R1+0x6380] ;  /* 0x00638000010e7983 */ /* 0x000ea40000300a00 */
[----:B------:R-:W-:Y:S01]  /*45930*/  STL [R1+0x630c], R0 ;  /* 0x00630c0001007387 */ /* 0x000fe20000100800 */
[----:B------:R-:W-:Y:S01]  /*45940*/  STL [R1+0x6308], R2 ;  /* 0x0063080201007387 */ /* 0x000fe20000100800 */
        /* <DEDUP_REMOVED lines=18> */
[----:B------:R-:W3:Y:S01]  /*45a70*/  LDL.LU.64 R12, [R1+0x6348] ;  /* 0x00634800010c7983 */ /* 0x000ee20000300a00 */
[C---:B--2---:R-:W-:Y:S11]  /*45a80*/  HMMA.16816.F32 R8, R16.reuse, R14, R8 ;  /* 0x0000000e1008723c */ /* 0x044ff60000001808 */
[----:B------:R-:W-:Y:S11]  /*45a90*/  @!UPT UIADD3 URZ, URZ, URZ, URZ ;  /* 0x0000003f3f3ff290 */ /* 0x000ff6000fffe03f */
[----:B------:R-:W-:Y:S01]  /*45aa0*/  @!UPT UIADD3 URZ, URZ, URZ, URZ ;  /* 0x0000003f3f3ff290 */ /* 0x000fe2000fffe03f */
[----:B------:R-:W-:Y:S01]  /*45ab0*/  STL.64 [R1+0x350], R8 ;  /* 0x0003500801007387 */ /* 0x000fe20000100a00 */
[----:B------:R0:W-:Y:S03]  /*45ac0*/  STL.64 [R1+0x358], R10 ;  /* 0x0003580a01007387 */ /* 0x0001e60000100a00 */
[----:B0-----:R-:W4:Y:S01]  /*45ad0*/  LDL.LU.64 R10, [R1+0x6340] ;  /* 0x00634000010a7983 */ /* 0x001f220000300a00 */
[----:B------:R0:W-:Y:S03]  /*45ae0*/  STL.64 [R1+0x62d8], R14 ;  /* 0x0062d80e01007387 */ /* 0x0001e60000100a00 */
[----:B0-----:R-:W2:Y:S01]  /*45af0*/  LDL.64 R14, [R1+0xa8] ;  /* 0x0000a800010e7983 */ /* 0x001ea20000100a00 */
[C---:B---3--:R-:W-:Y:S03]  /*45b00*/  HMMA.16816.F32 R24, R16.reuse, R6, R24 ;  /* 0x000000061018723c */ /* 0x048fe60000001818 */
[----:B--2---:R0:W-:Y:S01]  /*45b10*/  STL.64 [R1+0x6318], R14 ;  /* 0x0063180e01007387 */ /* 0x0041e20000100a00 */
[----:B------:R-:W-:Y:S03]  /*45b20*/  STL.64 [R1+0x6310], R12 ;  /* 0x0063100c01007387 */ /* 0x000fe60000100a00 */
[----:B0-----:R-:W2:Y:S01]  /*45b30*/  LDL.64 R14, [R1+0xc8] ;  /* 0x0000c800010e7983 */ /* 0x001ea20000100a00 */
[C---:B----4-:R-:W-:Y:S03]  /*45b40*/  HMMA.16816.F32 R20, R16.reuse, R10, R20 ;  /* 0x0000000a1014723c */ /* 0x050fe60000001814 */
[----:B--2---:R0:W-:Y:S04]  /*45b50*/  STL.64 [R1+0x6330], R14 ;  /* 0x0063300e01007387 */ /* 0x0041e80000100a00 */
[----:B0-----:R-:W2:Y:S01]  /*45b60*/  LDL.64 R14, [R1+0x38] ;  /* 0x00003800010e7983 */ /* 0x001ea20000100a00 */
[----:B------:R0:W-:Y:S02]  /*45b70*/  STL.64 [R1+0x6338], R10 ;  /* 0x0063380a01007387 */ /* 0x0001e40000100a00 */
[----:B------:R-:W2:Y:S11]  /*45b80*/  LDL.LU R8, [R1+0x590] ;  /* 0x0005900001087983 */ /* 0x000eb60000300800 */
[----:B------:R-:W-:Y:S02]  /*45b90*/  @!UPT UIADD3 URZ, URZ, URZ, URZ ;  /* 0x0000003f3f3ff290 */ /* 0x000fe4000fffe03f */
[----:B------:R1:W-:Y:S01]  /*45ba0*/  STL.64 [R1+0x340], R20 ;  /* 0x0003401401007387 */ /* 0x0003e20000100a00 */
[----:B------:R3:W-:Y:S01]  /*45bb0*/  STL.64 [R1+0x348], R22 ;  /* 0x0003481601007387 */ /* 0x0007e20000100a00 */
[----:B------:R-:W2:Y:S03]  /*45bc0*/  LDL.LU R9, [R1+0x594] ;  /* 0x0005940001097983 */ /* 0x000ea60000300800 */
[----:B0-----:R-:W2:Y:S01]  /*45bd0*/  LDL.LU R10, [R1+0x598] ;  /* 0x00059800010a7983 */ /* 0x001ea20000300800 */
[----:B------:R-:W2:Y:S02]  /*45be0*/  LDL.LU R11, [R1+0x59c] ;  /* 0x00059c00010b7983 */ /* 0x000ea40000300800 */
[----:B-1----:R-:W4:Y:S02]  /*45bf0*/  LDL.LU R20, [R1+0x570] ;  /* 0x0005700001147983 */ /* 0x002f240000300800 */
[----:B------:R-:W-:Y:S01]  /*45c00*/  STL.64 [R1+0x330], R24 ;  /* 0x0003301801007387 */ /* 0x000fe20000100a00 */
[----:B------:R-:W-:Y:S01]  /*45c10*/  STL.64 [R1+0x338], R26 ;  /* 0x0003381a01007387 */ /* 0x000fe20000100a00 */
[----:B------:R-:W4:Y:S02]  /*45c20*/  LDL.LU R21, [R1+0x574] ;  /* 0x0005740001157983 */ /* 0x000f240000300800 */
[----:B---3--:R-:W3:Y:S02]  /*45c30*/  LDL.LU R22, [R1+0x578] ;  /* 0x0005780001167983 */ /* 0x008ee40000300800 */
[----:B------:R-:W3:Y:S01]  /*45c40*/  LDL.LU R23, [R1+0x57c] ;  /* 0x00057c0001177983 */ /* 0x000ee20000300800 */
[----:B------:R-:W0:Y:S01]  /*45c50*/  LDSM.16.MT88.4 R24, [R28+0x2000] ;  /* 0x002000001c18783b */ /* 0x000e220000004200 */
[C---:B--2---:R-:W-:Y:S03]  /*45c60*/  HMMA.16816.F32 R8, R16.reuse, R14, R8 ;  /* 0x0000000e1008723c */ /* 0x044fe60000001808 */
[----:B---3--:R-:W-:Y:S01]  /*45c70*/  STL.64 [R1+0x6328], R22 ;  /* 0x0063281601007387 */ /* 0x008fe20000100a00 */
[----:B----4-:R1:W-:Y:S03]  /*45c80*/  STL.64 [R1+0x6320], R20 ;  /* 0x0063201401007387 */ /* 0x0103e60000100a00 */
[----:B-1----:R-:W2:Y:S01]  /*45c90*/  LDL.LU R20, [R1+0x580] ;  /* 0x0005800001147983 */ /* 0x002ea20000300800 */
[----:B------:R-:W2:Y:S02]  /*45ca0*/  LDL.LU R21, [R1+0x584] ;  /* 0x0005840001157983 */ /* 0x000ea40000300800 */
[----:B------:R-:W2:Y:S02]  /*45cb0*/  LDL.LU R22, [R1+0x588] ;  /* 0x0005880001167983 */ /* 0x000ea40000300800 */
[----:B------:R-:W2:Y:S01]  /*45cc0*/  LDL.LU R23, [R1+0x58c] ;  /* 0x00058c0001177983 */ /* 0x000ea20000300800 */
[----:B------:R-:W-:Y:S01]  /*45cd0*/  STL [R1+0x6218], R6 ;  /* 0x0062180601007387 */ /* 0x000fe20000100800 */
[----:B------:R-:W-:Y:S02]  /*45ce0*/  STL [R1+0x6214], R7 ;  /* 0x0062140701007387 */ /* 0x000fe40000100800 */
[----:B0-----:R-:W-:Y:S02]  /*45cf0*/  STL.64 [R1+0x6160], R26 ;  /* 0x0061601a01007387 */ /* 0x001fe40000100a00 */
[----:B------:R0:W-:Y:S02]  /*45d00*/  STL.64 [R1+0x6158], R24 ;  /* 0x0061581801007387 */ /* 0x0001e40000100a00 */
[----:B------:R-:W-:Y:S01]  /*45d10*/  IMAD.MOV.U32 R3, RZ, RZ, R15 ;  /* 0x000000ffff037224 */ /* 0x000fe200078e000f */
[----:B0-----:R-:W3:Y:S01]  /*45d20*/  LDL.LU R24, [R1+0x560] ;  /* 0x0005600001187983 */ /* 0x001ee20000300800 */
[----:B------:R-:W3:Y:S02]  /*45d30*/  LDL.LU R25, [R1+0x564] ;  /* 0x0005640001197983 */ /* 0x000ee40000300800 */
[----:B------:R-:W3:Y:S02]  /*45d40*/  LDL.LU R26, [R1+0x568] ;  /* 0x00056800011a7983 */ /* 0x000ee40000300800 */
[----:B------:R-:W3:Y:S01]  /*45d50*/  LDL.LU R27, [R1+0x56c] ;  /* 0x00056c00011b7983 */ /* 0x000ee20000300800 */
[----:B------:R0:W-:Y:S01]  /*45d60*/  STL.64 [R1+0x9a0], R8 ;  /* 0x0009a00801007387 */ /* 0x0001e20000100a00 */
[----:B------:R1:W-:Y:S02]  /*45d70*/  STL.64 [R1+0x9a8], R10 ;  /* 0x0009a80a01007387 */ /* 0x0003e40000100a00 */
[----:B0-----:R-:W-:Y:S01]  /*45d80*/  IMAD.MOV.U32 R8, RZ, RZ, R14 ;  /* 0x000000ffff087224 */ /* 0x001fe200078e000e */
[----:B-1----:R-:W4:Y:S01]  /*45d90*/  LDL.LU.64 R10, [R1+0x6338] ;  /* 0x00633800010a7983 */ /* 0x002f220000300a00 */
        /* <DEDUP_REMOVED lines=10> */
[----:B------:R-:W2:Y:S01]  /*45e40*/  LDL.LU.64 R12, [R1+0x6310] ;  /* 0x00631000010c7983 */ /* 0x000ea20000300a00 */
[----:B----4-:R-:W-:Y:S01]  /*45e50*/  STL.64 [R1+0x6228], R10 ;  /* 0x0062280a01007387 */ /* 0x010fe20000100a00 */
[----:B------:R0:W-:Y:S03]  /*45e60*/  STL.64 [R1+0x6220], R8 ;  /* 0x0062200801007387 */ /* 0x0001e60000100a00 */
[----:B0-----:R-:W4:Y:S01]  /*45e70*/  LDL.LU R8, [R1+0x1f0] ;  /* 0x0001f00001087983 */ /* 0x001f220000300800 */
[----:B------:R-:W4:Y:S02]  /*45e80*/  LDL.LU R9, [R1+0x1f4] ;  /* 0x0001f40001097983 */ /* 0x000f240000300800 */
[----:B------:R-:W2:Y:S02]  /*45e90*/  LDL.LU R10, [R1+0x1f8] ;  /* 0x0001f800010a7983 */ /* 0x000ea40000300800 */
[----:B------:R-:W2:Y:S02]  /*45ea0*/  LDL.LU R11, [R1+0x1fc] ;  /* 0x0001fc00010b7983 */ /* 0x000ea40000300800 */
[----:B--2---:R0:W-:Y:S01]  /*45eb0*/  STL.64 [R1+0x6238], R10 ;  /* 0x0062380a01007387 */ /* 0x0041e20000100a00 */
[----:B----4-:R-:W-:Y:S02]  /*45ec0*/  STL.64 [R1+0x6230], R8 ;  /* 0x0062300801007387 */ /* 0x010fe40000100a00 */
[----:B0-----:R-:W-:-:S02]  /*45ed0*/  IMAD.MOV.U32 R10, RZ, RZ, R0 ;  /* 0x000000ffff0a7224 */ /* 0x001fc400078e0000 */
[----:B------:R-:W-:Y:S01]  /*45ee0*/  IMAD.MOV.U32 R11, RZ, RZ, R2 ;  /* 0x000000ffff0b7224 */ /* 0x000fe200078e0002 */
[----:B------:R-:W2:Y:S01]  /*45ef0*/  LDL.LU R0, [R1+0x630c] ;  /* 0x00630c0001007983 */ /* 0x000ea20000300800 */
[----:B------:R-:W4:Y:S03]  /*45f00*/  LDL.LU R2, [R1+0x6308] ;  /* 0x0063080001027983 */ /* 0x000f260000300800 */
[----:B------:R0:W-:Y:S02]  /*45f10*/  STL.64 [R1+0x6250], R10 ;  /* 0x0062500a01007387 */ /* 0x0001e40000100a00 */
[----:B0-----:R-:W-:Y:S02]  /*45f20*/  IMAD.MOV.U32 R10, RZ, RZ, R4 ;  /* 0x000000ffff0a7224 */ /* 0x001fe400078e0004 */
[----:B------:R-:W-:Y:S01]  /*45f30*/  IMAD.MOV.U32 R11, RZ, RZ, R5 ;  /* 0x000000ffff0b7224 */ /* 0x000fe200078e0005 */
[----:B------:R-:W2:Y:S01]  /*45f40*/  LDL.LU R4, [R1+0x6304] ;  /* 0x0063040001047983 */ /* 0x000ea20000300800 */
[----:B------:R-:W2:Y:S03]  /*45f50*/  LDL.LU R5, [R1+0x6300] ;  /* 0x0063000001057983 */ /* 0x000ea60000300800 */
[----:B------:R0:W-:Y:S02]  /*45f60*/  STL.64 [R1+0x6268], R10 ;  /* 0x0062680a01007387 */ /* 0x0001e40000100a00 */
[----:B0-----:R-:W-:-:S02]  /*45f70*/  IMAD.MOV.U32 R10, RZ, RZ, R13 ;  /* 0x000000ffff0a7224 */ /* 0x001fc400078e000d */
[----:B------:R-:W-:-:S07]  /*45f80*/  IMAD.MOV.U32 R11, RZ, RZ, R12 ;  /* 0x000000ffff0b7224 */ /* 0x000fce00078e000c */
[C---:B------:R-:W-:Y:S01]  /*45f90*/  HMMA.16816.F32 R8, R16.reuse, R10, R20 ;  /* 0x0000000a1008723c */ /* 0x040fe20000001814 */
[----:B------:R-:W2:Y:S11]  /*45fa0*/  LDL.LU.64 R20, [R1+0x62f8] ;  /* 0x0062f80001147983 */ /* 0x000eb60000300a00 */
[----:B------:R-:W-:Y:S11]  /*45fb0*/  @!UPT UIADD3 URZ, URZ, URZ, URZ ;  /* 0x0000003f3f3ff290 */ /* 0x000ff6000fffe03f */
[----:B------:R-:W-:Y:S01]  /*45fc0*/  STL.64 [R1+0x580], R8 ;  /* 0x0005800801007387 */ /* 0x000fe20000100a00 */
[----:B------:R3:W-:Y:S02]  /*45fd0*/  STL.64 [R1+0x588], R10 ;  /* 0x0005880a01007387 */ /* 0x0007e40000100a00 */
[----:B---3--:R-:W-:Y:S01]  /*45fe0*/  HMMA.16816.F32 R8, R16, R14, R24 ;  /* 0x0000000e1008723c */ /* 0x008fe20000001818 */
[----:B------:R-:W-:Y:S02]  /*45ff0*/  IMAD.MOV.U32 R6, RZ, RZ, R14 ;  /* 0x000000ffff067224 */ /* 0x000fe400078e000e */
[----:B------:R-:W-:Y:S11]  /*46000*/  IMAD.MOV.U32 R7, RZ, RZ, R15 ;  /* 0x000000ffff077224 */ /* 0x000ff600078e000f */
[----:B------:R-:W-:Y:S09]  /*46010*/  @!UPT UIADD3 URZ, URZ, URZ, URZ ;  /* 0x0000003f3f3ff290 */ /* 0x000ff2000fffe03f */
[----:B------:R-:W-:Y:S01]  /*46020*/  STL.64 [R1+0x570], R8 ;  /* 0x0005700801007387 */ /* 0x000fe20000100a00 */
[----:B------:R-:W-:Y:S02]  /*46030*/  STL.64 [R1+0x578], R10 ;  /* 0x0005780a01007387 */ /* 0x000fe40000100a00 */
[----:B------:R-:W3:Y:S02]  /*46040*/  LDL.LU R12, [R1+0x540] ;  /* 0x00054000010c7983 */ /* 0x000ee40000300800 */
[----:B------:R-:W3:Y:S01]  /*46050*/  LDL.LU R13, [R1+0x544] ;  /* 0x00054400010d7983 */ /* 0x000ee20000300800 */
[----:B------:R-:W2:Y:S01]  /*46060*/  LDL.LU R14, [R1+0x548] ;  /* 0x00054800010e7983 */ /* 0x000ea20000300800 */
[----:B------:R-:W2:Y:S03]  /*46070*/  LDL.LU R15, [R1+0x54c] ;  /* 0x00054c00010f7983 */ /* 0x000ea60000300800 */
[----:B--2---:R0:W-:Y:S01]  /*46080*/  STL.64 [R1+0x62e8], R14 ;  /* 0x0062e80e01007387 */ /* 0x0041e20000100a00 */
[----:B---3--:R-:W-:Y:S02]  /*46090*/  STL.64 [R1+0x62e0], R12 ;  /* 0x0062e00c01007387 */ /* 0x008fe40000100a00 */
[----:B------:R-:W2:Y:S02]  /*460a0*/  LDL.64 R22, [R1+0x58] ;  /* 0x0000580001167983 */ /* 0x000ea40000100a00 */
[----:B0-----:R-:W-:-:S02]  /*460b0*/  IMAD.MOV.U32 R15, RZ, RZ, R4 ;  /* 0x000000ffff0f7224 */ /* 0x001fc400078e0004 */
[----:B------:R-:W-:Y:S01]  /*460c0*/  IMAD.MOV.U32 R14, RZ, RZ, R5 ;  /* 0x000000ffff0e7224 */ /* 0x000fe200078e0005 */
[----:B--2---:R-:W-:Y:S01]  /*460d0*/  STL.64 [R1+0x62b0], R22 ;  /* 0x0062b01601007387 */ /* 0x004fe20000100a00 */
[----:B------:R0:W-:Y:S02]  /*460e0*/  STL.64 [R1+0x6290], R6 ;  /* 0x0062900601007387 */ /* 0x0001e40000100a00 */
[----:B------:R-:W2:Y:S02]  /*460f0*/  LDL.LU R4, [R1+0x320] ;  /* 0x0003200001047983 */ /* 0x000ea40000300800 */
[----:B------:R-:W2:Y:S01]  /*46100*/  LDL.LU R5, [R1+0x324] ;  /* 0x0003240001057983 */ /* 0x000ea20000300800 */
[----:B0-----:R-:W3:Y:S01]  /*46110*/  LDL.LU R6, [R1+0x328] ;  /* 0x0003280001067983 */ /* 0x001ee20000300800 */
[----:B------:R-:W3:Y:S02]  /*46120*/  LDL.LU R7, [R1+0x32c] ;  /* 0x00032c0001077983 */ /* 0x000ee40000300800 */
[----:B------:R-:W2:Y:S02]  /*46130*/  LDL.LU R24, [R1+0x520] ;  /* 0x0005200001187983 */ /* 0x000ea40000300800 */
[----:B------:R-:W2:Y:S01]  /*46140*/  LDL.LU R25, [R1+0x524] ;  /* 0x0005240001197983 */ /* 0x000ea20000300800 */
[----:B------:R-:W2:Y:S01]  /*46150*/  LDL.LU R26, [R1+0x528] ;  /* 0x00052800011a7983 */ /* 0x000ea20000300800 */
[----:B------:R-:W2:Y:S03]  /*46160*/  LDL.LU R27, [R1+0x52c] ;  /* 0x00052c00011b7983 */ /* 0x000ea60000300800 */
[----:B--2---:R0:W-:Y:S01]  /*46170*/  STL.64 [R1+0x62c0], R26 ;  /* 0x0062c01a01007387 */ /* 0x0041e20000100a00 */
[----:B------:R-:W-:Y:S02]  /*46180*/  STL.64 [R1+0x62b8], R24 ;  /* 0x0062b81801007387 */ /* 0x000fe40000100a00 */
[----:B0-----:R-:W-:-:S02]  /*46190*/  IMAD.MOV.U32 R26, RZ, RZ, R21 ;  /* 0x000000ffff1a7224 */ /* 0x001fc400078e0015 */
[----:B------:R-:W-:-:S05]  /*461a0*/  IMAD.MOV.U32 R27, RZ, RZ, R20 ;  /* 0x000000ffff1b7224 */ /* 0x000fca00078e0014 */
[----:B------:R0:W-:Y:S04]  /*461b0*/  STL.64 [R1+0x62d0], R26 ;  /* 0x0062d01a01007387 */ /* 0x0001e80000100a00 */
[----:B0-----:R-:W2:Y:S04]  /*461c0*/  LDL.64 R26, [R1+0x88] ;  /* 0x00008800011a7983 */ /* 0x001ea80000100a00 */
[----:B--2---:R0:W-:Y:S01]  /*461d0*/  STL.64 [R1+0x62f0], R26 ;  /* 0x0062f01a01007387 */ /* 0x0041e20000100a00 */
[----:B------:R-:W2:Y:S02]  /*461e0*/  LDL.LU R24, [R1+0x550] ;  /* 0x0005500001187983 */ /* 0x000ea40000300800 */
[----:B------:R-:W2:Y:S01]  /*461f0*/  LDL.LU R25, [R1+0x554] ;  /* 0x0005540001197983 */ /* 0x000ea20000300800 */
[----:B0-----:R-:W2:Y:S01]  /*46200*/  LDL.LU R26, [R1+0x558] ;  /* 0x00055800011a7983 */ /* 0x001ea20000300800 */
[----:B------:R-:W2:Y:S02]  /*46210*/  LDL.LU R27, [R1+0x55c] ;  /* 0x00055c00011b7983 */ /* 0x000ea40000300800 */
[----:B------:R-:W3:Y:S01]  /*46220*/  LDL.64 R22, [R1+0x68] ;  /* 0x0000680001167983 */ /* 0x000ee20000100a00 */
[C---:B--2---:R-:W-:Y:S01]  /*46230*/  HMMA.16816.F32 R12, R16.reuse, R14, R24 ;  /* 0x0000000e100c723c */ /* 0x044fe20000001818 */
[----:B---3--:R0:W-:Y:S01]  /*46240*/  STL.64 [R1+0x62c8], R22 ;  /* 0x0062c81601007387 */ /* 0x0081e20000100a00 */
[----:B------:R-:W2:Y:S02]  /*46250*/  LDL.LU R20, [R1+0x530] ;  /* 0x0005300001147983 */ /* 0x000ea40000300800 */
[----:B------:R-:W2:Y:S01]  /*46260*/  LDL.LU R21, [R1+0x534] ;  /* 0x0005340001157983 */ /* 0x000ea20000300800 */
[----:B0-----:R-:W2:Y:S01]  /*46270*/  LDL.LU R22, [R1+0x538] ;  /* 0x0005380001167983 */ /* 0x001ea20000300800 */
[----:B------:R-:W2:Y:S02]  /*46280*/  LDL.LU R23, [R1+0x53c] ;  /* 0x00053c0001177983 */ /* 0x000ea40000300800 */
[----:B------:R-:W-:Y:S02]  /*46290*/  STL.64 [R1+0x62a8], R6 ;  /* 0x0062a80601007387 */ /* 0x000fe40000100a00 */
[----:B------:R0:W-:Y:S02]  /*462a0*/  STL.64 [R1+0x62a0], R4 ;  /* 0x0062a00401007387 */ /* 0x0001e40000100a00 */
[----:B0-----:R-:W3:Y:S01]  /*462b0*/  LDL.LU R4, [R1+0x510] ;  /* 0x0005100001047983 */ /* 0x001ee20000300800 */
[----:B------:R-:W3:Y:S02]  /*462c0*/  LDL.LU R5, [R1+0x514] ;  /* 0x0005140001057983 */ /* 0x000ee40000300800 */
[----:B------:R-:W3:Y:S02]  /*462d0*/  LDL.LU R6, [R1+0x518] ;  /* 0x0005180001067983 */ /* 0x000ee40000300800 */
[----:B------:R-:W3:Y:S01]  /*462e0*/  LDL.LU R7, [R1+0x51c] ;  /* 0x00051c0001077983 */ /* 0x000ee20000300800 */
[----:B------:R-:W2:Y:S05]  /*462f0*/  LDL.LU.64 R26, [R1+0x62f0] ;  /* 0x0062f000011a7983 */ /* 0x000eaa0000300a00 */
[----:B------:R-:W-:Y:S02]  /*46300*/  STL.64 [R1+0x560], R12 ;  /* 0x0005600c01007387 */ /* 0x000fe40000100a00 */
[----:B------:R0:W-:Y:S02]  /*46310*/  STL.64 [R1+0x568], R14 ;  /* 0x0005680e01007387 */ /* 0x0001e40000100a00 */
[----:B0-----:R-:W2:Y:S01]  /*46320*/  LDL.LU.64 R14, [R1+0x62e8] ;  /* 0x0062e800010e7983 */ /* 0x001ea20000300a00 */
[----:B------:R-:W2:Y:S02]  /*46330*/  LDL.LU.64 R12, [R1+0x62e0] ;  /* 0x0062e000010c7983 */ /* 0x000ea40000300a00 */
        /* <DEDUP_REMOVED lines=28> */
[----:B------:R-:W3:Y:S01]  /*46500*/  LDL.LU.64 R22, [R1+0x62c8] ;  /* 0x0062c80001167983 */ /* 0x000ee20000300a00 */
[----:B------:R-:W-:Y:S02]  /*46510*/  STL.64 [R1+0x540], R24 ;  /* 0x0005401801007387 */ /* 0x000fe40000100a00 */
        /* <DEDUP_REMOVED lines=8> */
[----:B0-----:R-:W-:Y:S02]  /*465a0*/  IMAD.MOV.U32 R25, RZ, RZ, R22 ;  /* 0x000000ffff197224 */ /* 0x001fe400078e0016 */
[----:B------:R-:W-:Y:S02]  /*465b0*/  IMAD.MOV.U32 R24, RZ, RZ, R23 ;  /* 0x000000ffff187224 */ /* 0x000fe400078e0017 */
[----:B------:R-:W3:Y:S01]  /*465c0*/  LDL.LU.64 R22, [R1+0x62b0] ;  /* 0x0062b00001167983 */ /* 0x000ee20000300a00 */
[----:B----4-:R-:W-:Y:S02]  /*465d0*/  IMAD.MOV.U32 R10, RZ, RZ, R2 ;  /* 0x000000ffff0a7224 */ /* 0x010fe400078e0002 */
[----:B------:R-:W-:Y:S01]  /*465e0*/  IMAD.MOV.U32 R11, RZ, RZ, R0 ;  /* 0x000000ffff0b7224 */ /* 0x000fe200078e0000 */
[----:B---3--:R-:W-:Y:S01]  /*465f0*/  HMMA.16816.F32 R4, R16, R22, R4 ;  /* 0x000000161004723c */ /* 0x008fe20000001804 */
[----:B------:R-:W-:-:S02]  /*46600*/  IMAD.MOV.U32 R2, RZ, RZ, R22 ;  /* 0x000000ffff027224 */ /* 0x000fc400078e0016 */
[----:B------:R-:W-:Y:S11]  /*46610*/  IMAD.MOV.U32 R0, RZ, RZ, R23 ;  /* 0x000000ffff007224 */ /* 0x000ff600078e0017 */
[----:B------:R-:W-:Y:S09]  /*46620*/  @!UPT UIADD3 URZ, URZ, URZ, URZ ;  /* 0x0000003f3f3ff290 */ /* 0x000ff2000fffe03f */
[----:B------:R-:W-:Y:S01]  /*46630*/  STL.64 [R1+0x520], R4 ;  /* 0x0005200401007387 */ /* 0x000fe20000100a00 */
[----:B------:R0:W-:Y:S03]  /*46640*/  STL.64 [R1+0x528], R6 ;  /* 0x0005280601007387 */ /* 0x0001e60000100a00 */
[----:B0-----:R-:W3:Y:S01]  /*46650*/  LDL.LU.64 R6, [R1+0x62a8] ;  /* 0x0062a80001067983 */ /* 0x001ee20000300a00 */
[----:B------:R-:W3:Y:S02]  /*46660*/  LDL.LU.64 R4, [R1+0x62a0] ;  /* 0x0062a00001047983 */ /* 0x000ee40000300a00 */
[----:B------:R-:W3:Y:S02]  /*46670*/  LDL.LU.64 R22, [R1+0x6298] ;  /* 0x0062980001167983 */ /* 0x000ee40000300a00 */
[----:B---3--:R-:W-:Y:S01]  /*46680*/  HMMA.16816.F32 R16, R16, R22, R4 ;  /* 0x000000161010723c */ /* 0x008fe20000001804 */
[----:B------:R-:W3:Y:S06]  /*46690*/  LDL.LU.64 R6, [R1+0x6290] ;  /* 0x0062900001067983 */ /* 0x000eec0000300a00 */
[----:B------:R-:W-:-:S02]  /*466a0*/  IMAD.MOV.U32 R5, RZ, RZ, R22 ;  /* 0x000000ffff057224 */ /* 0x000fc400078e0016 */
[----:B------:R-:W-:Y:S11]  /*466b0*/  IMAD.MOV.U32 R4, RZ, RZ, R23 ;  /* 0x000000ffff047224 */ /* 0x000ff600078e0017 */
[----:B------:R-:W-:Y:S03]  /*466c0*/  @!UPT UIADD3 URZ, URZ, URZ, URZ ;  /* 0x0000003f3f3ff290 */ /* 0x000fe6000fffe03f */
[----:B------:R0:W-:Y:S01]  /*466d0*/  STL.64 [R1+0x320], R16 ;  /* 0x0003201001007387 */ /* 0x0001e20000100a00 */
[----:B------:R1:W-:Y:S02]  /*466e0*/  STL.64 [R1+0x328], R18 ;  /* 0x0003281201007387 */ /* 0x0003e40000100a00 */
[----:B------:R-:W2:Y:S02]  /*466f0*/  LDL.LU.64 R22, [R1+0x6288] ;  /* 0x0062880001167983 */ /* 0x000ea40000300a00 */
[----:B------:R-:W2:Y:S01]  /*46700*/  LDL.LU.64 R20, [R1+0x6280] ;  /* 0x0062800001147983 */ /* 0x000ea20000300a00 */
[----:B0-----:R-:W4:Y:S01]  /*46710*/  LDL.LU R16, [R1+0x1e0] ;  /* 0x0001e00001107983 */ /* 0x001f220000300800 */
[----:B------:R-:W4:Y:S02]  /*46720*/  LDL.LU R17, [R1+0x1e4] ;  /* 0x0001e40001117983 */ /* 0x000f240000300800 */
[----:B-1----:R-:W4:Y:S02]  /*46730*/  LDL.LU R18, [R1+0x1e8] ;  /* 0x0001e80001127983 */ /* 0x002f240000300800 */
[----:B------:R-:W4:Y:S01]  /*46740*/  LDL.LU R19, [R1+0x1ec] ;  /* 0x0001ec0001137983 */ /* 0x000f220000300800 */
[C---:B--2---:R-:W-:Y:S01]  /*46750*/  HMMA.16816.F32 R8, R20.reuse, R10, R12 ;  /* 0x0000000a1408723c */ /* 0x044fe2000000180c */
[----:B------:R-:W2:Y:S01]  /*46760*/  LDL.LU.64 R14, [R1+0x6278] ;  /* 0x00627800010e7983 */ /* 0x000ea20000300a00 */
[----:B------:R-:W2:Y:S11]  /*46770*/  LDL.LU.64 R12, [R1+0x6270] ;  /* 0x00627000010c7983 */ /* 0x000eb60000300a00 */
[----:B------:R-:W-:Y:S10]  /*46780*/  @!UPT UIADD3 URZ, URZ, URZ, URZ ;  /* 0x0000003f3f3ff290 */ /* 0x000ff4000fffe03f */
        /* <DEDUP_REMOVED lines=16> */
[----:B0-----:R-:W2:Y:S01]  /*46890*/  LDL.LU.64 R10, [R1+0x6238] ;  /* 0x00623800010a7983 */ /* 0x001ea20000300a00 */
[----:B------:R-:W2:Y:S02]  /*468a0*/  LDL.LU.64 R8, [R1+0x6230] ;  /* 0x0062300001087983 */ /* 0x000ea40000300a00 */
[C---:B--2---:R-:W-:Y:S11]  /*468b0*/  HMMA.16816.F32 R8, R20.reuse, R14, R8 ;  /* 0x0000000e1408723c */ /* 0x044ff60000001808 */
[----:B------:R-:W-:Y:S11]  /*468c0*/  @!UPT UIADD3 URZ, URZ, URZ, URZ ;  /* 0x0000003f3f3ff290 */ /* 0x000ff6000fffe03f */
[----:B------:R-:W-:Y:S01]  /*468d0*/  @!UPT UIADD3 URZ, URZ, URZ, URZ ;  /* 0x0000003f3f3ff290 */ /* 0x000fe2000fffe03f */
[----:B------:R-:W-:Y:S01]  /*468e0*/  STL.64 [R1+0x1f0], R8 ;  /* 0x0001f00801007387 */ /* 0x000fe20000100a00 */
[----:B------:R0:W-:Y:S03]  /*468f0*/  STL.64 [R1+0x1f8], R10 ;  /* 0x0001f80a01007387 */ /* 0x0001e60000100a00 */
[----:B0-----:R-:W4:Y:S01]  /*46900*/  LDL.LU.64 R10, [R1+0x6228] ;  /* 0x00622800010a7983 */ /* 0x001f220000300a00 */
[----:B------:R-:W2:Y:S02]  /*46910*/  LDL.LU.64 R8, [R1+0x6220] ;  /* 0x0062200001087983 */ /* 0x000ea40000300a00 */
[----:B------:R-:W-:Y:S01]  /*46920*/  STL.64 [R1+0x61a0], R14 ;  /* 0x0061a00e01007387 */ /* 0x000fe20000100a00 */
[----:B----4-:R-:W-:Y:S11]  /*46930*/  HMMA.16816.F32 R16, R20, R10, R16 ;  /* 0x0000000a1410723c */ /* 0x010ff60000001810 */
[----:B------:R-:W-:Y:S11]  /*46940*/  @!UPT UIADD3 URZ, URZ, URZ, URZ ;  /* 0x0000003f3f3ff290 */ /* 0x000ff6000fffe03f */
[----:B------:R-:W-:Y:S01]  /*46950*/  @!UPT UIADD3 URZ, URZ, URZ, URZ ;  /* 0x0000003f3f3ff290 */ /* 0x000fe2000fffe03f */
[----:B------:R-:W-:Y:S01]  /*46960*/  STL.64 [R1+0x1e0], R16 ;  /* 0x0001e01001007387 */ /* 0x000fe20000100a00 */
[----:B------:R0:W-:Y:S02]  /*46970*/  STL.64 [R1+0x1e8], R18 ;  /* 0x0001e81201007387 */ /* 0x0001e40000100a00 */
[----:B0-----:R-:W-:Y:S02]  /*46980*/  IMAD.MOV.U32 R18, RZ, RZ, R25 ;  /* 0x000000ffff127224 */ /* 0x001fe400078e0019 */
[----:B------:R-:W-:-:S05]  /*46990*/  IMAD.MOV.U32 R19, RZ, RZ, R24 ;  /* 0x000000ffff137224 */ /* 0x000fca00078e0018 */
[----:B------:R0:W-:Y:S04]  /*469a0*/  STL.64 [R1+0x6168], R18 ;  /* 0x0061681201007387 */ /* 0x0001e80000100a00 */
[----:B0-----:R-:W4:Y:S04]  /*469b0*/  LDL.64 R18, [R1+0x78] ;  /* 0x0000780001127983 */ /* 0x001f280000100a00 */
[----:B----4-:R0:W-:Y:S02]  /*469c0*/  STL.64 [R1+0x6180], R18 ;  /* 0x0061801201007387 */ /* 0x0101e40000100a00 */
[----:B0-----:R-:W-:-:S02]  /*469d0*/  IMAD.MOV.U32 R18, RZ, RZ, R13 ;  /* 0x000000ffff127224 */ /* 0x001fc400078e000d */
[----:B------:R-:W-:-:S05]  /*469e0*/  IMAD.MOV.U32 R19, RZ, RZ, R12 ;  /* 0x000000ffff137224 */ /* 0x000fca00078e000c */
[----:B------:R-:W-:Y:S01]  /*469f0*/  STL.64 [R1+0x6198], R18 ;  /* 0x0061981201007387 */ /* 0x000fe20000100a00 */
[----:B------:R-:W4:Y:S02]  /*46a00*/  LDL.LU R24, [R1+0x150] ;  /* 0x0001500001187983 */ /* 0x000f240000300800 */
[----:B------:R-:W4:Y:S02]  /*46a10*/  LDL.LU R25, [R1+0x154] ;  /* 0x0001540001197983 */ /* 0x000f240000300800 */
[----:B------:R-:W2:Y:S01]  /*46a20*/  LDL.LU R26, [R1+0x158] ;  /* 0x00015800011a7983 */ /* 0x000ea20000300800 */
[----:B------:R-:W2:Y:S01]  /*46a30*/  LDL.LU R27, [R1+0x15c] ;  /* 0x00015c00011b7983 */ /* 0x000ea20000300800 */
[----:B------:R-:W2:Y:S02]  /*46a40*/  LDL.LU R12, [R1+0x180] ;  /* 0x00018000010c7983 */ /* 0x000ea40000300800 */
[----:B------:R-:W2:Y:S02]  /*46a50*/  LDL.LU R13, [R1+0x184] ;  /* 0x00018400010d7983 */ /* 0x000ea40000300800 */
[----:B------:R-:W2:Y:S01]  /*46a60*/  LDL.LU R14, [R1+0x188] ;  /* 0x00018800010e7983 */ /* 0x000ea20000300800 */
[----:B------:R-:W2:Y:S04]  /*46a70*/  LDL.LU R15, [R1+0x18c] ;  /* 0x00018c00010f7983 */ /* 0x000ea80000300800 */
[----:B--2---:R3:W-:Y:S01]  /*46a80*/  STL.64 [R1+0x61b0], R14 ;  /* 0x0061b00e01007387 */ /* 0x0047e20000100a00 */
[----:B------:R-:W-:Y:S02]  /*46a90*/  STL.64 [R1+0x61a8], R12 ;  /* 0x0061a80c01007387 */ /* 0x000fe40000100a00 */
[----:B---3--:R-:W-:-:S02]  /*46aa0*/  IMAD.MOV.U32 R14, RZ, RZ, R6 ;  /* 0x000000ffff0e7224 */ /* 0x008fc400078e0006 */
[----:B------:R-:W-:Y:S01]  /*46ab0*/  IMAD.MOV.U32 R15, RZ, RZ, R7 ;  /* 0x000000ffff0f7224 */ /* 0x000fe200078e0007 */
[----:B------:R-:W2:Y:S01]  /*46ac0*/  LDL.LU R6, [R1+0x6218] ;  /* 0x0062180001067983 */ /* 0x000ea20000300800 */
[----:B------:R-:W2:Y:S03]  /*46ad0*/  LDL.LU R7, [R1+0x6214] ;  /* 0x0062140001077983 */ /* 0x000ea60000300800 */
[----:B------:R0:W-:Y:S04]  /*46ae0*/  STL.64 [R1+0x61c0], R14 ;  /* 0x0061c00e01007387 */ /* 0x0001e80000100a00 */
[----:B0-----:R-:W3:Y:S04]  /*46af0*/  LDL.64 R14, [R1+0xb8] ;  /* 0x0000b800010e7983 */ /* 0x001ee80000100a00 */
[----:B---3--:R0:W-:Y:S02]  /*46b00*/  STL.64 [R1+0x61d8], R14 ;  /* 0x0061d80e01007387 */ /* 0x0081e40000100a00 */
[----:B0-----:R-:W-:-:S02]  /*46b10*/  IMAD.MOV.U32 R14, RZ, RZ, R9 ;  /* 0x000000ffff0e7224 */ /* 0x001fc400078e0009 */
[----:B------:R-:W-:Y:S01]  /*46b20*/  IMAD.MOV.U32 R15, RZ, RZ, R29 ;  /* 0x000000ffff0f7224 */ /* 0x000fe200078e001d */
[----:B------:R-:W3:Y:S04]  /*46b30*/  LDL.LU R9, [R1+0x6210] ;  /* 0x0062100001097983 */ /* 0x000ee80000300800 */
[----:B------:R-:W-:Y:S01]  /*46b40*/  STL.64 [R1+0x61f0], R14 ;  /* 0x0061f00e01007387 */ /* 0x000fe20000100a00 */
[----:B------:R-:W2:Y:S03]  /*46b50*/  LDL.64 R18, [R1+0x98] ;  /* 0x0000980001127983 */ /* 0x000ea60000100a00 */
[----:B--2---:R0:W-:Y:S01]  /*46b60*/  STL.64 [R1+0x61b8], R18 ;  /* 0x0061b81201007387 */ /* 0x0041e20000100a00 */
[----:B------:R-:W2:Y:S02]  /*46b70*/  LDL.LU R16, [R1+0x190] ;  /* 0x0001900001107983 */ /* 0x000ea40000300800 */
[----:B------:R-:W2:Y:S01]  /*46b80*/  LDL.LU R17, [R1+0x194] ;  /* 0x0001940001117983 */ /* 0x000ea20000300800 */
[----:B0-----:R-:W2:Y:S01]  /*46b90*/  LDL.LU R18, [R1+0x198] ;  /* 0x0001980001127983 */ /* 0x001ea20000300800 */
[----:B------:R-:W2:Y:S02]  /*46ba0*/  LDL.LU R19, [R1+0x19c] ;  /* 0x00019c0001137983 */ /* 0x000ea40000300800 */
[----:B------:R-:W-:-:S02]  /*46bb0*/  IMAD.MOV.U32 R14, RZ, RZ, R8 ;  /* 0x000000ffff0e7224 */ /* 0x000fc400078e0008 */
[----:B------:R-:W-:-:S05]  /*46bc0*/  IMAD.MOV.U32 R15, RZ, RZ, R3 ;  /* 0x000000ffff0f7224 */ /* 0x000fca00078e0003 */
[----:B------:R-:W-:Y:S04]  /*46bd0*/  STL.64 [R1+0x6208], R14 ;  /* 0x0062080e01007387 */ /* 0x000fe80000100a00 */
[----:B--2---:R-:W-:Y:S01]  /*46be0*/  STL.64 [R1+0x61d0], R18 ;  /* 0x0061d01201007387 */ /* 0x004fe20000100a00 */
[----:B------:R0:W-:Y:S03]  /*46bf0*/  STL.64 [R1+0x61c8], R16 ;  /* 0x0061c81001007387 */ /* 0x0001e60000100a00 */
        /* <DEDUP_REMOVED lines=8> */
[----:B--2---:R-:W-:Y:S01]  /*46c80*/  STL.64 [R1+0x61e8], R18 ;  /* 0x0061e81201007387 */ /* 0x004fe20000100a00 */
[----:B------:R0:W-:Y:S03]  /*46c90*/  STL.64 [R1+0x61e0], R16 ;  /* 0x0061e01001007387 */ /* 0x0001e60000100a00 */
[----:B0-----:R-:W2:Y:S01]  /*46ca0*/  LDL.LU R16, [R1+0x1b0] ;  /* 0x0001b00001107983 */ /* 0x001ea20000300800 */
[----:B------:R-:W2:Y:S02]  /*46cb0*/  LDL.LU R17, [R1+0x1b4] ;  /* 0x0001b40001117983 */ /* 0x000ea40000300800 */
[----:B------:R-:W2:Y:S02]  /*46cc0*/  LDL.LU R18, [R1+0x1b8] ;  /* 0x0001b80001127983 */ /* 0x000ea40000300800 */
[----:B------:R-:W2:Y:S02]  /*46cd0*/  LDL.LU R19, [R1+0x1bc] ;  /* 0x0001bc0001137983 */ /* 0x000ea40000300800 */
[----:B--2---:R-:W-:Y:S01]  /*46ce0*/  STL.64 [R1+0x6200], R18 ;  /* 0x0062001201007387 */ /* 0x004fe20000100a00 */
[----:B------:R0:W-:Y:S03]  /*46cf0*/  STL.64 [R1+0x61f8], R16 ;  /* 0x0061f81001007387 */ /* 0x0001e60000100a00 */
[----:B0-----:R-:W2:Y:S01]  /*46d00*/  LDL.LU R16, [R1+0x1c0] ;  /* 0x0001c00001107983 */ /* 0x001ea20000300800 */
[----:B------:R-:W2:Y:S02]  /*46d10*/  LDL.LU R17, [R1+0x1c4] ;  /* 0x0001c40001117983 */ /* 0x000ea40000300800 */
[----:B------:R-:W2:Y:S02]  /*46d20*/  LDL.LU R18, [R1+0x1c8] ;  /* 0x0001c80001127983 */ /* 0x000ea40000300800 */
[----:B------:R-:W2:Y:S01]  /*46d30*/  LDL.LU R19, [R1+0x1cc] ;  /* 0x0001cc0001137983 */ /* 0x000ea20000300800 */
[----:B------:R-:W-:Y:S01]  /*46d40*/  STL.64 [R1+0x6178], R26 ;  /* 0x0061781a01007387 */ /* 0x000fe20000100a00 */
[----:B----4-:R0:W-:Y:S03]  /*46d50*/  STL.64 [R1+0x6170], R24 ;  /* 0x0061701801007387 */ /* 0x0101e60000100a00 */
[----:B0-----:R-:W4:Y:S01]  /*46d60*/  LDL.LU R24, [R1+0x160] ;  /* 0x0001600001187983 */ /* 0x001f220000300800 */
[----:B------:R-:W4:Y:S02]  /*46d70*/  LDL.LU R25, [R1+0x164] ;  /* 0x0001640001197983 */ /* 0x000f240000300800 */
[----:B------:R-:W2:Y:S02]  /*46d80*/  LDL.LU R26, [R1+0x168] ;  /* 0x00016800011a7983 */ /* 0x000ea40000300800 */
[----:B------:R-:W2:Y:S01]  /*46d90*/  LDL.LU R27, [R1+0x16c] ;  /* 0x00016c00011b7983 */ /* 0x000ea20000300800 */
[C---:B---3--:R-:W-:Y:S01]  /*46da0*/  HMMA.16816.F32 R12, R20.reuse, R6, R12 ;  /* 0x00000006140c723c */ /* 0x048fe2000000180c */
[----:B--2---:R-:W-:Y:S01]  /*46db0*/  STL.64 [R1+0x6190], R26 ;  /* 0x0061901a01007387 */ /* 0x004fe20000100a00 */
[----:B----4-:R0:W-:Y:S03]  /*46dc0*/  STL.64 [R1+0x6188], R24 ;  /* 0x0061881801007387 */ /* 0x0101e60000100a00 */
[----:B0-----:R-:W2:Y:S01]  /*46dd0*/  LDL.LU R24, [R1+0x170] ;  /* 0x0001700001187983 */ /* 0x001ea20000300800 */
[----:B------:R-:W2:Y:S02]  /*46de0*/  LDL.LU R25, [R1+0x174] ;  /* 0x0001740001197983 */ /* 0x000ea40000300800 */
[----:B------:R-:W2:Y:S02]  /*46df0*/  LDL.LU R26, [R1+0x178] ;  /* 0x00017800011a7983 */ /* 0x000ea40000300800 */
[----:B------:R-:W2:Y:S01]  /*46e00*/  LDL.LU R27, [R1+0x17c] ;  /* 0x00017c00011b7983 */ /* 0x000ea20000300800 */
[----:B------:R-:W-:Y:S01]  /*46e10*/  STL.64 [R1+0x6110], R10 ;  /* 0x0061100a01007387 */ /* 0x000fe20000100a00 */
[----:B------:R0:W-:Y:S02]  /*46e20*/  STL [R1+0x6108], R9 ;  /* 0x0061080901007387 */ /* 0x0001e40000100800 */
[----:B------:R-:W3:Y:S01]  /*46e30*/  LDL.LU R8, [R1+0x140] ;  /* 0x0001400001087983 */ /* 0x000ee20000300800 */
[----:B0-----:R-:W3:Y:S01]  /*46e40*/  LDL.LU R9, [R1+0x144] ;  /* 0x0001440001097983 */ /* 0x001ee20000300800 */
[----:B------:R-:W3:Y:S02]  /*46e50*/  LDL.LU R10, [R1+0x148] ;  /* 0x00014800010a7983 */ /* 0x000ee40000300800 */
[----:B------:R-:W3:Y:S05]  /*46e60*/  LDL.LU R11, [R1+0x14c] ;  /* 0x00014c00010b7983 */ /* 0x000eea0000300800 */
[----:B------:R-:W-:Y:S01]  /*46e70*/  STL.64 [R1+0x1d0], R12 ;  /* 0x0001d00c01007387 */ /* 0x000fe20000100a00 */
[----:B------:R0:W-:Y:S04]  /*46e80*/  STL.64 [R1+0x1d8], R14 ;  /* 0x0001d80e01007387 */ /* 0x0001e80000100a00 */
[----:B0-----:R-:W4:Y:S01]  /*46e90*/  LDL.LU.64 R14, [R1+0x6208] ;  /* 0x00620800010e7983 */ /* 0x001f220000300a00 */
[----:B------:R-:W-:Y:S01]  /*46ea0*/  STL.64 [R1+0x6100], R6 ;  /* 0x0061000601007387 */ /* 0x000fe20000100a00 */
[C---:B----4-:R-:W-:Y:S02]  /*46eb0*/  HMMA.16816.F32 R12, R20.reuse, R14, R16 ;  /* 0x0000000e140c723c */ /* 0x050fe40000001810 */
[----:B------:R-:W4:Y:S01]  /*46ec0*/  LDL.LU.64 R18, [R1+0x6200] ;  /* 0x0062000001127983 */ /* 0x000f220000300a00 */
[----:B------:R-:W4:Y:S11]  /*46ed0*/  LDL.LU.64 R16, [R1+0x61f8] ;  /* 0x0061f80001107983 */ /* 0x000f360000300a00 */
[----:B------:R-:W-:Y:S09]  /*46ee0*/  @!UPT UIADD3 URZ, URZ, URZ, URZ ;  /* 0x0000003f3f3ff290 */ /* 0x000ff2000fffe03f */
[----:B------:R-:W-:Y:S01]  /*46ef0*/  STL.64 [R1+0x1c0], R12 ;  /* 0x0001c00c01007387 */ /* 0x000fe20000100a00 */
[----:B------:R0:W-:Y:S03]  /*46f00*/  STL.64 [R1+0x1c8], R14 ;  /* 0x0001c80e01007387 */ /* 0x0001e60000100a00 */
[----:B0-----:R-:W4:Y:S02]  /*46f10*/  LDL.LU.64 R14, [R1+0x61f0] ;  /* 0x0061f000010e7983 */ /* 0x001f240000300a00 */
[C---:B----4-:R-:W-:Y:S02]  /*46f20*/  HMMA.16816.F32 R12, R20.reuse, R14, R16 ;  /* 0x0000000e140c723c */ /* 0x050fe40000001810 */
[----:B------:R-:W4:Y:S01]  /*46f30*/  LDL.LU.64 R18, [R1+0x61e8] ;  /* 0x0061e80001127983 */ /* 0x000f220000300a00 */
[----:B------:R-:W4:Y:S11]  /*46f40*/  LDL.LU.64 R16, [R1+0x61e0] ;  /* 0x0061e00001107983 */ /* 0x000f360000300a00 */
[----:B------:R-:W-:Y:S09]  /*46f50*/  @!UPT UIADD3 URZ, URZ, URZ, URZ ;  /* 0x0000003f3f3ff290 */ /* 0x000ff2000fffe03f */
[----:B------:R-:W-:Y:S01]  /*46f60*/  STL.64 [R1+0x1b0], R12 ;  /* 0x0001b00c01007387 */ /* 0x000fe20000100a00 */
[----:B------:R0:W-:Y:S03]  /*46f70*/  STL.64 [R1+0x1b8], R14 ;  /* 0x0001b80e01007387 */ /* 0x0001e60000100a00 */
[----:B0-----:R-:W4:Y:S01]  /*46f80*/  LDL.LU.64 R14, [R1+0x61d8] ;  /* 0x0061d800010e7983 */ /* 0x001f220000300a00 */
[----:B------:R-:W-:Y:S02]  /*46f90*/  IMAD.MOV.U32 R6, RZ, RZ, R2 ;  /* 0x000000ffff067224 */ /* 0x000fe400078e0002 */
[----:B------:R-:W-:Y:S01]  /*46fa0*/  IMAD.MOV.U32 R7, RZ, RZ, R0 ;  /* 0x000000ffff077224 */ /* 0x000fe200078e0000 */
[C---:B----4-:R-:W-:Y:S01]  /*46fb0*/  HMMA.16816.F32 R16, R20.reuse, R14, R16 ;  /* 0x0000000e1410723c */ /* 0x050fe20000001810 */
[----:B------:R-:W-:Y:S02]  /*46fc0*/  IMAD.MOV.U32 R2, RZ, RZ, R14 ;  /* 0x000000ffff027224 */ /* 0x000fe400078e000e */
[----:B------:R-:W-:Y:S11]  /*46fd0*/  IMAD.MOV.U32 R0, RZ, RZ, R15 ;  /* 0x000000ffff007224 */ /* 0x000ff600078e000f */
[----:B------:R-:W-:Y:S09]  /*46fe0*/  @!UPT UIADD3 URZ, URZ, URZ, URZ ;  /* 0x0000003f3f3ff290 */ /* 0x000ff2000fffe03f */
[----:B------:R-:W-:Y:S01]  /*46ff0*/  STL.64 [R1+0x1a0], R16 ;  /* 0x0001a01001007387 */ /* 0x000fe20000100a00 */
[----:B------:R0:W-:Y:S03]  /*47000*/  STL.64 [R1+0x1a8], R18 ;  /* 0x0001a81201007387 */ /* 0x0001e60000100a00 */
[----:B0-----:R-:W4:Y:S01]  /*47010*/  LDL.LU.64 R18, [R1+0x61d0] ;  /* 0x0061d00001127983 */ /* 0x001f220000300a00 */
[----:B------:R-:W4:Y:S02]  /*47020*/  LDL.LU.64 R16, [R1+0x61c8] ;  /* 0x0061c80001107983 */ /* 0x000f240000300a00 */
[----:B------:R-:W4:Y:S02]  /*47030*/  LDL.LU.64 R14, [R1+0x61c0] ;  /* 0x0061c000010e7983 */ /* 0x000f240000300a00 */
[----:B------:R-:W-:Y:S01]  /*47040*/  STL [R1+0x60d4], R0 ;  /* 0x0060d40001007387 */ /* 0x000fe20000100800 */
[----:B------:R-:W-:Y:S01]  /*47050*/  STL [R1+0x60d0], R2 ;  /* 0x0060d00201007387 */ /* 0x000fe20000100800 */
[C---:B----4-:R-:W-:Y:S03]  /*47060*/  HMMA.16816.F32 R12, R20.reuse, R14, R16 ;  /* 0x0000000e140c723c */ /* 0x050fe60000001810 */
[----:B------:R-:W4:Y:S11]  /*47070*/  LDL.LU.64 R18, [R1+0x61b8] ;  /* 0x0061b80001127983 */ /* 0x000f360000300a00 */
[----:B------:R-:W-:Y:S09]  /*47080*/  @!UPT UIADD3 URZ, URZ, URZ, URZ ;  /* 0x0000003f3f3ff290 */ /* 0x000ff2000fffe03f */
[----:B------:R-:W-:Y:S01]  /*47090*/  STL.64 [R1+0x190], R12 ;  /* 0x0001900c01007387 */ /* 0x000fe20000100a00 */
[----:B------:R0:W-:Y:S03]  /*470a0*/  STL.64 [R1+0x198], R14 ;  /* 0x0001980e01007387 */ /* 0x0001e60000100a00 */
[----:B0-----:R-:W2:Y:S01]  /*470b0*/  LDL.LU.64 R14, [R1+0x61b0] ;  /* 0x0061b000010e7983 */ /* 0x001ea20000300a00 */
[----:B------:R-:W2:Y:S02]  /*470c0*/  LDL.LU.64 R12, [R1+0x61a8] ;  /* 0x0061a800010c7983 */ /* 0x000ea40000300a00 */
[----:B----4-:R-:W-:Y:S01]  /*470d0*/  IMAD.MOV.U32 R3, RZ, RZ, R19 ;  /* 0x000000ffff037224 */ /* 0x010fe200078e0013 */
[C---:B--2---:R-:W-:Y:S11]  /*470e0*/  HMMA.16816.F32 R12, R20.reuse, R18, R12 ;  /* 0x00000012140c723c */ /* 0x044ff6000000180c */
[----:B------:R-:W-:Y:S11]  /*470f0*/  @!UPT UIADD3 URZ, URZ, URZ, URZ ;  /* 0x0000003f3f3ff290 */ /* 0x000ff6000fffe03f */
[----:B------:R-:W-:Y:S01]  /*47100*/  @!UPT UIADD3 URZ, URZ, URZ, URZ ;  /* 0x0000003f3f3ff290 */ /* 0x000fe2000fffe03f */
[----:B------:R0:W-:Y:S01]  /*47110*/  STL.64 [R1+0x180], R12 ;  /* 0x0001800c01007387 */ /* 0x0001e20000100a00 */
[----:B------:R1:W-:Y:S02]  /*47120*/  STL.64 [R1+0x188], R14 ;  /* 0x0001880e01007387 */ /* 0x0003e40000100a00 */
[----:B0-----:R-:W-:Y:S01]  /*47130*/  IMAD.MOV.U32 R12, RZ, RZ, R18 ;  /* 0x000000ffff0c7224 */ /* 0x001fe200078e0012 */
[----:B-1----:R-:W2:Y:S01]  /*47140*/  LDL.LU.64 R14, [R1+0x61a0] ;  /* 0x0061a000010e7983 */ /* 0x002ea20000300a00 */
        /* <DEDUP_REMOVED lines=17> */
[----:B--2---:R-:W-:Y:S01]  /*47260*/  STL.64 [R1+0x6120], R14 ;  /* 0x0061200e01007387 */ /* 0x004fe20000100a00 */
[----:B------:R0:W-:Y:S04]  /*47270*/  STL.64 [R1+0x6118], R12 ;  /* 0x0061180c01007387 */ /* 0x0001e80000100a00 */
[----:B0-----:R-:W2:Y:S01]  /*47280*/  LDL.LU R12, [R1+0x500] ;  /* 0x00050000010c7983 */ /* 0x001ea20000300800 */
[----:B------:R-:W2:Y:S02]  /*47290*/  LDL.LU R13, [R1+0x504] ;  /* 0x00050400010d7983 */ /* 0x000ea40000300800 */
[----:B------:R-:W2:Y:S02]  /*472a0*/  LDL.LU R14, [R1+0x508] ;  /* 0x00050800010e7983 */ /* 0x000ea40000300800 */
[----:B------:R-:W2:Y:S01]  /*472b0*/  LDL.LU R15, [R1+0x50c] ;  /* 0x00050c00010f7983 */ /* 0x000ea20000300800 */
[C---:B----4-:R-:W-:Y:S01]  /*472c0*/  HMMA.16816.F32 R16, R20.reuse, R18, R24 ;  /* 0x000000121410723c */ /* 0x050fe20000001818 */
[----:B------:R-:W4:Y:S01]  /*472d0*/  LDL.LU.64 R26, [R1+0x6160] ;  /* 0x00616000011a7983 */ /* 0x000f220000300a00 */
[----:B------:R-:W4:Y:S11]  /*472e0*/  LDL.LU.64 R24, [R1+0x6158] ;  /* 0x0061580001187983 */ /* 0x000f360000300a00 */
[----:B------:R-:W-:Y:S10]  /*472f0*/  @!UPT UIADD3 URZ, URZ, URZ, URZ ;  /* 0x0000003f3f3ff290 */ /* 0x000ff4000fffe03f */
[----:B------:R-:W-:Y:S01]  /*47300*/  STL.64 [R1+0x7a0], R16 ;  /* 0x0007a01001007387 */ /* 0x000fe20000100a00 */
[----:B------:R-:W-:Y:S02]  /*47310*/  STL.64 [R1+0x7a8], R18 ;  /* 0x0007a81201007387 */ /* 0x000fe40000100a00 */
[----:B------:R-:W0:Y:S01]  /*47320*/  LDSM.16.MT88.4 R16, [R28+0x2080] ;  /* 0x002080001c10783b */ /* 0x000e220000004200 */
[----:B--2---:R-:W-:Y:S01]  /*47330*/  HMMA.16816.F32 R12, R20, R6, R12 ;  /* 0x00000006140c723c */ /* 0x004fe2000000180c */
[----:B0-----:R-:W-:Y:S02]  /*47340*/  STL.64 [R1+0x6028], R18 ;  /* 0x0060281201007387 */ /* 0x001fe40000100a00 */
[----:B------:R-:W-:Y:S11]  /*47350*/  STL.64 [R1+0x6020], R16 ;  /* 0x0060201001007387 */ /* 0x000ff60000100a00 */
[----:B------:R-:W-:Y:S09]  /*47360*/  @!UPT UIADD3 URZ, URZ, URZ, URZ ;  /* 0x0000003f3f3ff290 */ /* 0x000ff2000fffe03f */
[----:B------:R-:W-:Y:S02]  /*47370*/  STL.64 [R1+0x510], R12 ;  /* 0x0005100c01007387 */ /* 0x000fe40000100a00 */
[----:B------:R0:W-:Y:S02]  /*47380*/  STL.64 [R1+0x518], R14 ;  /* 0x0005180e01007387 */ /* 0x0001e40000100a00 */
[----:B0-----:R-:W2:Y:S01]  /*47390*/  LDL.64 R14, [R1+0x8] ;  /* 0x00000800010e7983 */ /* 0x001ea20000100a00 */
[----:B------:R-:W-:Y:S02]  /*473a0*/  IMAD.MOV.U32 R18, RZ, RZ, R5 ;  /* 0x000000ffff127224 */ /* 0x000fe400078e0005 */
[----:B------:R-:W-:-:S07]  /*473b0*/  IMAD.MOV.U32 R19, RZ, RZ, R4 ;  /* 0x000000ffff137224 */ /* 0x000fce00078e0004 */
[----:B---3--:R-:W-:Y:S01]  /*473c0*/  HMMA.16816.F32 R4, R20, R18, R8 ;  /* 0x000000121404723c */ /* 0x008fe20000001808 */
[----:B--2---:R0:W-:Y:S11]  /*473d0*/  STL.64 [R1+0x6138], R14 ;  /* 0x0061380e01007387 */ /* 0x0041f60000100a00 */
[----:B------:R-:W-:Y:S11]  /*473e0*/  @!UPT UIADD3 URZ, URZ, URZ, URZ ;  /* 0x0000003f3f3ff290 */ /* 0x000ff6000fffe03f */
[----:B------:R-:W-:Y:S02]  /*473f0*/  STL.64 [R1+0x690], R4 ;  /* 0x0006900401007387 */ /* 0x000fe40000100a00 */
[----:B------:R-:W-:Y:S01]  /*47400*/  STL.64 [R1+0x698], R6 ;  /* 0x0006980601007387 */ /* 0x000fe20000100a00 */
[----:B0-----:R-:W2:Y:S04]  /*47410*/  LDL.64 R14, [R1+0x18] ;  /* 0x00001800010e7983 */ /* 0x001ea80000100a00 */
[----:B--2---:R0:W-:Y:S04]  /*47420*/  STL.64 [R1+0x6150], R14 ;  /* 0x0061500e01007387 */ /* 0x0041e80000100a00 */
[----:B0-----:R-:W4:Y:S01]  /*47430*/  LDL.64 R14, [R1+0x28] ;  /* 0x00002800010e7983 */ /* 0x001f220000100a00 */
[----:B------:R-:W2:Y:S02]  /*47440*/  LDL.LU R8, [R1+0x450] ;  /* 0x0004500001087983 */ /* 0x000ea40000300800 */
[----:B------:R-:W2:Y:S02]  /*47450*/  LDL.LU R9, [R1+0x454] ;  /* 0x0004540001097983 */ /* 0x000ea40000300800 */
[----:B------:R-:W3:Y:S01]  /*47460*/  LDL.LU R10, [R1+0x458] ;  /* 0x00045800010a7983 */ /* 0x000ee20000300800 */
[----:B------:R-:W3:Y:S04]  /*47470*/  LDL.LU R11, [R1+0x45c] ;  /* 0x00045c00010b7983 */ /* 0x000ee80000300800 */
[----:B---3--:R-:W-:Y:S01]  /*47480*/  STL.64 [R1+0x6130], R10 ;  /* 0x0061300a01007387 */ /* 0x008fe20000100a00 */
[----:B--2---:R0:W-:Y:S03]  /*47490*/  STL.64 [R1+0x6128], R8 ;  /* 0x0061280801007387 */ /* 0x0041e60000100a00 */
        /* <DEDUP_REMOVED lines=14> */
[----:B------:R-:W2:Y:S04]  /*47580*/  LDL.64 R22, [R1+0x38] ;  /* 0x0000380001167983 */ /* 0x000ea80000100a00 */
[----:B--2---:R0:W-:Y:S01]  /*47590*/  STL.64 [R1+0x60f8], R22 ;  /* 0x0060f81601007387 */ /* 0x0041e20000100a00 */
[----:B------:R-:W2:Y:S02]  /*475a0*/  LDL.LU R20, [R1+0x430] ;  /* 0x0004300001147983 */ /* 0x000ea40000300800 */
[----:B------:R-:W2:Y:S01]  /*475b0*/  LDL.LU R21, [R1+0x434] ;  /* 0x0004340001157983 */ /* 0x000ea20000300800 */
[----:B0-----:R-:W2:Y:S01]  /*475c0*/  LDL.LU R22, [R1+0x438] ;  /* 0x0004380001167983 */ /* 0x001ea20000300800 */
[----:B------:R-:W2:Y:S02]  /*475d0*/  LDL.LU R23, [R1+0x43c] ;  /* 0x00043c0001177983 */ /* 0x000ea40000300800 */
[----:B------:R0:W-:Y:S02]  /*475e0*/  STL.64 [R1+0x6040], R18 ;  /* 0x0060401201007387 */ /* 0x0001e40000100a00 */
[----:B------:R-:W4:Y:S01]  /*475f0*/  LDL.LU R16, [R1+0x480] ;  /* 0x0004800001107983 */ /* 0x000f220000300800 */
[----:B------:R-:W4:Y:S04]  /*47600*/  LDL.LU R17, [R1+0x484] ;  /* 0x0004840001117983 */ /* 0x000f280000300800 */
[----:B0-----:R-:W4:Y:S01]  /*47610*/  LDL.LU R18, [R1+0x488] ;  /* 0x0004880001127983 */ /* 0x001f220000300800 */
[----:B------:R-:W4:Y:S02]  /*47620*/  LDL.LU R19, [R1+0x48c] ;  /* 0x00048c0001137983 */ /* 0x000f240000300800 */
[C---:B----4-:R-:W-:Y:S11]  /*47630*/  HMMA.16816.F32 R16, R24.reuse, R14, R16 ;  /* 0x0000000e1810723c */ /* 0x050ff60000001810 */
[----:B------:R-:W-:Y:S11]  /*47640*/  @!UPT UIADD3 URZ, URZ, URZ, URZ ;  /* 0x0000003f3f3ff290 */ /* 0x000ff6000fffe03f */
[----:B------:R-:W-:Y:S01]  /*47650*/  @!UPT UIADD3 URZ, URZ, URZ, URZ ;  /* 0x0000003f3f3ff290 */ /* 0x000fe2000fffe03f */
[----:B------:R0:W-:Y:S01]  /*47660*/  STL.64 [R1+0x480], R16 ;  /* 0x0004801001007387 */ /* 0x0001e20000100a00 */
[----:B------:R1:W-:Y:S02]  /*47670*/  STL.64 [R1+0x488], R18 ;  /* 0x0004881201007387 */ /* 0x0003e40000100a00 */
[----:B0-----:R-:W-:Y:S02]  /*47680*/  IMAD.MOV.U32 R17, RZ, RZ, R14 ;  /* 0x000000ffff117224 */ /* 0x001fe400078e000e */
[----:B------:R-:W-:Y:S02]  /*47690*/  IMAD.MOV.U32 R16, RZ, RZ, R15 ;  /* 0x000000ffff107224 */ /* 0x000fe400078e000f */
[----:B------:R-:W4:Y:S02]  /*476a0*/  LDL.LU.64 R14, [R1+0x6150] ;  /* 0x00615000010e7983 */ /* 0x000f240000300a00 */
[----:B----4-:R-:W-:Y:S01]  /*476b0*/  HMMA.16816.F32 R8, R24, R14, R8 ;  /* 0x0000000e1808723c */ /* 0x010fe20000001808 */
[----:B-1----:R-:W-:-:S02]  /*476c0*/  IMAD.MOV.U32 R19, RZ, RZ, R14 ;  /* 0x000000ffff137224 */ /* 0x002fc400078e000e */
[----:B------:R-:W-:Y:S11]  /*476d0*/  IMAD.MOV.U32 R18, RZ, RZ, R15 ;  /* 0x000000ffff127224 */ /* 0x000ff600078e000f */
[----:B------:R-:W-:Y:S09]  /*476e0*/  @!UPT UIADD3 URZ, URZ, URZ, URZ ;  /* 0x0000003f3f3ff290 */ /* 0x000ff2000fffe03f */
[----:B------:R-:W-:Y:S01]  /*476f0*/  STL.64 [R1+0x470], R8 ;  /* 0x0004700801007387 */ /* 0x000fe20000100a00 */
[----:B------:R0:W-:Y:S03]  /*47700*/  STL.64 [R1+0x478], R10 ;  /* 0x0004780a01007387 */ /* 0x0001e60000100a00 */
[----:B0-----:R-:W4:Y:S01]  /*47710*/  LDL.LU.64 R10, [R1+0x6148] ;  /* 0x00614800010a7983 */ /* 0x001f220000300a00 */
[----:B------:R-:W4:Y:S02]  /*47720*/  LDL.LU.64 R8, [R1+0x6140] ;  /* 0x0061400001087983 */ /* 0x000f240000300a00 */
[----:B------:R-:W4:Y:S02]  /*47730*/  LDL.LU.64 R14, [R1+0x6138] ;  /* 0x00613800010e7983 */ /* 0x000f240000300a00 */
[----:B------:R-:W-:Y:S01]  /*47740*/  STL.64 [R1+0x60e0], R18 ;  /* 0x0060e01201007387 */ /* 0x000fe20000100a00 */
[----:B------:R0:W-:Y:S04]  /*47750*/  STL.64 [R1+0x60d8], R16 ;  /* 0x0060d81001007387 */ /* 0x0001e80000100a00 */
[----:B0-----:R-:W2:Y:S01]  /*47760*/  LDL.LU R16, [R1+0x790] ;  /* 0x0007900001107983 */ /* 0x001ea20000300800 */
[----:B------:R-:W2:Y:S02]  /*47770*/  LDL.LU R17, [R1+0x794] ;  /* 0x0007940001117983 */ /* 0x000ea40000300800 */
[----:B------:R-:W2:Y:S02]  /*47780*/  LDL.LU R18, [R1+0x798] ;  /* 0x0007980001127983 */ /* 0x000ea40000300800 */
[----:B------:R-:W2:Y:S01]  /*47790*/  LDL.LU R19, [R1+0x79c] ;  /* 0x00079c0001137983 */ /* 0x000ea20000300800 */
[----:B----4-:R-:W-:Y:S01]  /*477a0*/  HMMA.16816.F32 R8, R24, R14, R8 ;  /* 0x0000000e1808723c */ /* 0x010fe20000001808 */
[----:B------:R-:W-:-:S02]  /*477b0*/  IMAD.MOV.U32 R0, RZ, RZ, R14 ;  /* 0x000000ffff007224 */ /* 0x000fc400078e000e */
[----:B------:R-:W-:Y:S01]  /*477c0*/  IMAD.MOV.U32 R2, RZ, RZ, R15 ;  /* 0x000000ffff027224 */ /* 0x000fe200078e000f */
[----:B--2---:R-:W-:Y:S01]  /*477d0*/  STL.64 [R1+0x60f0], R18 ;  /* 0x0060f01201007387 */ /* 0x004fe20000100a00 */
[----:B------:R0:W-:Y:S03]  /*477e0*/  STL.64 [R1+0x60e8], R16 ;  /* 0x0060e81001007387 */ /* 0x0001e60000100a00 */
[----:B0-----:R-:W2:Y:S01]  /*477f0*/  LDL.LU R16, [R1+0x420] ;  /* 0x0004200001107983 */ /* 0x001ea20000300800 */
[----:B------:R-:W2:Y:S02]  /*47800*/  LDL.LU R17, [R1+0x424] ;  /* 0x0004240001117983 */ /* 0x000ea40000300800 */
[----:B------:R-:W2:Y:S02]  /*47810*/  LDL.LU R18, [R1+0x428] ;  /* 0x0004280001127983 */ /* 0x000ea40000300800 */
[----:B------:R-:W2:Y:S10]  /*47820*/  LDL.LU R19, [R1+0x42c] ;  /* 0x00042c0001137983 */ /* 0x000eb40000300800 */
[----:B------:R-:W-:Y:S01]  /*47830*/  STL.64 [R1+0x460], R8 ;  /* 0x0004600801007387 */ /* 0x000fe20000100a00 */
[----:B------:R0:W-:Y:S03]  /*47840*/  STL.64 [R1+0x468], R10 ;  /* 0x0004680a01007387 */ /* 0x0001e60000100a00 */
[----:B0-----:R-:W4:Y:S01]  /*47850*/  LDL.LU.64 R10, [R1+0x6130] ;  /* 0x00613000010a7983 */ /* 0x001f220000300a00 */
[----:B------:R-:W4:Y:S02]  /*47860*/  LDL.LU.64 R8, [R1+0x6128] ;  /* 0x0061280001087983 */ /* 0x000f240000300a00 */
[----:B------:R-:W4:Y:S02]  /*47870*/  LDL.LU.64 R14, [R1+0x6120] ;  /* 0x00612000010e7983 */ /* 0x000f240000300a00 */
[----:B------:R-:W2:Y:S01]  /*47880*/  LDL.LU.64 R12, [R1+0x6118] ;  /* 0x00611800010c7983 */ /* 0x000ea20000300a00 */
[C---:B----4-:R-:W-:Y:S11]  /*47890*/  HMMA.16816.F32 R8, R24.reuse, R14, R8 ;  /* 0x0000000e1808723c */ /* 0x050ff60000001808 */
[----:B------:R-:W-:Y:S11]  /*478a0*/  @!UPT UIADD3 URZ, URZ, URZ, URZ ;  /* 0x0000003f3f3ff290 */ /* 0x000ff6000fffe03f */
[----:B------:R-:W-:Y:S01]  /*478b0*/  @!UPT UIADD3 URZ, URZ, URZ, URZ ;  /* 0x0000003f3f3ff290 */ /* 0x000fe2000fffe03f */
[----:B------:R-:W-:Y:S01]  /*478c0*/  STL.64 [R1+0x450], R8 ;  /* 0x0004500801007387 */ /* 0x000fe20000100a00 */
[----:B------:R0:W-:Y:S03]  /*478d0*/  STL.64 [R1+0x458], R10 ;  /* 0x0004580a01007387 */ /* 0x0001e60000100a00 */
[----:B0-----:R-:W3:Y:S01]  /*478e0*/  LDL.LU.64 R10, [R1+0x6110] ;  /* 0x00611000010a7983 */ /* 0x001ee20000300a00 */
[----:B------:R-:W4:Y:S02]  /*478f0*/  LDL.LU R9, [R1+0x6108] ;  /* 0x0061080001097983 */ /* 0x000f240000300800 */
[----:B------:R-:W-:Y:S01]  /*47900*/  STL.64 [R1+0x60b0], R14 ;  /* 0x0060b00e01007387 */ /* 0x000fe20000100a00 */
[C---:B---3--:R-:W-:Y:S11]  /*47910*/  HMMA.16816.F32 R4, R24.reuse, R10, R4 ;  /* 0x0000000a1804723c */ /* 0x048ff60000001804 */
[----:B------:R-:W-:Y:S11]  /*47920*/  @!UPT UIADD3 URZ, URZ, URZ, URZ ;  /* 0x0000003f3f3ff290 */ /* 0x000ff6000fffe03f */
[----:B------:R-:W-:Y:S01]  /*47930*/  @!UPT UIADD3 URZ, URZ, URZ, URZ ;  /* 0x0000003f3f3ff290 */ /* 0x000fe2000fffe03f */
[----:B------:R-:W-:Y:S01]  /*47940*/  STL.64 [R1+0x440], R4 ;  /* 0x0004400401007387 */ /* 0x000fe20000100a00 */
[----:B------:R0:W-:Y:S03]  /*47950*/  STL.64 [R1+0x448], R6 ;  /* 0x0004480601007387 */ /* 0x0001e60000100a00 */
[----:B0-----:R-:W3:Y:S02]  /*47960*/  LDL.LU.64 R6, [R1+0x6100] ;  /* 0x0061000001067983 */ /* 0x001ee40000300a00 */
[C---:B---3--:R-:W-:Y:S11]  /*47970*/  HMMA.16816.F32 R20, R24.reuse, R6, R20 ;  /* 0x000000061814723c */ /* 0x048ff60000001814 */
[----:B------:R-:W-:Y:S11]  /*47980*/  @!UPT UIADD3 URZ, URZ, URZ, URZ ;  /* 0x0000003f3f3ff290 */ /* 0x000ff6000fffe03f */
[----:B------:R-:W-:Y:S01]  /*47990*/  @!UPT UIADD3 URZ, URZ, URZ, URZ ;  /* 0x0000003f3f3ff290 */ /* 0x000fe2000fffe03f */
[----:B------:R-:W-:Y:S01]  /*479a0*/  STL.64 [R1+0x430], R20 ;  /* 0x0004301401007387 */ /* 0x000fe20000100a00 */
[----:B------:R0:W-:Y:S03]  /*479b0*/  STL.64 [R1+0x438], R22 ;  /* 0x0004381601007387 */ /* 0x0001e60000100a00 */
        /* <DEDUP_REMOVED lines=9> */
[----:B------:R-:W-:Y:S02]  /*47a50*/  STL.64 [R1+0x5fd8], R6 ;  /* 0x005fd80601007387 */ /* 0x000fe40000100a00 */
[----:B------:R0:W-:Y:S02]  /*47a60*/  STL.64 [R1+0x5fd0], R4 ;  /* 0x005fd00401007387 */ /* 0x0001e40000100a00 */
[----:B0-----:R-:W3:Y:S04]  /*47a70*/  LDL R5, [R1+0x1de0] ;  /* 0x001de00001057983 */ /* 0x001ee80000100800 */
[----:B---3--:R-:W0:Y:S04]  /*47a80*/  LDSM.16.MT88.4 R20, [R5+0x2100] ;  /* 0x002100000514783b */ /* 0x008e280000004200 */
[----:B0-----:R0:W-:Y:S01]  /*47a90*/  STL.64 [R1+0x5f10], R22 ;  /* 0x005f101601007387 */ /* 0x0011e20000100a00 */
[----:B------:R-:W-:Y:S03]  /*47aa0*/  STL.64 [R1+0x5f08], R20 ;  /* 0x005f081401007387 */ /* 0x000fe60000100a00 */
[----:B0-----:R-:W3:Y:S04]  /*47ab0*/  LDL.64 R22, [R1+0x58] ;  /* 0x0000580001167983 */ /* 0x001ee80000100a00 */
[----:B---3--:R0:W-:Y:S04]  /*47ac0*/  STL.64 [R1+0x6048], R22 ;  /* 0x0060481601007387 */ /* 0x0081e80000100a00 */
[----:B0-----:R-:W2:Y:S02]  /*47ad0*/  LDL.64 R22, [R1+0xc8] ;  /* 0x0000c80001167983 */ /* 0x001ea40000100a00 */
[----:B--2---:R-:W-:Y:S11]  /*47ae0*/  HMMA.16816.F32 R16, R24, R22, R16 ;  /* 0x000000161810723c */ /* 0x004ff60000001810 */
[----:B------:R-:W-:Y:S11]  /*47af0*/  @!UPT UIADD3 URZ, URZ, URZ, URZ ;  /* 0x0000003f3f3ff290 */ /* 0x000ff6000fffe03f */
[----:B------:R-:W-:Y:S01]  /*47b00*/  @!UPT UIADD3 URZ, URZ, URZ, URZ ;  /* 0x0000003f3f3ff290 */ /* 0x000fe2000fffe03f */
[----:B------:R-:W-:Y:S01]  /*47b10*/  STL.64 [R1+0x9d0], R16 ;  /* 0x0009d01001007387 */ /* 0x000fe20000100a00 */
[----:B------:R0:W-:Y:S03]  /*47b20*/  STL.64 [R1+0x9d8], R18 ;  /* 0x0009d81201007387 */ /* 0x0001e60000100a00 */
[----:B0-----:R-:W2:Y:S01]  /*47b30*/  LDL.LU.64 R18, [R1+0x60e0] ;  /* 0x0060e00001127983 */ /* 0x001ea20000300a00 */
[----:B------:R-:W-:Y:S02]  /*47b40*/  IMAD.MOV.U32 R8, RZ, RZ, R23 ;  /* 0x000000ffff087224 */ /* 0x000fe400078e0017 */
[----:B------:R-:W3:Y:S02]  /*47b50*/  LDL.LU.64 R16, [R1+0x60d8] ;  /* 0x0060d80001107983 */ /* 0x000ee40000300a00 */
[----:B------:R-:W-:Y:S02]  /*47b60*/  IMAD.MOV.U32 R6, RZ, RZ, R0 ;  /* 0x000000ffff067224 */ /* 0x000fe400078e0000 */
[----:B------:R-:W-:Y:S01]  /*47b70*/  IMAD.MOV.U32 R7, RZ, RZ, R2 ;  /* 0x000000ffff077224 */ /* 0x000fe200078e0002 */
[----:B------:R-:W-:Y:S01]  /*47b80*/  STL.64 [R1+0x5fe8], R10 ;  /* 0x005fe80a01007387 */ /* 0x000fe20000100a00 */
[----:B----4-:R-:W-:Y:S02]  /*47b90*/  STL.64 [R1+0x5fe0], R8 ;  /* 0x005fe00801007387 */ /* 0x010fe40000100a00 */
[----:B------:R-:W4:Y:S02]  /*47ba0*/  LDL.LU R0, [R1+0x60d4] ;  /* 0x0060d40001007983 */ /* 0x000f240000300800 */
[----:B------:R-:W3:Y:S01]  /*47bb0*/  LDL.LU R2, [R1+0x60d0] ;  /* 0x0060d00001027983 */ /* 0x000ee20000300800 */
[----:B------:R2:W-:Y:S01]  /*47bc0*/  STL.64 [R1+0x5ff0], R6 ;  /* 0x005ff00601007387 */ /* 0x0005e20000100a00 */
[----:B------:R-:W-:-:S02]  /*47bd0*/  IMAD.MOV.U32 R28, RZ, RZ, R22 ;  /* 0x000000ffff1c7224 */ /* 0x000fc400078e0016 */
[----:B--2---:R-:W-:Y:S02]  /*47be0*/  IMAD.MOV.U32 R6, RZ, RZ, R19 ;  /* 0x000000ffff067224 */ /* 0x004fe400078e0013 */
[----:B------:R-:W-:-:S05]  /*47bf0*/  IMAD.MOV.U32 R7, RZ, RZ, R18 ;  /* 0x000000ffff077224 */ /* 0x000fca00078e0012 */
[----:B------:R3:W-:Y:S01]  /*47c00*/  STL.64 [R1+0x6008], R6 ;  /* 0x0060080601007387 */ /* 0x0007e20000100a00 */
[----:B------:R-:W2:Y:S02]  /*47c10*/  LDL.LU R8, [R1+0x660] ;  /* 0x0006600001087983 */ /* 0x000ea40000300800 */
[----:B------:R-:W2:Y:S02]  /*47c20*/  LDL.LU R9, [R1+0x664] ;  /* 0x0006640001097983 */ /* 0x000ea40000300800 */
[----:B------:R-:W2:Y:S01]  /*47c30*/  LDL.LU R10, [R1+0x668] ;  /* 0x00066800010a7983 */ /* 0x000ea20000300800 */
[----:B------:R-:W2:Y:S01]  /*47c40*/  LDL.LU R11, [R1+0x66c] ;  /* 0x00066c00010b7983 */ /* 0x000ea20000300800 */
[----:B------:R-:W2:Y:S02]  /*47c50*/  LDL.64 R22, [R1+0x68] ;  /* 0x0000680001167983 */ /* 0x000ea40000100a00 */
[----:B---3--:R-:W-:Y:S02]  /*47c60*/  IMAD.MOV.U32 R7, RZ, RZ, R16 ;  /* 0x000000ffff077224 */ /* 0x008fe400078e0010 */
[----:B------:R-:W-:Y:S01]  /*47c70*/  IMAD.MOV.U32 R6, RZ, RZ, R17 ;  /* 0x000000ffff067224 */ /* 0x000fe200078e0011 */
[----:B--2---:R0:W-:Y:S01]  /*47c80*/  STL.64 [R1+0x6060], R22 ;  /* 0x0060601601007387 */ /* 0x0041e20000100a00 */
[----:B------:R-:W2:Y:S02]  /*47c90*/  LDL.LU R16, [R1+0x720] ;  /* 0x0007200001107983 */ /* 0x000ea40000300800 */
[----:B------:R-:W2:Y:S02]  /*47ca0*/  LDL.LU R17, [R1+0x724] ;  /* 0x0007240001117983 */ /* 0x000ea40000300800 */
[----:B------:R-:W3:Y:S01]  /*47cb0*/  LDL.LU R18, [R1+0x728] ;  /* 0x0007280001127983 */ /* 0x000ee20000300800 */
[----:B------:R-:W3:Y:S01]  /*47cc0*/  LDL.LU R19, [R1+0x72c] ;  /* 0x00072c0001137983 */ /* 0x000ee20000300800 */
[----:B0-----:R-:W-:-:S02]  /*47cd0*/  IMAD.MOV.U32 R22, RZ, RZ, R29 ;  /* 0x000000ffff167224 */ /* 0x001fc400078e001d */
[----:B------:R-:W-:-:S05]  /*47ce0*/  IMAD.MOV.U32 R23, RZ, RZ, R13 ;  /* 0x000000ffff177224 */ /* 0x000fca00078e000d */
[----:B------:R0:W-:Y:S04]  /*47cf0*/  STL.64 [R1+0x6078], R22 ;  /* 0x0060781601007387 */ /* 0x0001e80000100a00 */
[----:B0-----:R-:W2:Y:S04]  /*47d00*/  LDL.64 R22, [R1+0x88] ;  /* 0x0000880001167983 */ /* 0x001ea80000100a00 */
[----:B--2---:R-:W-:Y:S01]  /*47d10*/  STL.64 [R1+0x6090], R22 ;  /* 0x0060901601007387 */ /* 0x004fe20000100a00 */
[----:B---3--:R-:W-:Y:S02]  /*47d20*/  STL.64 [R1+0x6058], R18 ;  /* 0x0060581201007387 */ /* 0x008fe40000100a00 */
[----:B------:R0:W-:Y:S02]  /*47d30*/  STL.64 [R1+0x6050], R16 ;  /* 0x0060501001007387 */ /* 0x0001e40000100a00 */
[----:B0-----:R-:W2:Y:S01]  /*47d40*/  LDL.LU R16, [R1+0x730] ;  /* 0x0007300001107983 */ /* 0x001ea20000300800 */
[----:B------:R-:W2:Y:S02]  /*47d50*/  LDL.LU R17, [R1+0x734] ;  /* 0x0007340001117983 */ /* 0x000ea40000300800 */
[----:B------:R-:W3:Y:S02]  /*47d60*/  LDL.LU R18, [R1+0x738] ;  /* 0x0007380001127983 */ /* 0x000ee40000300800 */
[----:B------:R-:W3:Y:S02]  /*47d70*/  LDL.LU R19, [R1+0x73c] ;  /* 0x00073c0001137983 */ /* 0x000ee40000300800 */
[----:B------:R-:W-:-:S02]  /*47d80*/  IMAD.MOV.U32 R22, RZ, RZ, R12 ;  /* 0x000000ffff167224 */ /* 0x000fc400078e000c */
[----:B------:R-:W-:-:S05]  /*47d90*/  IMAD.MOV.U32 R23, RZ, RZ, R3 ;  /* 0x000000ffff177224 */ /* 0x000fca00078e0003 */
[----:B------:R-:W-:Y:S04]  /*47da0*/  STL.64 [R1+0x60a8], R22 ;  /* 0x0060a81601007387 */ /* 0x000fe80000100a00 */
[----:B---3--:R-:W-:Y:S01]  /*47db0*/  STL.64 [R1+0x6070], R18 ;  /* 0x0060701201007387 */ /* 0x008fe20000100a00 */
[----:B--2---:R0:W-:Y:S03]  /*47dc0*/  STL.64 [R1+0x6068], R16 ;  /* 0x0060681001007387 */ /* 0x0041e60000100a00 */
[----:B0-----:R-:W2:Y:S01]  /*47dd0*/  LDL.LU R16, [R1+0x740] ;  /* 0x0007400001107983 */ /* 0x001ea20000300800 */
[----:B------:R-:W2:Y:S02]  /*47de0*/  LDL.LU R17, [R1+0x744] ;  /* 0x0007440001117983 */ /* 0x000ea40000300800 */
[----:B------:R-:W3:Y:S02]  /*47df0*/  LDL.LU R18, [R1+0x748] ;  /* 0x0007480001127983 */ /* 0x000ee40000300800 */
[----:B------:R-:W3:Y:S01]  /*47e00*/  LDL.LU R19, [R1+0x74c] ;  /* 0x00074c0001137983 */ /* 0x000ee20000300800 */
[----:B------:R-:W2:Y:S01]  /*47e10*/  LDL.LU R12, [R1+0x770] ;  /* 0x00077000010c7983 */ /* 0x000ea20000300800 */
[----:B------:R-:W2:Y:S02]  /*47e20*/  LDL.LU R13, [R1+0x774] ;  /* 0x00077400010d7983 */ /* 0x000ea40000300800 */
[----:B------:R-:W2:Y:S02]  /*47e30*/  LDL.LU R14, [R1+0x778] ;  /* 0x00077800010e7983 */ /* 0x000ea40000300800 */
[----:B------:R-:W2:Y:S02]  /*47e40*/  LDL.LU R15, [R1+0x77c] ;  /* 0x00077c00010f7983 */ /* 0x000ea40000300800 */
[----:B--2---:R-:W-:Y:S01]  /*47e50*/  STL.64 [R1+0x60c0], R14 ;  /* 0x0060c00e01007387 */ /* 0x004fe20000100a00 */
[----:B------:R-:W-:Y:S02]  /*47e60*/  STL.64 [R1+0x60b8], R12 ;  /* 0x0060b80c01007387 */ /* 0x000fe40000100a00 */
[----:B------:R-:W2:Y:S02]  /*47e70*/  LDL.64 R22, [R1+0xa8] ;  /* 0x0000a80001167983 */ /* 0x000ea40000100a00 */
[----:B--2---:R0:W-:Y:S01]  /*47e80*/  STL.64 [R1+0x60c8], R22 ;  /* 0x0060c81601007387 */ /* 0x0041e20000100a00 */
[----:B------:R-:W2:Y:S02]  /*47e90*/  LDL.LU R20, [R1+0x780] ;  /* 0x0007800001147983 */ /* 0x000ea40000300800 */
[----:B------:R-:W2:Y:S01]  /*47ea0*/  LDL.LU R21, [R1+0x784] ;  /* 0x0007840001157983 */ /* 0x000ea20000300800 */
[----:B0-----:R-:W2:Y:S01]  /*47eb0*/  LDL.LU R22, [R1+0x788] ;  /* 0x0007880001167983 */ /* 0x001ea20000300800 */
[----:B------:R-:W2:Y:S02]  /*47ec0*/  LDL.LU R23, [R1+0x78c] ;  /* 0x00078c0001177983 */ /* 0x000ea40000300800 */
[----:B---3--:R-:W-:Y:S02]  /*47ed0*/  STL.64 [R1+0x6088], R18 ;  /* 0x0060881201007387 */ /* 0x008fe40000100a00 */
[----:B------:R0:W-:Y:S02]  /*47ee0*/  STL.64 [R1+0x6080], R16 ;  /* 0x0060801001007387 */ /* 0x0001e40000100a00 */
[----:B0-----:R-:W3:Y:S01]  /*47ef0*/  LDL.LU R16, [R1+0x750] ;  /* 0x0007500001107983 */ /* 0x001ee20000300800 */
[----:B------:R-:W3:Y:S02]  /*47f00*/  LDL.LU R17, [R1+0x754] ;  /* 0x0007540001117983 */ /* 0x000ee40000300800 */
[----:B------:R-:W2:Y:S02]  /*47f10*/  LDL.LU R18, [R1+0x758] ;  /* 0x0007580001127983 */ /* 0x000ea40000300800 */
[----:B------:R-:W2:Y:S02]  /*47f20*/  LDL.LU R19, [R1+0x75c] ;  /* 0x00075c0001137983 */ /* 0x000ea40000300800 */
[----:B------:R-:W-:-:S02]  /*47f30*/  IMAD.MOV.U32 R14, RZ, RZ, R2 ;  /* 0x000000ffff0e7224 */ /* 0x000fc400078e0002 */
[----:B----4-:R-:W-:Y:S01]  /*47f40*/  IMAD.MOV.U32 R15, RZ, RZ, R0 ;  /* 0x000000ffff0f7224 */ /* 0x010fe200078e0000 */
[----:B--2---:R-:W-:Y:S01]  /*47f50*/  STL.64 [R1+0x60a0], R18 ;  /* 0x0060a01201007387 */ /* 0x004fe20000100a00 */
[----:B---3--:R0:W-:Y:S03]  /*47f60*/  STL.64 [R1+0x6098], R16 ;  /* 0x0060981001007387 */ /* 0x0081e60000100a00 */
        /* <DEDUP_REMOVED lines=9> */
[----:B------:R-:W3:Y:S02]  /*48000*/  LDL.LU R7, [R1+0x41c] ;  /* 0x00041c0001077983 */ /* 0x000ee40000300800 */
[----:B------:R-:W-:Y:S01]  /*48010*/  STL.64 [R1+0x6000], R10 ;  /* 0x0060000a01007387 */ /* 0x000fe20000100a00 */
[----:B------:R0:W-:Y:S04]  /*48020*/  STL.64 [R1+0x5ff8], R8 ;  /* 0x005ff80801007387 */ /* 0x0001e80000100a00 */
[----:B0-----:R-:W4:Y:S01]  /*48030*/  LDL.LU R8, [R1+0x670] ;  /* 0x0006700001087983 */ /* 0x001f220000300800 */
[----:B------:R-:W4:Y:S02]  /*48040*/  LDL.LU R9, [R1+0x674] ;  /* 0x0006740001097983 */ /* 0x000f240000300800 */
[----:B------:R-:W2:Y:S02]  /*48050*/  LDL.LU R10, [R1+0x678] ;  /* 0x00067800010a7983 */ /* 0x000ea40000300800 */
[----:B------:R-:W2:Y:S01]  /*48060*/  LDL.LU R11, [R1+0x67c] ;  /* 0x00067c00010b7983 */ /* 0x000ea20000300800 */
[C---:B------:R-:W-:Y:S01]  /*48070*/  HMMA.16816.F32 R12, R24.reuse, R14, R20 ;  /* 0x0000000e180c723c */ /* 0x040fe20000001814 */
[----:B--2---:R-:W-:Y:S01]  /*48080*/  STL.64 [R1+0x6018], R10 ;  /* 0x0060180a01007387 */ /* 0x004fe20000100a00 */
[----:B----4-:R0:W-:Y:S03]  /*48090*/  STL.64 [R1+0x6010], R8 ;  /* 0x0060100801007387 */ /* 0x0101e60000100a00 */
[----:B0-----:R-:W2:Y:S01]  /*480a0*/  LDL.LU R8, [R1+0x680] ;  /* 0x0006800001087983 */ /* 0x001ea20000300800 */
[----:B------:R-:W2:Y:S02]  /*480b0*/  LDL.LU R9, [R1+0x684] ;  /* 0x0006840001097983 */ /* 0x000ea40000300800 */
[----:B------:R-:W2:Y:S02]  /*480c0*/  LDL.LU R10, [R1+0x688] ;  /* 0x00068800010a7983 */ /* 0x000ea40000300800 */
[----:B------:R-:W2:Y:S01]  /*480d0*/  LDL.LU R11, [R1+0x68c] ;  /* 0x00068c00010b7983 */ /* 0x000ea20000300800 */
[----:B------:R-:W4:Y:S11]  /*480e0*/  LDL.LU.64 R22, [R1+0x60c8] ;  /* 0x0060c80001167983 */ /* 0x000f360000300a00 */
[----:B------:R-:W-:Y:S01]  /*480f0*/  @!UPT UIADD3 URZ, URZ, URZ, URZ ;  /* 0x0000003f3f3ff290 */ /* 0x000fe2000fffe03f */
[----:B------:R-:W-:Y:S02]  /*48100*/  STL.64 [R1+0x790], R12 ;  /* 0x0007900c01007387 */ /* 0x000fe40000100a00 */
[----:B------:R0:W-:Y:S02]  /*48110*/  STL.64 [R1+0x798], R14 ;  /* 0x0007980e01007387 */ /* 0x0001e40000100a00 */
[----:B0-----:R-:W4:Y:S01]  /*48120*/  LDL.LU.64 R14, [R1+0x60c0] ;  /* 0x0060c000010e7983 */ /* 0x001f220000300a00 */
[----:B------:R-:W4:Y:S02]  /*48130*/  LDL.LU.64 R12, [R1+0x60b8] ;  /* 0x0060b800010c7983 */ /* 0x000f240000300a00 */
        /* <DEDUP_REMOVED lines=41> */
[C---:B--2---:R-:W-:Y:S11]  /*483d0*/  HMMA.16816.F32 R16, R24.reuse, R22, R16 ;  /* 0x000000161810723c */ /* 0x044ff60000001810 */
[----:B------:R-:W-:Y:S11]  /*483e0*/  @!UPT UIADD3 URZ, URZ, URZ, URZ ;  /* 0x0000003f3f3ff290 */ /* 0x000ff6000fffe03f */
[----:B------:R-:W-:Y:S01]  /*483f0*/  @!UPT UIADD3 URZ, URZ, URZ, URZ ;  /* 0x0000003f3f3ff290 */ /* 0x000fe2000fffe03f */
[----:B------:R-:W-:Y:S01]  /*48400*/  STL.64 [R1+0x730], R16 ;  /* 0x0007301001007387 */ /* 0x000fe20000100a00 */
[----:B------:R0:W-:Y:S03]  /*48410*/  STL.64 [R1+0x738], R18 ;  /* 0x0007381201007387 */ /* 0x0001e60000100a00 */
[----:B0-----:R-:W3:Y:S01]  /*48420*/  LDL.LU.64 R18, [R1+0x6040] ;  /* 0x0060400001127983 */ /* 0x001ee20000300a00 */
[----:B------:R0:W-:Y:S02]  /*48430*/  STL.64 [R1+0x5f18], R22 ;  /* 0x005f181601007387 */ /* 0x0001e40000100a00 */
[----:B------:R-:W2:Y:S02]  /*48440*/  LDL.LU R20, [R1+0x640] ;  /* 0x0006400001147983 */ /* 0x000ea40000300800 */
[----:B------:R-:W2:Y:S01]  /*48450*/  LDL.LU R21, [R1+0x644] ;  /* 0x0006440001157983 */ /* 0x000ea20000300800 */
[----:B0-----:R-:W2:Y:S01]  /*48460*/  LDL.LU R22, [R1+0x648] ;  /* 0x0006480001167983 */ /* 0x001ea20000300800 */
[----:B------:R-:W2:Y:S01]  /*48470*/  LDL.LU R23, [R1+0x64c] ;  /* 0x00064c0001177983 */ /* 0x000ea20000300800 */
[----:B---3--:R-:W-:Y:S02]  /*48480*/  HMMA.16816.F32 R24, R24, R18, R4 ;  /* 0x000000121818723c */ /* 0x008fe40000001804 */
[----:B------:R-:W3:Y:S01]  /*48490*/  LDL.LU.64 R6, [R1+0x6038] ;  /* 0x0060380001067983 */ /* 0x000ee20000300a00 */
[----:B------:R-:W2:Y:S02]  /*484a0*/  LDL.LU R5, [R1+0x6030] ;  /* 0x0060300001057983 */ /* 0x000ea40000300800 */
[----:B------:R-:W3:Y:S02]  /*484b0*/  LDL.LU.64 R18, [R1+0x6028] ;  /* 0x0060280001127983 */ /* 0x000ee40000300a00 */
[----:B------:R-:W3:Y:S11]  /*484c0*/  LDL.LU.64 R16, [R1+0x6020] ;  /* 0x0060200001107983 */ /* 0x000ef60000300a00 */
[----:B------:R-:W-:Y:S05]  /*484d0*/  @!UPT UIADD3 URZ, URZ, URZ, URZ ;  /* 0x0000003f3f3ff290 */ /* 0x000fea000fffe03f */
[----:B------:R-:W-:Y:S01]  /*484e0*/  STL.64 [R1+0x410], R24 ;  /* 0x0004101801007387 */ /* 0x000fe20000100a00 */
[----:B------:R-:W-:Y:S03]  /*484f0*/  STL.64 [R1+0x418], R26 ;  /* 0x0004181a01007387 */ /* 0x000fe60000100a00 */
[----:B--2---:R-:W0:Y:S04]  /*48500*/  LDSM.16.MT88.4 R24, [R5+0x2180] ;  /* 0x002180000518783b */ /* 0x004e280000004200 */
[----:B0-----:R0:W-:Y:S01]  /*48510*/  STL.64 [R1+0x5d98], R26 ;  /* 0x005d981a01007387 */ /* 0x0011e20000100a00 */
[----:B------:R1:W-:Y:S03]  /*48520*/  STL.64 [R1+0x5d90], R24 ;  /* 0x005d901801007387 */ /* 0x0003e60000100a00 */
[----:B0-----:R-:W2:Y:S01]  /*48530*/  LDL.LU.64 R26, [R1+0x48] ;  /* 0x00004800011a7983 */ /* 0x001ea20000300a00 */
[C---:B---3--:R-:W-:Y:S03]  /*48540*/  HMMA.16816.F32 R4, R16.reuse, R6, R8 ;  /* 0x000000061004723c */ /* 0x048fe60000001808 */
[----:B--2---:R0:W-:Y:S01]  /*48550*/  STL.64 [R1+0x5f60], R26 ;  /* 0x005f601a01007387 */ /* 0x0041e20000100a00 */
[----:B-1----:R-:W4:Y:S02]  /*48560*/  LDL.LU R24, [R1+0x650] ;  /* 0x0006500001187983 */ /* 0x002f240000300800 */
[----:B------:R-:W4:Y:S01]  /*48570*/  LDL.LU R25, [R1+0x654] ;  /* 0x0006540001197983 */ /* 0x000f220000300800 */
[----:B0-----:R-:W4:Y:S01]  /*48580*/  LDL.LU R26, [R1+0x658] ;  /* 0x00065800011a7983 */ /* 0x001f220000300800 */
[----:B------:R-:W4:Y:S02]  /*48590*/  LDL.LU R27, [R1+0x65c] ;  /* 0x00065c00011b7983 */ /* 0x000f240000300800 */
[----:B------:R-:W2:Y:S02]  /*485a0*/  LDL.LU.64 R10, [R1+0x6018] ;  /* 0x00601800010a7983 */ /* 0x000ea40000300a00 */
[----:B------:R-:W2:Y:S11]  /*485b0*/  LDL.LU.64 R8, [R1+0x6010] ;  /* 0x0060100001087983 */ /* 0x000eb60000300a00 */
        /* <DEDUP_REMOVED lines=10> */
[C---:B----4-:R-:W-:Y:S08]  /*48660*/  HMMA.16816.F32 R24, R16.reuse, R14, R24 ;  /* 0x0000000e1018723c */ /* 0x050ff00000001818 */
[C---:B--2---:R-:W-:Y:S01]  /*48670*/  HMMA.16816.F32 R4, R16.reuse, R6, R8 ;  /* 0x000000061004723c */ /* 0x044fe20000001808 */
[----:B------:R-:W2:Y:S01]  /*48680*/  LDL.LU.64 R10, [R1+0x5fe8] ;  /* 0x005fe800010a7983 */ /* 0x000ea20000300a00 */
[----:B------:R-:W3:Y:S11]  /*48690*/  LDL.LU.64 R8, [R1+0x5fe0] ;  /* 0x005fe00001087983 */ /* 0x000ef60000300a00 */
[----:B------:R-:W-:Y:S10]  /*486a0*/  @!UPT UIADD3 URZ, URZ, URZ, URZ ;  /* 0x0000003f3f3ff290 */ /* 0x000ff4000fffe03f */
[----:B------:R-:W-:Y:S01]  /*486b0*/  STL.64 [R1+0x660], R4 ;  /* 0x0006600401007387 */ /* 0x000fe20000100a00 */
[----:B------:R0:W-:Y:S03]  /*486c0*/  STL.64 [R1+0x668], R6 ;  /* 0x0006680601007387 */ /* 0x0001e60000100a00 */
[----:B0-----:R-:W4:Y:S01]  /*486d0*/  LDL.LU.64 R6, [R1+0x5fd8] ;  /* 0x005fd80001067983 */ /* 0x001f220000300a00 */
[----:B------:R-:W3:Y:S02]  /*486e0*/  LDL.LU.64 R4, [R1+0x5fd0] ;  /* 0x005fd00001047983 */ /* 0x000ee40000300a00 */
[----:B------:R-:W-:Y:S02]  /*486f0*/  STL.64 [R1+0x5f88], R14 ;  /* 0x005f880e01007387 */ /* 0x000fe40000100a00 */
[----:B------:R-:W-:Y:S01]  /*48700*/  STL.64 [R1+0x650], R24 ;  /* 0x0006501801007387 */ /* 0x000fe20000100a00 */
[----:B------:R2:W-:Y:S02]  /*48710*/  STL.64 [R1+0x658], R26 ;  /* 0x0006581a01007387 */ /* 0x0005e40000100a00 */
[----:B--2---:R-:W-:Y:S02]  /*48720*/  HMMA.16816.F32 R24, R16, R10, R20 ;  /* 0x0000000a1018723c */ /* 0x004fe40000001814 */
[----:B------:R-:W2:Y:S11]  /*48730*/  LDL.LU R20, [R1+0x5b0] ;  /* 0x0005b00001147983 */ /* 0x000eb60000300800 */
[----:B------:R-:W-:Y:S10]  /*48740*/  @!UPT UIADD3 URZ, URZ, URZ, URZ ;  /* 0x0000003f3f3ff290 */ /* 0x000ff4000fffe03f */
[----:B------:R-:W-:Y:S01]  /*48750*/  STL.64 [R1+0x640], R24 ;  /* 0x0006401801007387 */ /* 0x000fe20000100a00 */
[----:B------:R-:W-:Y:S02]  /*48760*/  STL.64 [R1+0x648], R26 ;  /* 0x0006481a01007387 */ /* 0x000fe40000100a00 */
[----:B------:R-:W2:Y:S02]  /*48770*/  LDL.LU R21, [R1+0x5b4] ;  /* 0x0005b40001157983 */ /* 0x000ea40000300800 */
[----:B------:R-:W2:Y:S01]  /*48780*/  LDL.LU R22, [R1+0x5b8] ;  /* 0x0005b80001167983 */ /* 0x000ea20000300800 */
[----:B------:R-:W2:Y:S04]  /*48790*/  LDL.LU R23, [R1+0x5bc] ;  /* 0x0005bc0001177983 */ /* 0x000ea80000300800 */
[----:B--2---:R0:W-:Y:S01]  /*487a0*/  STL.64 [R1+0x5f28], R22 ;  /* 0x005f281601007387 */ /* 0x0041e20000100a00 */
[----:B------:R-:W-:Y:S03]  /*487b0*/  STL.64 [R1+0x5f20], R20 ;  /* 0x005f201401007387 */ /* 0x000fe60000100a00 */
[----:B0-----:R-:W2:Y:S04]  /*487c0*/  LDL.64 R22, [R1+0x78] ;  /* 0x0000780001167983 */ /* 0x001ea80000100a00 */
[----:B--2---:R0:W-:Y:S02]  /*487d0*/  STL.64 [R1+0x5f40], R22 ;  /* 0x005f401601007387 */ /* 0x0041e40000100a00 */
[----:B0-----:R-:W-:-:S02]  /*487e0*/  IMAD.MOV.U32 R22, RZ, RZ, R3 ;  /* 0x000000ffff167224 */ /* 0x001fc400078e0003 */
[----:B------:R-:W2:Y:S01]  /*487f0*/  LDL.LU R3, [R1+0x5fc8] ;  /* 0x005fc80001037983 */ /* 0x000ea20000300800 */
[----:B------:R-:W2:Y:S02]  /*48800*/  LDL.LU R24, [R1+0x5e0] ;  /* 0x0005e00001187983 */ /* 0x000ea40000300800 */
[----:B------:R-:W2:Y:S02]  /*48810*/  LDL.LU R25, [R1+0x5e4] ;  /* 0x0005e40001197983 */ /* 0x000ea40000300800 */
[----:B------:R-:W2:Y:S01]  /*48820*/  LDL.LU R26, [R1+0x5e8] ;  /* 0x0005e800011a7983 */ /* 0x000ea20000300800 */
[----:B------:R-:W2:Y:S04]  /*48830*/  LDL.LU R27, [R1+0x5ec] ;  /* 0x0005ec00011b7983 */ /* 0x000ea80000300800 */
[----:B--2---:R0:W-:Y:S01]  /*48840*/  STL.64 [R1+0x5f70], R26 ;  /* 0x005f701a01007387 */ /* 0x0041e20000100a00 */
[----:B------:R-:W-:Y:S02]  /*48850*/  STL.64 [R1+0x5f68], R24 ;  /* 0x005f681801007387 */ /* 0x000fe40000100a00 */
[----:B0-----:R-:W-:-:S02]  /*48860*/  IMAD.MOV.U32 R27, RZ, RZ, R12 ;  /* 0x000000ffff1b7224 */ /* 0x001fc400078e000c */
[----:B------:R-:W-:Y:S01]  /*48870*/  IMAD.MOV.U32 R26, RZ, RZ, R13 ;  /* 0x000000ffff1a7224 */ /* 0x000fe200078e000d */
[----:B------:R-:W2:Y:S01]  /*48880*/  LDL.LU R12, [R1+0x600] ;  /* 0x00060000010c7983 */ /* 0x000ea20000300800 */
[----:B------:R-:W2:Y:S02]  /*48890*/  LDL.LU R13, [R1+0x604] ;  /* 0x00060400010d7983 */ /* 0x000ea40000300800 */
[----:B------:R-:W2:Y:S02]  /*488a0*/  LDL.LU R14, [R1+0x608] ;  /* 0x00060800010e7983 */ /* 0x000ea40000300800 */
[----:B------:R-:W2:Y:S02]  /*488b0*/  LDL.LU R15, [R1+0x60c] ;  /* 0x00060c00010f7983 */ /* 0x000ea40000300800 */
[----:B--2---:R0:W-:Y:S01]  /*488c0*/  STL.64 [R1+0x5f98], R14 ;  /* 0x005f980e01007387 */ /* 0x0041e20000100a00 */
[----:B------:R-:W-:Y:S02]  /*488d0*/  STL.64 [R1+0x5f90], R12 ;  /* 0x005f900c01007387 */ /* 0x000fe40000100a00 */
[----:B0-----:R-:W-:-:S02]  /*488e0*/  IMAD.MOV.U32 R14, RZ, RZ, R28 ;  /* 0x000000ffff0e7224 */ /* 0x001fc400078e001c */
[----:B---3--:R-:W-:-:S05]  /*488f0*/  IMAD.MOV.U32 R15, RZ, RZ, R8 ;  /* 0x000000ffff0f7224 */ /* 0x008fca00078e0008 */
[----:B------:R0:W-:Y:S02]  /*48900*/  STL.64 [R1+0x5fa8], R14 ;  /* 0x005fa80e01007387 */ /* 0x0001e40000100a00 */
[----:B0-----:R-:W-:Y:S02]  /*48910*/  IMAD.MOV.U32 R14, RZ, RZ, R5 ;  /* 0x000000ffff0e7224 */ /* 0x001fe400078e0005 */
[----:B------:R-:W-:-:S05]  /*48920*/  IMAD.MOV.U32 R15, RZ, RZ, R4 ;  /* 0x000000ffff0f7224 */ /* 0x000fca00078e0004 */
[----:B------:R-:W-:Y:S01]  /*48930*/  STL.64 [R1+0x5fc0], R14 ;  /* 0x005fc00e01007387 */ /* 0x000fe20000100a00 */
[----:B------:R0:W-:Y:S03]  /*48940*/  STL.64 [R1+0x5f80], R26 ;  /* 0x005f801a01007387 */ /* 0x0001e60000100a00 */
[----:B0-----:R-:W2:Y:S04]  /*48950*/  LDL.64 R26, [R1+0xb8] ;  /* 0x0000b800011a7983 */ /* 0x001ea80000100a00 */
[----:B--2---:R0:W-:Y:S01]  /*48960*/  STL.64 [R1+0x5fa0], R26 ;  /* 0x005fa01a01007387 */ /* 0x0041e20000100a00 */
[----:B------:R-:W2:Y:S02]  /*48970*/  LDL.LU R24, [R1+0x610] ;  /* 0x0006100001187983 */ /* 0x000ea40000300800 */
[----:B------:R-:W2:Y:S01]  /*48980*/  LDL.LU R25, [R1+0x614] ;  /* 0x0006140001197983 */ /* 0x000ea20000300800 */
[----:B0-----:R-:W3:Y:S01]  /*48990*/  LDL.LU R26, [R1+0x618] ;  /* 0x00061800011a7983 */ /* 0x001ee20000300800 */
[----:B------:R-:W3:Y:S02]  /*489a0*/  LDL.LU R27, [R1+0x61c] ;  /* 0x00061c00011b7983 */ /* 0x000ee40000300800 */
[----:B------:R-:W4:Y:S02]  /*489b0*/  LDL.LU R12, [R1+0x630] ;  /* 0x00063000010c7983 */ /* 0x000f240000300800 */
[----:B------:R-:W4:Y:S01]  /*489c0*/  LDL.LU R13, [R1+0x634] ;  /* 0x00063400010d7983 */ /* 0x000f220000300800 */
[----:B------:R-:W4:Y:S01]  /*489d0*/  LDL.LU R14, [R1+0x638] ;  /* 0x00063800010e7983 */ /* 0x000f220000300800 */
[----:B------:R-:W4:Y:S02]  /*489e0*/  LDL.LU R15, [R1+0x63c] ;  /* 0x00063c00010f7983 */ /* 0x000f240000300800 */
[----:B------:R-:W-:Y:S01]  /*489f0*/  IMAD.MOV.U32 R23, RZ, RZ, R29 ;  /* 0x000000ffff177224 */ /* 0x000fe200078e001d */
[----:B---3--:R-:W-:Y:S01]  /*48a00*/  STL.64 [R1+0x5fb8], R26 ;  /* 0x005fb81a01007387 */ /* 0x008fe20000100a00 */
[----:B--2---:R0:W-:Y:S03]  /*48a10*/  STL.64 [R1+0x5fb0], R24 ;  /* 0x005fb01801007387 */ /* 0x0041e60000100a00 */
[----:B0-----:R-:W2:Y:S01]  /*48a20*/  LDL.LU R24, [R1+0x620] ;  /* 0x0006200001187983 */ /* 0x001ea20000300800 */
[----:B------:R-:W2:Y:S02]  /*48a30*/  LDL.LU R25, [R1+0x624] ;  /* 0x0006240001197983 */ /* 0x000ea40000300800 */
[----:B------:R-:W2:Y:S02]  /*48a40*/  LDL.LU R26, [R1+0x628] ;  /* 0x00062800011a7983 */ /* 0x000ea40000300800 */
[----:B------:R-:W2:Y:S01]  /*48a50*/  LDL.LU R27, [R1+0x62c] ;  /* 0x00062c00011b7983 */ /* 0x000ea20000300800 */
[----:B------:R0:W-:Y:S04]  /*48a60*/  STL.64 [R1+0x5f58], R22 ;  /* 0x005f581601007387 */ /* 0x0001e80000100a00 */
[----:B0-----:R-:W3:Y:S04]  /*48a70*/  LDL.64 R22, [R1+0x98] ;  /* 0x0000980001167983 */ /* 0x001ee80000100a00 */
[----:B---3--:R0:W-:Y:S01]  /*48a80*/  STL.64 [R1+0x5f78], R22 ;  /* 0x005f781601007387 */ /* 0x0081e20000100a00 */
[----:B------:R-:W3:Y:S02]  /*48a90*/  LDL.LU R20, [R1+0x5f0] ;  /* 0x0005f00001147983 */ /* 0x000ee40000300800 */
[----:B------:R-:W3:Y:S01]  /*48aa0*/  LDL.LU R21, [R1+0x5f4] ;  /* 0x0005f40001157983 */ /* 0x000ee20000300800 */
[----:B0-----:R-:W3:Y:S01]  /*48ab0*/  LDL.LU R22, [R1+0x5f8] ;  /* 0x0005f80001167983 */ /* 0x001ee20000300800 */
[----:B------:R-:W3:Y:S02]  /*48ac0*/  LDL.LU R23, [R1+0x5fc] ;  /* 0x0005fc0001177983 */ /* 0x000ee40000300800 */
[----:B------:R-:W-:Y:S02]  /*48ad0*/  STL.64 [R1+0x5eb8], R10 ;  /* 0x005eb80a01007387 */ /* 0x000fe40000100a00 */
[----:B------:R0:W-:Y:S01]  /*48ae0*/  STL [R1+0x5eb0], R9 ;  /* 0x005eb00901007387 */ /* 0x0001e20000100800 */
[----:B------:R-:W2:Y:S04]  /*48af0*/  LDL.LU R8, [R1+0x390] ;  /* 0x0003900001087983 */ /* 0x000ea80000300800 */
[----:B0-----:R-:W2:Y:S01]  /*48b00*/  LDL.LU R9, [R1+0x394] ;  /* 0x0003940001097983 */ /* 0x001ea20000300800 */
[----:B------:R-:W2:Y:S02]  /*48b10*/  LDL.LU R10, [R1+0x398] ;  /* 0x00039800010a7983 */ /* 0x000ea40000300800 */
[----:B------:R-:W2:Y:S01]  /*48b20*/  LDL.LU R11, [R1+0x39c] ;  /* 0x00039c00010b7983 */ /* 0x000ea20000300800 */
[C---:B----4-:R-:W-:Y:S01]  /*48b30*/  HMMA.16816.F32 R12, R16.reuse, R6, R12 ;  /* 0x00000006100c723c */ /* 0x050fe2000000180c */
[----:B--2---:R-:W-:Y:S01]  /*48b40*/  STL.64 [R1+0x5f38], R10 ;  /* 0x005f380a01007387 */ /* 0x004fe20000100a00 */
[----:B------:R0:W-:Y:S03]  /*48b50*/  STL.64 [R1+0x5f30], R8 ;  /* 0x005f300801007387 */ /* 0x0001e60000100a00 */
[----:B0-----:R-:W2:Y:S01]  /*48b60*/  LDL.LU R8, [R1+0x5c0] ;  /* 0x0005c00001087983 */ /* 0x001ea20000300800 */
[----:B------:R-:W2:Y:S02]  /*48b70*/  LDL.LU R9, [R1+0x5c4] ;  /* 0x0005c40001097983 */ /* 0x000ea40000300800 */
[----:B------:R-:W4:Y:S02]  /*48b80*/  LDL.LU R10, [R1+0x5c8] ;  /* 0x0005c800010a7983 */ /* 0x000f240000300800 */
[----:B------:R-:W4:Y:S02]  /*48b90*/  LDL.LU R11, [R1+0x5cc] ;  /* 0x0005cc00010b7983 */ /* 0x000f240000300800 */
[----:B----4-:R-:W-:Y:S01]  /*48ba0*/  STL.64 [R1+0x5f50], R10 ;  /* 0x005f500a01007387 */ /* 0x010fe20000100a00 */
[----:B--2---:R0:W-:Y:S03]  /*48bb0*/  STL.64 [R1+0x5f48], R8 ;  /* 0x005f480801007387 */ /* 0x0041e60000100a00 */
[----:B0-----:R-:W2:Y:S01]  /*48bc0*/  LDL.LU R8, [R1+0x5d0] ;  /* 0x0005d00001087983 */ /* 0x001ea20000300800 */
[----:B------:R-:W2:Y:S02]  /*48bd0*/  LDL.LU R9, [R1+0x5d4] ;  /* 0x0005d40001097983 */ /* 0x000ea40000300800 */
[----:B------:R-:W2:Y:S02]  /*48be0*/  LDL.LU R10, [R1+0x5d8] ;  /* 0x0005d800010a7983 */ /* 0x000ea40000300800 */
[----:B------:R-:W2:Y:S02]  /*48bf0*/  LDL.LU R11, [R1+0x5dc] ;  /* 0x0005dc00010b7983 */ /* 0x000ea40000300800 */
        /* <DEDUP_REMOVED lines=25> */
[----:B------:R-:W3:Y:S02]  /*48d90*/  LDL.LU.64 R26, [R1+0x5f80] ;  /* 0x005f8000011a7983 */ /* 0x000ee40000300a00 */
[----:B------:R0:W-:Y:S02]  /*48da0*/  STL [R1+0x5e60], R4 ;  /* 0x005e600401007387 */ /* 0x0001e40000100800 */
[----:B------:R1:W-:Y:S01]  /*48db0*/  STL.64 [R1+0x5ee8], R6 ;  /* 0x005ee80601007387 */ /* 0x0003e20000100a00 */
[----:B0-----:R-:W4:Y:S01]  /*48dc0*/  LDL.LU R4, [R1+0x5a0] ;  /* 0x0005a00001047983 */ /* 0x001f220000300800 */
[----:B------:R-:W4:Y:S02]  /*48dd0*/  LDL.LU R5, [R1+0x5a4] ;  /* 0x0005a40001057983 */ /* 0x000f240000300800 */
[----:B-1----:R-:W4:Y:S02]  /*48de0*/  LDL.LU R6, [R1+0x5a8] ;  /* 0x0005a80001067983 */ /* 0x002f240000300800 */
[----:B------:R-:W4:Y:S01]  /*48df0*/  LDL.LU R7, [R1+0x5ac] ;  /* 0x0005ac0001077983 */ /* 0x000f220000300800 */
[----:B------:R-:W-:Y:S01]  /*48e00*/  STL [R1+0x5e5c], R12 ;  /* 0x005e5c0c01007387 */ /* 0x000fe20000100800 */
[C---:B---3--:R-:W-:Y:S03]  /*48e10*/  HMMA.16816.F32 R24, R16.reuse, R26, R20 ;  /* 0x0000001a1018723c */ /* 0x048fe60000001814 */
[----:B------:R-:W3:Y:S11]  /*48e20*/  LDL.LU.64 R22, [R1+0x5f78] ;  /* 0x005f780001167983 */ /* 0x000ef60000300a00 */
[----:B------:R-:W-:Y:S09]  /*48e30*/  @!UPT UIADD3 URZ, URZ, URZ, URZ ;  /* 0x0000003f3f3ff290 */ /* 0x000ff2000fffe03f */
[----:B------:R-:W-:Y:S01]  /*48e40*/  STL.64 [R1+0x600], R24 ;  /* 0x0006001801007387 */ /* 0x000fe20000100a00 */
[----:B------:R0:W-:Y:S03]  /*48e50*/  STL.64 [R1+0x608], R26 ;  /* 0x0006081a01007387 */ /* 0x0001e60000100a00 */
[----:B0-----:R-:W2:Y:S01]  /*48e60*/  LDL.LU.64 R26, [R1+0x5f70] ;  /* 0x005f7000011a7983 */ /* 0x001ea20000300a00 */
[----:B------:R-:W2:Y:S02]  /*48e70*/  LDL.LU.64 R24, [R1+0x5f68] ;  /* 0x005f680001187983 */ /* 0x000ea40000300a00 */
[----:B---3--:R-:W-:Y:S01]  /*48e80*/  IMAD.MOV.U32 R13, RZ, RZ, R23 ;  /* 0x000000ffff0d7224 */ /* 0x008fe200078e0017 */
        /* <DEDUP_REMOVED lines=8> */
[----:B------:R-:W-:Y:S02]  /*48f10*/  STL [R1+0x5e68], R13 ;  /* 0x005e680d01007387 */ /* 0x000fe40000100800 */
[----:B------:R-:W-:Y:S01]  /*48f20*/  STL.64 [R1+0x5ee0], R14 ;  /* 0x005ee00e01007387 */ /* 0x000fe20000100a00 */
[----:B------:R-:W-:Y:S01]  /*48f30*/  STL [R1+0x5e64], R24 ;  /* 0x005e641801007387 */ /* 0x000fe20000100800 */
[C---:B---3--:R-:W-:Y:S03]  /*48f40*/  HMMA.16816.F32 R20, R16.reuse, R22, R8 ;  /* 0x000000161014723c */ /* 0x048fe60000001808 */
[----:B------:R-:W3:Y:S01]  /*48f50*/  LDL.LU.64 R10, [R1+0x5f50] ;  /* 0x005f5000010a7983 */ /* 0x000ee20000300a00 */
[----:B------:R-:W3:Y:S11]  /*48f60*/  LDL.LU.64 R8, [R1+0x5f48] ;  /* 0x005f480001087983 */ /* 0x000ef60000300a00 */
[----:B------:R-:W-:Y:S08]  /*48f70*/  @!UPT UIADD3 URZ, URZ, URZ, URZ ;  /* 0x0000003f3f3ff290 */ /* 0x000ff0000fffe03f */
[----:B------:R-:W-:Y:S01]  /*48f80*/  STL.64 [R1+0x5e0], R20 ;  /* 0x0005e01401007387 */ /* 0x000fe20000100a00 */
[----:B------:R0:W-:Y:S03]  /*48f90*/  STL.64 [R1+0x5e8], R22 ;  /* 0x0005e81601007387 */ /* 0x0001e60000100a00 */
[----:B0-----:R-:W3:Y:S02]  /*48fa0*/  LDL.LU.64 R22, [R1+0x5f40] ;  /* 0x005f400001167983 */ /* 0x001ee40000300a00 */
[----:B---3--:R-:W-:Y:S01]  /*48fb0*/  HMMA.16816.F32 R8, R16, R22, R8 ;  /* 0x000000161008723c */ /* 0x008fe20000001808 */
[----:B------:R-:W-:Y:S02]  /*48fc0*/  IMAD.MOV.U32 R29, RZ, RZ, R22 ;  /* 0x000000ffff1d7224 */ /* 0x000fe400078e0016 */
        /* <DEDUP_REMOVED lines=8> */
[----:B------:R-:W-:-:S02]  /*49050*/  IMAD.MOV.U32 R14, RZ, RZ, R2 ;  /* 0x000000ffff0e7224 */ /* 0x000fc400078e0002 */
[----:B------:R-:W-:-:S07]  /*49060*/  IMAD.MOV.U32 R15, RZ, RZ, R0 ;  /* 0x000000ffff0f7224 */ /* 0x000fce00078e0000 */
[C---:B---3--:R-:W-:Y:S01]  /*49070*/  HMMA.16816.F32 R12, R16.reuse, R14, R20 ;  /* 0x0000000e100c723c */ /* 0x048fe20000001814 */
[----:B------:R-:W4:Y:S07]  /*49080*/  LDL.LU.64 R22, [R1+0x5f18] ;  /* 0x005f180001167983 */ /* 0x000f2e0000300a00 */
[C---:B--2---:R-:W-:Y:S11]  /*49090*/  HMMA.16816.F32 R8, R16.reuse, R26, R8 ;  /* 0x0000001a1008723c */ /* 0x044ff60000001808 */
[----:B------:R-:W-:Y:S04]  /*490a0*/  @!UPT UIADD3 URZ, URZ, URZ, URZ ;  /* 0x0000003f3f3ff290 */ /* 0x000fe8000fffe03f */
[----:B------:R-:W-:Y:S01]  /*490b0*/  STL.64 [R1+0x5c0], R12 ;  /* 0x0005c00c01007387 */ /* 0x000fe20000100a00 */
[----:B------:R-:W-:Y:S01]  /*490c0*/  STL.64 [R1+0x5c8], R14 ;  /* 0x0005c80e01007387 */ /* 0x000fe20000100a00 */
[----:B----4-:R-:W-:Y:S01]  /*490d0*/  HMMA.16816.F32 R4, R16, R22, R4 ;  /* 0x000000161004723c */ /* 0x010fe20000001804 */
[----:B------:R-:W-:Y:S02]  /*490e0*/  IMAD.MOV.U32 R2, RZ, RZ, R22 ;  /* 0x000000ffff027224 */ /* 0x000fe400078e0016 */
[----:B------:R-:W-:Y:S11]  /*490f0*/  IMAD.MOV.U32 R28, RZ, RZ, R23 ;  /* 0x000000ffff1c7224 */ /* 0x000ff600078e0017 */
[----:B------:R-:W-:Y:S09]  /*49100*/  @!UPT UIADD3 URZ, URZ, URZ, URZ ;  /* 0x0000003f3f3ff290 */ /* 0x000ff2000fffe03f */
[----:B------:R0:W-:Y:S01]  /*49110*/  STL.64 [R1+0x5b0], R4 ;  /* 0x0005b00401007387 */ /* 0x0001e20000100a00 */
[----:B------:R1:W-:Y:S02]  /*49120*/  STL.64 [R1+0x5b8], R6 ;  /* 0x0005b80601007387 */ /* 0x0003e40000100a00 */
[----:B------:R-:W2:Y:S02]  /*49130*/  LDL.LU.64 R22, [R1+0x5f10] ;  /* 0x005f100001167983 */ /* 0x000ea40000300a00 */
[----:B------:R-:W2:Y:S01]  /*49140*/  LDL.LU.64 R20, [R1+0x5f08] ;  /* 0x005f080001147983 */ /* 0x000ea20000300a00 */
[----:B0-----:R-:W3:Y:S01]  /*49150*/  LDL.LU R4, [R1+0x300] ;  /* 0x0003000001047983 */ /* 0x001ee20000300800 */
[----:B------:R-:W-:Y:S02]  /*49160*/  STL.64 [R1+0x390], R8 ;  /* 0x0003900801007387 */ /* 0x000fe40000100a00 */
[----:B------:R-:W-:Y:S02]  /*49170*/  STL.64 [R1+0x398], R10 ;  /* 0x0003980a01007387 */ /* 0x000fe40000100a00 */
[----:B------:R-:W3:Y:S01]  /*49180*/  LDL.LU R5, [R1+0x304] ;  /* 0x0003040001057983 */ /* 0x000ee20000300800 */
[----:B-1----:R-:W4:Y:S01]  /*49190*/  LDL.LU R6, [R1+0x308] ;  /* 0x0003080001067983 */ /* 0x002f220000300800 */
[----:B------:R-:W4:Y:S03]  /*491a0*/  LDL.LU R7, [R1+0x30c] ;  /* 0x00030c0001077983 */ /* 0x000f260000300800 */
[----:B----4-:R0:W-:Y:S01]  /*491b0*/  STL.64 [R1+0x5ef8], R6 ;  /* 0x005ef80601007387 */ /* 0x0101e20000100a00 */
[----:B---3--:R-:W-:Y:S03]  /*491c0*/  STL.64 [R1+0x5ef0], R4 ;  /* 0x005ef00401007387 */ /* 0x008fe60000100a00 */
[----:B0-----:R-:W2:Y:S01]  /*491d0*/  LDL.LU.64 R6, [R1+0x28] ;  /* 0x0000280001067983 */ /* 0x001ea20000300a00 */
[----:B------:R-:W3:Y:S03]  /*491e0*/  LDL.LU.64 R14, [R1+0x18] ;  /* 0x00001800010e7983 */ /* 0x000ee60000300a00 */
[----:B---3--:R0:W-:Y:S01]  /*491f0*/  STL.64 [R1+0x5f00], R14 ;  /* 0x005f000e01007387 */ /* 0x0081e20000100a00 */
[----:B------:R-:W2:Y:S02]  /*49200*/  LDL.LU R12, [R1+0x310] ;  /* 0x00031000010c7983 */ /* 0x000ea40000300800 */
[----:B------:R-:W2:Y:S01]  /*49210*/  LDL.LU R13, [R1+0x314] ;  /* 0x00031400010d7983 */ /* 0x000ea20000300800 */
[----:B0-----:R-:W2:Y:S01]  /*49220*/  LDL.LU R14, [R1+0x318] ;  /* 0x00031800010e7983 */ /* 0x001ea20000300800 */
[----:B------:R-:W2:Y:S02]  /*49230*/  LDL.LU R15, [R1+0x31c] ;  /* 0x00031c00010f7983 */ /* 0x000ea40000300800 */
[----:B------:R-:W3:Y:S02]  /*49240*/  LDL.LU R8, [R1+0x2e0] ;  /* 0x0002e00001087983 */ /* 0x000ee40000300800 */
[----:B------:R-:W3:Y:S01]  /*49250*/  LDL.LU R9, [R1+0x2e4] ;  /* 0x0002e40001097983 */ /* 0x000ee20000300800 */
[----:B------:R-:W4:Y:S01]  /*49260*/  LDL.LU R10, [R1+0x2e8] ;  /* 0x0002e800010a7983 */ /* 0x000f220000300800 */
[----:B------:R-:W4:Y:S03]  /*49270*/  LDL.LU R11, [R1+0x2ec] ;  /* 0x0002ec00010b7983 */ /* 0x000f260000300800 */
[----:B----4-:R0:W-:Y:S01]  /*49280*/  STL.64 [R1+0x5ec8], R10 ;  /* 0x005ec80a01007387 */ /* 0x0101e20000100a00 */
[----:B---3--:R-:W-:Y:S03]  /*49290*/  STL.64 [R1+0x5ec0], R8 ;  /* 0x005ec00801007387 */ /* 0x008fe60000100a00 */
[----:B0-----:R-:W3:Y:S01]  /*492a0*/  LDL.LU.64 R10, [R1+0x8] ;  /* 0x00000800010a7983 */ /* 0x001ee20000300a00 */
[----:B------:R-:W4:Y:S03]  /*492b0*/  LDL.LU.64 R18, [R1+0xc8] ;  /* 0x0000c80001127983 */ /* 0x000f260000300a00 */
[----:B----4-:R0:W-:Y:S04]  /*492c0*/  STL.64 [R1+0x5e80], R18 ;  /* 0x005e801201007387 */ /* 0x0101e80000100a00 */
[----:B0-----:R-:W4:Y:S04]  /*492d0*/  LDL.LU.64 R18, [R1+0x38] ;  /* 0x0000380001127983 */ /* 0x001f280000300a00 */
[----:B----4-:R0:W-:Y:S01]  /*492e0*/  STL.64 [R1+0x5e98], R18 ;  /* 0x005e981201007387 */ /* 0x0101e20000100a00 */
[----:B------:R-:W4:Y:S02]  /*492f0*/  LDL.LU R16, [R1+0x2c0] ;  /* 0x0002c00001107983 */ /* 0x000f240000300800 */
[----:B------:R-:W4:Y:S01]  /*49300*/  LDL.LU R17, [R1+0x2c4] ;  /* 0x0002c40001117983 */ /* 0x000f220000300800 */
[----:B0-----:R-:W3:Y:S01]  /*49310*/  LDL.LU R18, [R1+0x2c8] ;  /* 0x0002c80001127983 */ /* 0x001ee20000300800 */
[----:B------:R-:W3:Y:S01]  /*49320*/  LDL.LU R19, [R1+0x2cc] ;  /* 0x0002cc0001137983 */ /* 0x000ee20000300800 */
[----:B--2---:R-:W-:Y:S02]  /*49330*/  HMMA.16816.F32 R12, R20, R6, R12 ;  /* 0x00000006140c723c */ /* 0x004fe4000000180c */
[----:B---3--:R-:W-:Y:S01]  /*49340*/  STL.64 [R1+0x5ea8], R18 ;  /* 0x005ea81201007387 */ /* 0x008fe20000100a00 */
[----:B----4-:R0:W-:Y:S03]  /*49350*/  STL.64 [R1+0x5ea0], R16 ;  /* 0x005ea01001007387 */ /* 0x0101e60000100a00 */
        /* <DEDUP_REMOVED lines=10> */
[----:B------:R0:W-:Y:S01]  /*49400*/  STL.64 [R1+0x5da8], R26 ;  /* 0x005da81a01007387 */ /* 0x0001e20000100a00 */
[----:B------:R-:W-:Y:S02]  /*49410*/  STL.64 [R1+0x310], R12 ;  /* 0x0003100c01007387 */ /* 0x000fe40000100a00 */
[----:B------:R1:W-:Y:S02]  /*49420*/  STL.64 [R1+0x318], R14 ;  /* 0x0003180e01007387 */ /* 0x0003e40000100a00 */
[----:B0-----:R-:W-:-:S02]  /*49430*/  IMAD.MOV.U32 R27, RZ, RZ, R6 ;  /* 0x000000ffff1b7224 */ /* 0x001fc400078e0006 */
[----:B------:R-:W-:Y:S01]  /*49440*/  IMAD.MOV.U32 R26, RZ, RZ, R7 ;  /* 0x000000ffff1a7224 */ /* 0x000fe200078e0007 */
[----:B-1----:R-:W3:Y:S01]  /*49450*/  LDL.LU.64 R14, [R1+0x5f00] ;  /* 0x005f0000010e7983 */ /* 0x002ee20000300a00 */
[----:B------:R-:W3:Y:S02]  /*49460*/  LDL.LU.64 R6, [R1+0x5ef8] ;  /* 0x005ef80001067983 */ /* 0x000ee40000300a00 */
[----:B------:R-:W3:Y:S02]  /*49470*/  LDL.LU.64 R4, [R1+0x5ef0] ;  /* 0x005ef00001047983 */ /* 0x000ee40000300a00 */
[----:B------:R-:W-:Y:S02]  /*49480*/  IMAD.MOV.U32 R13, RZ, RZ, R10 ;  /* 0x000000ffff0d7224 */ /* 0x000fe400078e000a */
[----:B------:R-:W-:Y:S01]  /*49490*/  IMAD.MOV.U32 R24, RZ, RZ, R11 ;  /* 0x000000ffff187224 */ /* 0x000fe200078e000b */
[C---:B--2---:R-:W-:Y:S08]  /*494a0*/  HMMA.16816.F32 R16, R20.reuse, R10, R16 ;  /* 0x0000000a1410723c */ /* 0x044ff00000001810 */
[C---:B---3--:R-:W-:Y:S01]  /*494b0*/  HMMA.16816.F32 R4, R20.reuse, R14, R4 ;  /* 0x0000000e1404723c */ /* 0x048fe20000001804 */
[----:B------:R-:W-:Y:S11]  /*494c0*/  IMAD.MOV.U32 R12, RZ, RZ, R15 ;  /* 0x000000ffff0c7224 */ /* 0x000ff600078e000f */
[----:B------:R-:W-:Y:S11]  /*494d0*/  @!UPT UIADD3 URZ, URZ, URZ, URZ ;  /* 0x0000003f3f3ff290 */ /* 0x000ff6000fffe03f */
[----:B------:R0:W-:Y:S01]  /*494e0*/  STL.64 [R1+0x300], R4 ;  /* 0x0003000401007387 */ /* 0x0001e20000100a00 */
[----:B------:R1:W-:Y:S02]  /*494f0*/  STL.64 [R1+0x308], R6 ;  /* 0x0003080601007387 */ /* 0x0003e40000100a00 */
[----:B0-----:R-:W-:Y:S01]  /*49500*/  IMAD.MOV.U32 R4, RZ, RZ, R14 ;  /* 0x000000ffff047224 */ /* 0x001fe200078e000e */
[----:B-1----:R-:W2:Y:S01]  /*49510*/  LDL.LU.64 R6, [R1+0x5ee8] ;  /* 0x005ee80001067983 */ /* 0x002ea20000300a00 */
[----:B------:R-:W3:Y:S02]  /*49520*/  LDL.LU.64 R14, [R1+0x5ee0] ;  /* 0x005ee000010e7983 */ /* 0x000ee40000300a00 */
[----:B------:R-:W-:Y:S02]  /*49530*/  STL.64 [R1+0x2f0], R16 ;  /* 0x0002f01001007387 */ /* 0x000fe40000100a00 */
[----:B------:R0:W-:Y:S02]  /*49540*/  STL.64 [R1+0x2f8], R18 ;  /* 0x0002f81201007387 */ /* 0x0001e40000100a00 */
[----:B0-----:R-:W4:Y:S01]  /*49550*/  LDL.LU.64 R18, [R1+0x5ed8] ;  /* 0x005ed80001127983 */ /* 0x001f220000300a00 */
[----:B------:R-:W4:Y:S02]  /*49560*/  LDL.LU.64 R16, [R1+0x5ed0] ;  /* 0x005ed00001107983 */ /* 0x000f240000300a00 */
[----:B------:R-:W3:Y:S02]  /*49570*/  LDL.LU.64 R10, [R1+0x5ec8] ;  /* 0x005ec800010a7983 */ /* 0x000ee40000300a00 */
[----:B------:R-:W3:Y:S01]  /*49580*/  LDL.LU.64 R8, [R1+0x5ec0] ;  /* 0x005ec00001087983 */ /* 0x000ee20000300a00 */
[----:B------:R-:W-:Y:S01]  /*49590*/  STL.64 [R1+0x5e78], R26 ;  /* 0x005e781a01007387 */ /* 0x000fe20000100a00 */
        /* <DEDUP_REMOVED lines=10> */
[----:B------:R-:W2:Y:S11]  /*49640*/  LDL.LU R26, [R1+0x2b8] ;  /* 0x0002b800011a7983 */ /* 0x000eb60000300800 */
[----:B------:R-:W-:Y:S04]  /*49650*/  @!UPT UIADD3 URZ, URZ, URZ, URZ ;  /* 0x0000003f3f3ff290 */ /* 0x000fe8000fffe03f */
[----:B------:R-:W-:Y:S01]  /*49660*/  STL.64 [R1+0x2e0], R8 ;  /* 0x0002e00801007387 */ /* 0x000fe20000100a00 */
[----:B------:R0:W-:Y:S04]  /*49670*/  STL.64 [R1+0x2e8], R10 ;  /* 0x0002e80a01007387 */ /* 0x0001e80000100a00 */
[----:B0-----:R-:W4:Y:S01]  /*49680*/  LDL.LU.64 R10, [R1+0x5eb8] ;  /* 0x005eb800010a7983 */ /* 0x001f220000300a00 */
[----:B------:R-:W3:Y:S02]  /*49690*/  LDL.LU R9, [R1+0x5eb0] ;  /* 0x005eb00001097983 */ /* 0x000ee40000300800 */
[----:B------:R-:W-:Y:S01]  /*496a0*/  STL.64 [R1+0x5d48], R14 ;  /* 0x005d480e01007387 */ /* 0x000fe20000100a00 */
[C---:B----4-:R-:W-:Y:S11]  /*496b0*/  HMMA.16816.F32 R16, R20.reuse, R10, R16 ;  /* 0x0000000a1410723c */ /* 0x050ff60000001810 */
[----:B------:R-:W-:Y:S11]  /*496c0*/  @!UPT UIADD3 URZ, URZ, URZ, URZ ;  /* 0x0000003f3f3ff290 */ /* 0x000ff6000fffe03f */
[----:B------:R-:W-:Y:S01]  /*496d0*/  @!UPT UIADD3 URZ, URZ, URZ, URZ ;  /* 0x0000003f3f3ff290 */ /* 0x000fe2000fffe03f */
[----:B------:R-:W-:Y:S01]  /*496e0*/  STL.64 [R1+0x2d0], R16 ;  /* 0x0002d01001007387 */ /* 0x000fe20000100a00 */
[----:B------:R0:W-:Y:S03]  /*496f0*/  STL.64 [R1+0x2d8], R18 ;  /* 0x0002d81201007387 */ /* 0x0001e60000100a00 */
[----:B0-----:R-:W4:Y:S01]  /*49700*/  LDL.LU.64 R18, [R1+0x5ea8] ;  /* 0x005ea80001127983 */ /* 0x001f220000300a00 */
[----:B------:R-:W4:Y:S02]  /*49710*/  LDL.LU.64 R16, [R1+0x5ea0] ;  /* 0x005ea00001107983 */ /* 0x000f240000300a00 */
[----:B------:R-:W-:Y:S01]  /*49720*/  IMAD.MOV.U32 R27, RZ, RZ, R3 ;  /* 0x000000ffff1b7224 */ /* 0x000fe200078e0003 */
[C---:B----4-:R-:W-:Y:S11]  /*49730*/  HMMA.16816.F32 R16, R20.reuse, R6, R16 ;  /* 0x000000061410723c */ /* 0x050ff60000001810 */
[----:B------:R-:W-:Y:S11]  /*49740*/  @!UPT UIADD3 URZ, URZ, URZ, URZ ;  /* 0x0000003f3f3ff290 */ /* 0x000ff6000fffe03f */
[----:B------:R-:W-:Y:S01]  /*49750*/  @!UPT UIADD3 URZ, URZ, URZ, URZ ;  /* 0x0000003f3f3ff290 */ /* 0x000fe2000fffe03f */
[----:B------:R-:W-:Y:S01]  /*49760*/  STL.64 [R1+0x2c0], R16 ;  /* 0x0002c01001007387 */ /* 0x000fe20000100a00 */
[----:B------:R0:W-:Y:S02]  /*49770*/  STL [R1+0x2c8], R18 ;  /* 0x0002c81201007387 */ /* 0x0001e40000100800 */
[----:B------:R-:W-:Y:S02]  /*49780*/  IMAD.MOV.U32 R3, RZ, RZ, R19 ;  /* 0x000000ffff037224 */ /* 0x000fe400078e0013 */
[----:B0-----:R-:W2:Y:S03]  /*49790*/  LDL.LU.64 R18, [R1+0x5e98] ;  /* 0x005e980001127983 */ /* 0x001ea60000300a00 */
[----:B------:R0:W-:Y:S01]  /*497a0*/  STL [R1+0x5578], R3 ;  /* 0x0055780301007387 */ /* 0x0001e20000100800 */
[----:B--2---:R-:W-:Y:S01]  /*497b0*/  HMMA.16816.F32 R24, R20, R18, R24 ;  /* 0x000000121418723c */ /* 0x004fe20000001818 */
[----:B------:R-:W-:-:S02]  /*497c0*/  IMAD.MOV.U32 R8, RZ, RZ, R18 ;  /* 0x000000ffff087224 */ /* 0x000fc400078e0012 */
[----:B0-----:R-:W-:Y:S11]  /*497d0*/  IMAD.MOV.U32 R3, RZ, RZ, R19 ;  /* 0x000000ffff037224 */ /* 0x001ff600078e0013 */
[----:B------:R-:W-:Y:S09]  /*497e0*/  @!UPT UIADD3 URZ, URZ, URZ, URZ ;  /* 0x0000003f3f3ff290 */ /* 0x000ff2000fffe03f */
[----:B------:R-:W-:Y:S01]  /*497f0*/  STL.64 [R1+0x2b0], R24 ;  /* 0x0002b01801007387 */ /* 0x000fe20000100a00 */
[----:B------:R0:W-:Y:S03]  /*49800*/  STL.64 [R1+0x2b8], R26 ;  /* 0x0002b81a01007387 */ /* 0x0001e60000100a00 */
[----:B0-----:R-:W2:Y:S01]  /*49810*/  LDL.LU.64 R26, [R1+0x5e90] ;  /* 0x005e9000011a7983 */ /* 0x001ea20000300a00 */
[----:B------:R-:W2:Y:S02]  /*49820*/  LDL.LU.64 R24, [R1+0x5e88] ;  /* 0x005e880001187983 */ /* 0x000ea40000300a00 */
[----:B------:R-:W2:Y:S02]  /*49830*/  LDL.LU.64 R18, [R1+0x5e80] ;  /* 0x005e800001127983 */ /* 0x000ea40000300a00 */
[----:B------:R-:W-:Y:S01]  /*49840*/  STL.64 [R1+0x5d40], R10 ;  /* 0x005d400a01007387 */ /* 0x000fe20000100a00 */
[----:B------:R-:W-:Y:S01]  /*49850*/  STL [R1+0x5d38], R8 ;  /* 0x005d380801007387 */ /* 0x000fe20000100800 */
[----:B--2---:R-:W-:Y:S01]  /*49860*/  HMMA.16816.F32 R24, R20, R18, R24 ;  /* 0x000000121418723c */ /* 0x004fe20000001818 */
[----:B------:R-:W-:Y:S11]  /*49870*/  IMAD.MOV.U32 R0, RZ, RZ, R18 ;  /* 0x000000ffff007224 */ /* 0x000ff600078e0012 */
[----:B------:R-:W-:Y:S11]  /*49880*/  @!UPT UIADD3 URZ, URZ, URZ, URZ ;  /* 0x0000003f3f3ff290 */ /* 0x000ff6000fffe03f */
[----:B------:R-:W-:Y:S01]  /*49890*/  STL.64 [R1+0x2a0], R24 ;  /* 0x0002a01801007387 */ /* 0x000fe20000100a00 */
[----:B------:R0:W-:Y:S03]  /*498a0*/  STL.64 [R1+0x2a8], R26 ;  /* 0x0002a81a01007387 */ /* 0x0001e60000100a00 */
[----:B0-----:R-:W2:Y:S01]  /*498b0*/  LDL.LU.64 R26, [R1+0x5e78] ;  /* 0x005e7800011a7983 */ /* 0x001ea20000300a00 */
[----:B------:R-:W4:Y:S02]  /*498c0*/  LDL.LU.64 R24, [R1+0x5e70] ;  /* 0x005e700001187983 */ /* 0x000f240000300a00 */
[----:B------:R-:W2:Y:S02]  /*498d0*/  LDL.LU R16, [R1+0xd0] ;  /* 0x0000d00001107983 */ /* 0x000ea40000300800 */
[----:B------:R-:W2:Y:S01]  /*498e0*/  LDL.LU R17, [R1+0xd4] ;  /* 0x0000d40001117983 */ /* 0x000ea20000300800 */
[----:B------:R-:W2:Y:S01]  /*498f0*/  LDL.LU R18, [R1+0xd8] ;  /* 0x0000d80001127983 */ /* 0x000ea20000300800 */
[----:B------:R-:W-:-:S02]  /*49900*/  IMAD.MOV.U32 R5, RZ, RZ, R19 ;  /* 0x000000ffff057224 */ /* 0x000fc400078e0013 */
[----:B---3--:R-:W-:-:S05]  /*49910*/  IMAD.MOV.U32 R19, RZ, RZ, R9 ;  /* 0x000000ffff137224 */ /* 0x008fca00078e0009 */
[----:B--2---:R-:W-:Y:S01]  /*49920*/  STL.64 [R1+0x5d58], R18 ;  /* 0x005d581201007387 */ /* 0x004fe20000100a00 */
[----:B------:R0:W-:Y:S02]  /*49930*/  STL.64 [R1+0x5d50], R16 ;  /* 0x005d501001007387 */ /* 0x0001e40000100a00 */
[----:B------:R-:W2:Y:S02]  /*49940*/  LDL.LU R8, [R1+0xf0] ;  /* 0x0000f00001087983 */ /* 0x000ea40000300800 */
[----:B------:R-:W2:Y:S01]  /*49950*/  LDL.LU R9, [R1+0xf4] ;  /* 0x0000f40001097983 */ /* 0x000ea20000300800 */
[----:B------:R-:W3:Y:S01]  /*49960*/  LDL.LU R10, [R1+0xf8] ;  /* 0x0000f800010a7983 */ /* 0x000ee20000300800 */
[----:B------:R-:W3:Y:S02]  /*49970*/  LDL.LU R11, [R1+0xfc] ;  /* 0x0000fc00010b7983 */ /* 0x000ee40000300800 */
[----:B------:R-:W-:Y:S02]  /*49980*/  IMAD.MOV.U32 R14, RZ, RZ, R13 ;  /* 0x000000ffff0e7224 */ /* 0x000fe400078e000d */
[----:B----4-:R-:W-:Y:S01]  /*49990*/  IMAD.MOV.U32 R15, RZ, RZ, R24 ;  /* 0x000000ffff0f7224 */ /* 0x010fe200078e0018 */
[----:B---3--:R1:W-:Y:S01]  /*499a0*/  STL.64 [R1+0x5d68], R10 ;  /* 0x005d680a01007387 */ /* 0x0083e20000100a00 */
[----:B--2---:R-:W-:Y:S02]  /*499b0*/  STL.64 [R1+0x5d60], R8 ;  /* 0x005d600801007387 */ /* 0x004fe40000100a00 */
[----:B------:R-:W2:Y:S02]  /*499c0*/  LDL.LU R13, [R1+0x5e68] ;  /* 0x005e6800010d7983 */ /* 0x000ea40000300800 */
[----:B------:R-:W3:Y:S01]  /*499d0*/  LDL.LU R24, [R1+0x5e64] ;  /* 0x005e640001187983 */ /* 0x000ee20000300800 */
[----:B------:R-:W-:Y:S01]  /*499e0*/  STL.64 [R1+0x5d70], R14 ;  /* 0x005d700e01007387 */ /* 0x000fe20000100a00 */
[----:B0-----:R-:W4:Y:S02]  /*499f0*/  LDL.LU R16, [R1+0x100] ;  /* 0x0001000001107983 */ /* 0x001f240000300800 */
[----:B------:R-:W4:Y:S02]  /*49a00*/  LDL.LU R17, [R1+0x104] ;  /* 0x0001040001117983 */ /* 0x000f240000300800 */
[----:B------:R-:W2:Y:S01]  /*49a10*/  LDL.LU R18, [R1+0x108] ;  /* 0x0001080001127983 */ /* 0x000ea20000300800 */
[----:B------:R-:W2:Y:S01]  /*49a20*/  LDL.LU R19, [R1+0x10c] ;  /* 0x00010c0001137983 */ /* 0x000ea20000300800 */
[----:B-1----:R-:W-:-:S02]  /*49a30*/  IMAD.MOV.U32 R10, RZ, RZ, R4 ;  /* 0x000000ffff0a7224 */ /* 0x002fc400078e0004 */
[----:B------:R-:W-:Y:S01]  /*49a40*/  IMAD.MOV.U32 R11, RZ, RZ, R12 ;  /* 0x000000ffff0b7224 */ /* 0x000fe200078e000c */
[----:B--2---:R0:W-:Y:S01]  /*49a50*/  STL.64 [R1+0x5d80], R18 ;  /* 0x005d801201007387 */ /* 0x0041e20000100a00 */
[----:B----4-:R1:W-:Y:S02]  /*49a60*/  STL.64 [R1+0x5d78], R16 ;  /* 0x005d781001007387 */ /* 0x0103e40000100a00 */
[----:B------:R-:W2:Y:S02]  /*49a70*/  LDL.LU R4, [R1+0x5e60] ;  /* 0x005e600001047983 */ /* 0x000ea40000300800 */
[----:B------:R-:W4:Y:S01]  /*49a80*/  LDL.LU R12, [R1+0x5e5c] ;  /* 0x005e5c00010c7983 */ /* 0x000f220000300800 */
[----:B------:R-:W-:Y:S01]  /*49a90*/  STL.64 [R1+0x5d88], R10 ;  /* 0x005d880a01007387 */ /* 0x000fe20000100a00 */
[----:B0-----:R-:W-:Y:S02]  /*49aa0*/  IMAD.MOV.U32 R18, RZ, RZ, R27 ;  /* 0x000000ffff127224 */ /* 0x001fe400078e001b */
[----:B------:R-:W-:-:S02]  /*49ab0*/  IMAD.MOV.U32 R19, RZ, RZ, R26 ;  /* 0x000000ffff137224 */ /* 0x000fc400078e001a */
[----:B------:R-:W-:Y:S02]  /*49ac0*/  IMAD.MOV.U32 R26, RZ, RZ, R2 ;  /* 0x000000ffff1a7224 */ /* 0x000fe400078e0002 */
[----:B------:R-:W-:Y:S01]  /*49ad0*/  IMAD.MOV.U32 R27, RZ, RZ, R28 ;  /* 0x000000ffff1b7224 */ /* 0x000fe200078e001c */
[----:B------:R-:W2:Y:S01]  /*49ae0*/  LDL.LU R2, [R1+0x5e58] ;  /* 0x005e580001027983 */ /* 0x000ea20000300800 */
[----:B------:R-:W2:Y:S03]  /*49af0*/  LDL.LU R28, [R1+0x5e54] ;  /* 0x005e5400011c7983 */ /* 0x000ea60000300800 */
[----:B------:R-:W-:Y:S01]  /*49b00*/  STL.64 [R1+0x5dc0], R26 ;  /* 0x005dc01a01007387 */ /* 0x000fe20000100a00 */
[----:B------:R0:W-:Y:S02]  /*49b10*/  STL.64 [R1+0x5da0], R18 ;  /* 0x005da01201007387 */ /* 0x0001e40000100a00 */
[----:B-1----:R-:W2:Y:S02]  /*49b20*/  LDL.LU R16, [R1+0x130] ;  /* 0x0001300001107983 */ /* 0x002ea40000300800 */
[----:B------:R-:W2:Y:S01]  /*49b30*/  LDL.LU R17, [R1+0x134] ;  /* 0x0001340001117983 */ /* 0x000ea20000300800 */
[----:B0-----:R-:W2:Y:S01]  /*49b40*/  LDL.LU R18, [R1+0x138] ;  /* 0x0001380001127983 */ /* 0x001ea20000300800 */
[----:B------:R-:W2:Y:S02]  /*49b50*/  LDL.LU R19, [R1+0x13c] ;  /* 0x00013c0001137983 */ /* 0x000ea40000300800 */
[----:B------:R-:W2:Y:S02]  /*49b60*/  LDL.LU.64 R26, [R1+0x68] ;  /* 0x00006800011a7983 */ /* 0x000ea40000300a00 */
[----:B--2---:R0:W-:Y:S02]  /*49b70*/  STL.64 [R1+0x5dd8], R26 ;  /* 0x005dd81a01007387 */ /* 0x0041e40000100a00 */
[----:B0-----:R-:W-:-:S02]  /*49b80*/  IMAD.MOV.U32 R26, RZ, RZ, R29 ;  /* 0x000000ffff1a7224 */ /* 0x001fc400078e001d */
[----:B------:R-:W-:Y:S01]  /*49b90*/  IMAD.MOV.U32 R27, RZ, RZ, R25 ;  /* 0x000000ffff1b7224 */ /* 0x000fe200078e0019 */
[----:B------:R-:W2:Y:S04]  /*49ba0*/  LDL.LU R29, [R1+0x5e50] ;  /* 0x005e5000011d7983 */ /* 0x000ea80000300800 */
[----:B------:R-:W-:Y:S01]  /*49bb0*/  STL.64 [R1+0x5df0], R26 ;  /* 0x005df01a01007387 */ /* 0x000fe20000100a00 */
[----:B------:R-:W-:Y:S02]  /*49bc0*/  STL.64 [R1+0x5db8], R18 ;  /* 0x005db81201007387 */ /* 0x000fe40000100a00 */
[----:B------:R0:W-:Y:S02]  /*49bd0*/  STL.64 [R1+0x5db0], R16 ;  /* 0x005db01001007387 */ /* 0x0001e40000100a00 */
[----:B0-----:R-:W2:Y:S01]  /*49be0*/  LDL.LU R16, [R1+0x230] ;  /* 0x0002300001107983 */ /* 0x001ea20000300800 */
[----:B------:R-:W2:Y:S02]  /*49bf0*/  LDL.LU R17, [R1+0x234] ;  /* 0x0002340001117983 */ /* 0x000ea40000300800 */
[----:B------:R-:W2:Y:S02]  /*49c00*/  LDL.LU R18, [R1+0x238] ;  /* 0x0002380001127983 */ /* 0x000ea40000300800 */
[----:B------:R-:W2:Y:S01]  /*49c10*/  LDL.LU R19, [R1+0x23c] ;  /* 0x00023c0001137983 */ /* 0x000ea20000300800 */
[----:B------:R-:W2:Y:S04]  /*49c20*/  LDL.LU.64 R26, [R1+0x88] ;  /* 0x00008800011a7983 */ /* 0x000ea80000300a00 */
[----:B--2---:R3:W-:Y:S02]  /*49c30*/  STL.64 [R1+0x5e08], R26 ;  /* 0x005e081a01007387 */ /* 0x0047e40000100a00 */
[----:B---3--:R-:W-:-:S02]  /*49c40*/  IMAD.MOV.U32 R26, RZ, RZ, R24 ;  /* 0x000000ffff1a7224 */ /* 0x008fc400078e0018 */
[----:B------:R-:W-:-:S05]  /*49c50*/  IMAD.MOV.U32 R27, RZ, RZ, R13 ;  /* 0x000000ffff1b7224 */ /* 0x000fca00078e000d */
[----:B------:R0:W-:Y:S04]  /*49c60*/  STL.64 [R1+0x5e20], R26 ;  /* 0x005e201a01007387 */ /* 0x0001e80000100a00 */
[----:B0-----:R-:W2:Y:S04]  /*49c70*/  LDL.LU.64 R26, [R1+0xa8] ;  /* 0x0000a800011a7983 */ /* 0x001ea80000300a00 */
[----:B--2---:R-:W-:Y:S01]  /*49c80*/  STL.64 [R1+0x5e38], R26 ;  /* 0x005e381a01007387 */ /* 0x004fe20000100a00 */
[----:B------:R-:W-:Y:S02]  /*49c90*/  STL.64 [R1+0x5dd0], R18 ;  /* 0x005dd01201007387 */ /* 0x000fe40000100a00 */
[----:B------:R0:W-:Y:S02]  /*49ca0*/  STL.64 [R1+0x5dc8], R16 ;  /* 0x005dc81001007387 */ /* 0x0001e40000100a00 */
        /* <DEDUP_REMOVED lines=28> */
[----:B----4-:R-:W-:-:S02]  /*49e70*/  IMAD.MOV.U32 R26, RZ, RZ, R12 ;  /* 0x000000ffff1a7224 */ /* 0x010fc400078e000c */
[----:B------:R-:W-:Y:S01]  /*49e80*/  IMAD.MOV.U32 R27, RZ, RZ, R4 ;  /* 0x000000ffff1b7224 */ /* 0x000fe200078e0004 */
        /* <DEDUP_REMOVED lines=10> */
[----:B------:R-:W4:Y:S01]  /*49f30*/  LDL.LU R12, [R1+0x110] ;  /* 0x00011000010c7983 */ /* 0x000f220000300800 */
[----:B------:R-:W4:Y:S02]  /*49f40*/  LDL.LU R13, [R1+0x114] ;  /* 0x00011400010d7983 */ /* 0x000f240000300800 */
[----:B------:R-:W4:Y:S02]  /*49f50*/  LDL.LU R14, [R1+0x118] ;  /* 0x00011800010e7983 */ /* 0x000f240000300800 */
[----:B------:R-:W4:Y:S01]  /*49f60*/  LDL.LU R15, [R1+0x11c] ;  /* 0x00011c00010f7983 */ /* 0x000f220000300800 */
[----:B------:R-:W-:Y:S01]  /*49f70*/  STL [R1+0x5d1c], R5 ;  /* 0x005d1c0501007387 */ /* 0x000fe20000100800 */
[----:B------:R-:W-:Y:S01]  /*49f80*/  STL [R1+0x5d18], R0 ;  /* 0x005d180001007387 */ /* 0x000fe20000100800 */
[C---:B--2---:R-:W-:Y:S02]  /*49f90*/  HMMA.16816.F32 R24, R20.reuse, R26, R16 ;  /* 0x0000001a1418723c */ /* 0x044fe40000001810 */
[----:B------:R-:W2:Y:S01]  /*49fa0*/  LDL.LU.64 R18, [R1+0x5e48] ;  /* 0x005e480001127983 */ /* 0x000ea20000300a00 */
[----:B------:R-:W2:Y:S11]  /*49fb0*/  LDL.LU.64 R16, [R1+0x5e40] ;  /* 0x005e400001107983 */ /* 0x000eb60000300a00 */
[----:B------:R-:W-:Y:S09]  /*49fc0*/  @!UPT UIADD3 URZ, URZ, URZ, URZ ;  /* 0x0000003f3f3ff290 */ /* 0x000ff2000fffe03f */
        /* <DEDUP_REMOVED lines=12> */
[----:B------:R-:W-:Y:S01]  /*4a090*/  STL [R1+0x5d24], R0 ;  /* 0x005d240001007387 */ /* 0x000fe20000100800 */
[----:B------:R-:W-:Y:S01]  /*4a0a0*/  STL [R1+0x5d20], R5 ;  /* 0x005d200501007387 */ /* 0x000fe20000100800 */
[----:B------:R-:W3:Y:S01]  /*4a0b0*/  LDL R4, [R1+0x97c] ;  /* 0x00097c0001047983 */ /* 0x000ee20000100800 */
        /* <DEDUP_REMOVED lines=43> */
[----:B--2---:R-:W-:Y:S02]  /*4a370*/  HMMA.16816.F32 R20, R20, R26, R16 ;  /* 0x0000001a1414723c */ /* 0x004fe40000001810 */
[----:B------:R-:W3:Y:S01]  /*4a380*/  LDL.LU.64 R18, [R1+0x5da0] ;  /* 0x005da00001127983 */ /* 0x000ee20000300a00 */
[----:B------:R-:W-:Y:S02]  /*4a390*/  IMAD.MOV.U32 R0, RZ, RZ, R26 ;  /* 0x000000ffff007224 */ /* 0x000fe400078e001a */
[----:B------:R-:W-:Y:S11]  /*4a3a0*/  IMAD.MOV.U32 R5, RZ, RZ, R27 ;  /* 0x000000ffff057224 */ /* 0x000ff600078e001b */
[----:B------:R-:W-:Y:S07]  /*4a3b0*/  @!UPT UIADD3 URZ, URZ, URZ, URZ ;  /* 0x0000003f3f3ff290 */ /* 0x000fee000fffe03f */
[----:B------:R0:W-:Y:S01]  /*4a3c0*/  STL.64 [R1+0x960], R20 ;  /* 0x0009601401007387 */ /* 0x0001e20000100a00 */
[----:B------:R1:W-:Y:S02]  /*4a3d0*/  STL.64 [R1+0x968], R22 ;  /* 0x0009681601007387 */ /* 0x0003e40000100a00 */
[----:B------:R-:W3:Y:S02]  /*4a3e0*/  LDL.LU.64 R26, [R1+0x5d98] ;  /* 0x005d9800011a7983 */ /* 0x000ee40000300a00 */
[----:B------:R-:W3:Y:S01]  /*4a3f0*/  LDL.LU.64 R24, [R1+0x5d90] ;  /* 0x005d900001187983 */ /* 0x000ee20000300a00 */
[----:B0-----:R-:W2:Y:S01]  /*4a400*/  LDL.LU R20, [R1+0xe0] ;  /* 0x0000e00001147983 */ /* 0x001ea20000300800 */
[----:B------:R-:W2:Y:S02]  /*4a410*/  LDL.LU R21, [R1+0xe4] ;  /* 0x0000e40001157983 */ /* 0x000ea40000300800 */
[----:B-1----:R-:W2:Y:S02]  /*4a420*/  LDL.LU R22, [R1+0xe8] ;  /* 0x0000e80001167983 */ /* 0x002ea40000300800 */
[----:B------:R-:W2:Y:S01]  /*4a430*/  LDL.LU R23, [R1+0xec] ;  /* 0x0000ec0001177983 */ /* 0x000ea20000300800 */
[C---:B---3--:R-:W-:Y:S01]  /*4a440*/  HMMA.16816.F32 R16, R24.reuse, R18, R8 ;  /* 0x000000121810723c */ /* 0x048fe20000001808 */
[----:B------:R-:W4:Y:S11]  /*4a450*/  LDL.LU.64 R10, [R1+0x5d88] ;  /* 0x005d8800010a7983 */ /* 0x000f360000300a00 */
[----:B------:R-:W-:Y:S11]  /*4a460*/  @!UPT UIADD3 URZ, URZ, URZ, URZ ;  /* 0x0000003f3f3ff290 */ /* 0x000ff6000fffe03f */
[----:B------:R-:W-:Y:S01]  /*4a470*/  STL.64 [R1+0x940], R16 ;  /* 0x0009401001007387 */ /* 0x000fe20000100a00 */
[----:B------:R0:W-:Y:S03]  /*4a480*/  STL.64 [R1+0x948], R18 ;  /* 0x0009481201007387 */ /* 0x0001e60000100a00 */
[----:B0-----:R-:W3:Y:S01]  /*4a490*/  LDL.LU.64 R18, [R1+0x5d80] ;  /* 0x005d800001127983 */ /* 0x001ee20000300a00 */
[----:B------:R-:W3:Y:S01]  /*4a4a0*/  LDL.LU.64 R16, [R1+0x5d78] ;  /* 0x005d780001107983 */ /* 0x000ee20000300a00 */
[C---:B----4-:R-:W-:Y:S02]  /*4a4b0*/  HMMA.16816.F32 R8, R24.reuse, R10, R12 ;  /* 0x0000000a1808723c */ /* 0x050fe4000000180c */
[----:B------:R-:W3:Y:S11]  /*4a4c0*/  LDL.LU.64 R14, [R1+0x5d70] ;  /* 0x005d7000010e7983 */ /* 0x000ef60000300a00 */
[----:B------:R-:W-:Y:S10]  /*4a4d0*/  @!UPT UIADD3 URZ, URZ, URZ, URZ ;  /* 0x0000003f3f3ff290 */ /* 0x000ff4000fffe03f */
[----:B------:R-:W-:Y:S01]  /*4a4e0*/  STL.64 [R1+0x920], R8 ;  /* 0x0009200801007387 */ /* 0x000fe20000100a00 */
[----:B------:R0:W-:Y:S03]  /*4a4f0*/  STL.64 [R1+0x928], R10 ;  /* 0x0009280a01007387 */ /* 0x0001e60000100a00 */
[----:B0-----:R-:W4:Y:S01]  /*4a500*/  LDL.LU.64 R10, [R1+0x5d68] ;  /* 0x005d6800010a7983 */ /* 0x001f220000300a00 */
[----:B------:R-:W4:Y:S01]  /*4a510*/  LDL.LU.64 R8, [R1+0x5d60] ;  /* 0x005d600001087983 */ /* 0x000f220000300a00 */
[C---:B---3--:R-:W-:Y:S02]  /*4a520*/  HMMA.16816.F32 R12, R24.reuse, R14, R16 ;  /* 0x0000000e180c723c */ /* 0x048fe40000001810 */
[----:B------:R-:W3:Y:S01]  /*4a530*/  LDL.LU.64 R18, [R1+0x5d58] ;  /* 0x005d580001127983 */ /* 0x000ee20000300a00 */
[----:B------:R-:W3:Y:S11]  /*4a540*/  LDL.LU.64 R16, [R1+0x5d50] ;  /* 0x005d500001107983 */ /* 0x000ef60000300a00 */
[----:B------:R-:W-:Y:S09]  /*4a550*/  @!UPT UIADD3 URZ, URZ, URZ, URZ ;  /* 0x0000003f3f3ff290 */ /* 0x000ff2000fffe03f */
[----:B------:R-:W-:Y:S01]  /*4a560*/  STL.64 [R1+0x900], R12 ;  /* 0x0009000c01007387 */ /* 0x000fe20000100a00 */
[----:B------:R0:W-:Y:S03]  /*4a570*/  STL.64 [R1+0x908], R14 ;  /* 0x0009080e01007387 */ /* 0x0001e60000100a00 */
[----:B0-----:R-:W4:Y:S02]  /*4a580*/  LDL.LU.64 R14, [R1+0x5d48] ;  /* 0x005d4800010e7983 */ /* 0x001f240000300a00 */
[C---:B----4-:R-:W-:Y:S02]  /*4a590*/  HMMA.16816.F32 R12, R24.reuse, R14, R8 ;  /* 0x0000000e180c723c */ /* 0x050fe40000001808 */
[----:B------:R-:W2:Y:S01]  /*4a5a0*/  LDL.LU.64 R10, [R1+0x5d40] ;  /* 0x005d4000010a7983 */ /* 0x000ea20000300a00 */
[----:B------:R-:W4:Y:S11]  /*4a5b0*/  LDL.LU R8, [R1+0x5d38] ;  /* 0x005d380001087983 */ /* 0x000f360000300800 */
[----:B------:R-:W-:Y:S09]  /*4a5c0*/  @!UPT UIADD3 URZ, URZ, URZ, URZ ;  /* 0x0000003f3f3ff290 */ /* 0x000ff2000fffe03f */
[----:B------:R-:W-:Y:S01]  /*4a5d0*/  STL.64 [R1+0x8f0], R12 ;  /* 0x0008f00c01007387 */ /* 0x000fe20000100a00 */
[----:B------:R3:W-:Y:S02]  /*4a5e0*/  STL.64 [R1+0x8f8], R14 ;  /* 0x0008f80e01007387 */ /* 0x0007e40000100a00 */
[C---:B---3--:R-:W-:Y:S01]  /*4a5f0*/  HMMA.16816.F32 R12, R24.reuse, R6, R16 ;  /* 0x00000006180c723c */ /* 0x048fe20000001810 */
[----:B------:R-:W-:Y:S07]  /*4a600*/  LDSM.16.M88.4 R16, [R4+0x13000] ;  /* 0x013000000410783b */ /* 0x000fee0000000200 */
[----:B--2---:R-:W-:Y:S11]  /*4a610*/  HMMA.16816.F32 R20, R24, R10, R20 ;  /* 0x0000000a1814723c */ /* 0x004ff60000001814 */
[----:B------:R-:W-:Y:S11]  /*4a620*/  @!UPT UIADD3 URZ, URZ, URZ, URZ ;  /* 0x0000003f3f3ff290 */ /* 0x000ff6000fffe03f */
[----:B------:R-:W-:Y:S01]  /*4a630*/  @!UPT UIADD3 URZ, URZ, URZ, URZ ;  /* 0x0000003f3f3ff290 */ /* 0x000fe2000fffe03f */
[----:B------:R-:W-:Y:S01]  /*4a640*/  STL.64 [R1+0x8e0], R20 ;  /* 0x0008e01401007387 */ /* 0x000fe20000100a00 */
[----:B------:R-:W-:Y:S02]  /*4a650*/  STL.64 [R1+0x8e8], R22 ;  /* 0x0008e81601007387 */ /* 0x000fe40000100a00 */
[----:B------:R-:W0:Y:S02]  /*4a660*/  LDSM.16.MT88.4 R20, [R2+0x4000] ;  /* 0x004000000214783b */ /* 0x000e240000004200 */
[----:B0-----:R-:W-:Y:S02]  /*4a670*/  STL.64 [R1+0x5c30], R22 ;  /* 0x005c301601007387 */ /* 0x001fe40000100a00 */
[----:B------:R-:W-:Y:S02]  /*4a680*/  STL.64 [R1+0x8d0], R12 ;  /* 0x0008d00c01007387 */ /* 0x000fe40000100a00 */
[----:B------:R-:W-:Y:S02]  /*4a690*/  STL.64 [R1+0x8d8], R14 ;  /* 0x0008d80e01007387 */ /* 0x000fe40000100a00 */
[----:B------:R-:W0:Y:S04]  /*4a6a0*/  LDSM.16.M88.4 R12, [R4+0x10000] ;  /* 0x01000000040c783b */ /* 0x000e280000000200 */
[----:B------:R-:W-:Y:S04]  /*4a6b0*/  STL.64 [R1+0x5c28], R20 ;  /* 0x005c281401007387 */ /* 0x000fe80000100a00 */
[----:B0-----:R-:W-:Y:S01]  /*4a6c0*/  STL.64 [R1+0x20], R12 ;  /* 0x0000200c01007387 */ /* 0x001fe20000100a00 */
[----:B------:R-:W-:-:S02]  /*4a6d0*/  IMAD.MOV.U32 R7, RZ, RZ, R12 ;  /* 0x000000ffff077224 */ /* 0x000fc400078e000c */
[----:B------:R-:W-:Y:S02]  /*4a6e0*/  STL.64 [R1+0x28], R14 ;  /* 0x0000280e01007387 */ /* 0x000fe40000100a00 */
[----:B------:R-:W-:Y:S02]  /*4a6f0*/  IMAD.MOV.U32 R6, RZ, RZ, R13 ;  /* 0x000000ffff067224 */ /* 0x000fe400078e000d */
[----:B------:R-:W0:Y:S04]  /*4a700*/  LDSM.16.M88.4 R12, [R4+0x11000] ;  /* 0x01100000040c783b */ /* 0x000e280000000200 */
[----:B0-----:R-:W-:Y:S01]  /*4a710*/  STL.64 [R1+0x10], R12 ;  /* 0x0000100c01007387 */ /* 0x001fe20000100a00 */
[----:B------:R-:W-:Y:S02]  /*4a720*/  IMAD.MOV.U32 R21, RZ, RZ, R12 ;  /* 0x000000ffff157224 */ /* 0x000fe400078e000c */
[----:B------:R-:W-:Y:S02]  /*4a730*/  STL.64 [R1+0x18], R14 ;  /* 0x0000180e01007387 */ /* 0x000fe40000100a00 */
[----:B------:R-:W-:-:S02]  /*4a740*/  IMAD.MOV.U32 R20, RZ, RZ, R13 ;  /* 0x000000ffff147224 */ /* 0x000fc400078e000d */
[----:B------:R-:W0:Y:S04]  /*4a750*/  LDSM.16.M88.4 R12, [R4+0x12000] ;  /* 0x01200000040c783b */ /* 0x000e280000000200 */
[----:B------:R-:W-:Y:S04]  /*4a760*/  STL [R1+0x5608], R18 ;  /* 0x0056081201007387 */ /* 0x000fe80000100800 */
[----:B0-----:R-:W-:Y:S01]  /*4a770*/  STL.64 [R1], R12 ;  /* 0x0000000c01007387 */ /* 0x001fe20000100a00 */
[----:B------:R-:W-:Y:S02]  /*4a780*/  STL.64 [R1+0x8], R14 ;  /* 0x0000080e01007387 */ /* 0x000fe40000100a00 */
[----:B------:R-:W0:Y:S04]  /*4a790*/  LDSM.16.M88.4 R12, [R4+0x14000] ;  /* 0x01400000040c783b */ /* 0x000e280000000200 */
[----:B------:R-:W-:Y:S01]  /*4a7a0*/  STL [R1+0x5604], R19 ;  /* 0x0056041301007387 */ /* 0x000fe20000100800 */
[----:B0-----:R4:W-:Y:S02]  /*4a7b0*/  STL [R1+0x528c], R14 ;  /* 0x00528c0e01007387 */ /* 0x0019e40000100800 */
[----:B----4-:R-:W-:-:S02]  /*4a7c0*/  IMAD.MOV.U32 R14, RZ, RZ, R8 ;  /* 0x000000ffff0e7224 */ /* 0x010fc400078e0008 */
[----:B------:R-:W0:Y:S04]  /*4a7d0*/  LDSM.16.M88.4 R8, [R4+0x15000] ;  /* 0x015000000408783b */ /* 0x000e280000000200 */
[----:B------:R-:W-:Y:S01]  /*4a7e0*/  STL [R1+0x5288], R15 ;  /* 0x0052880f01007387 */ /* 0x000fe20000100800 */
[----:B------:R-:W-:Y:S03]  /*4a7f0*/  STL.64 [R1+0x5bd0], R12 ;  /* 0x005bd00c01007387 */ /* 0x000fe60000100a00 */
[----:B0-----:R-:W-:Y:S01]  /*4a800*/  STL.64 [R1+0x5be0], R10 ;  /* 0x005be00a01007387 */ /* 0x001fe20000100a00 */
[----:B------:R0:W-:Y:S03]  /*4a810*/  STL.64 [R1+0x5bd8], R8 ;  /* 0x005bd80801007387 */ /* 0x0001e60000100a00 */
[----:B0-----:R-:W2:Y:S01]  /*4a820*/  LDL.LU R8, [R1+0x830] ;  /* 0x0008300001087983 */ /* 0x001ea20000300800 */
[----:B------:R-:W2:Y:S02]  /*4a830*/  LDL.LU R9, [R1+0x834] ;  /* 0x0008340001097983 */ /* 0x000ea40000300800 */
[----:B------:R-:W-:-:S02]  /*4a840*/  IMAD.MOV.U32 R15, RZ, RZ, R3 ;  /* 0x000000ffff0f7224 */ /* 0x000fc400078e0003 */
[----:B------:R-:W-:Y:S02]  /*4a850*/  IMAD.MOV.U32 R10, RZ, RZ, R29 ;  /* 0x000000ffff0a7224 */ /* 0x000fe400078e001d */
[----:B------:R-:W-:-:S07]  /*4a860*/  IMAD.MOV.U32 R11, RZ, RZ, R28 ;  /* 0x000000ffff0b7224 */ /* 0x000fce00078e001c */
[----:B--2---:R-:W-:Y:S01]  /*4a870*/  HMMA.16816.F32 R12, R24, R14, R8 ;  /* 0x0000000e180c723c */ /* 0x004fe20000001808 */
[----:B------:R-:W0:Y:S11]  /*4a880*/  LDSM.16.M88.4 R8, [R4+0x16000] ;  /* 0x016000000408783b */ /* 0x000e360000000200 */
[----:B------:R-:W-:Y:S11]  /*4a890*/  @!UPT UIADD3 URZ, URZ, URZ, URZ ;  /* 0x0000003f3f3ff290 */ /* 0x000ff6000fffe03f */
[----:B------:R-:W-:Y:S01]  /*4a8a0*/  @!UPT UIADD3 URZ, URZ, URZ, URZ ;  /* 0x0000003f3f3ff290 */ /* 0x000fe2000fffe03f */
[----:B------:R-:W-:Y:S02]  /*4a8b0*/  IMAD.MOV.U32 R28, RZ, RZ, R15 ;  /* 0x000000ffff1c7224 */ /* 0x000fe400078e000f */
[----:B------:R-:W-:Y:S01]  /*4a8c0*/  IMAD.MOV.U32 R29, RZ, RZ, R14 ;  /* 0x000000ffff1d7224 */ /* 0x000fe200078e000e */
[----:B------:R-:W-:Y:S01]  /*4a8d0*/  STL.64 [R1+0x880], R12 ;  /* 0x0008800c01007387 */ /* 0x000fe20000100a00 */
[----:B------:R-:W-:Y:S02]  /*4a8e0*/  STL.64 [R1+0x5d08], R26 ;  /* 0x005d081a01007387 */ /* 0x000fe40000100a00 */
[----:B------:R-:W-:Y:S02]  /*4a8f0*/  STL.64 [R1+0x5d00], R24 ;  /* 0x005d001801007387 */ /* 0x000fe40000100a00 */
[----:B------:R-:W-:Y:S01]  /*4a900*/  STL [R1+0x5494], R28 ;  /* 0x0054941c01007387 */ /* 0x000fe20000100800 */
[----:B------:R-:W1:Y:S04]  /*4a910*/  LDSM.16.M88.4 R24, [R4+0x17000] ;  /* 0x017000000418783b */ /* 0x000e680000000200 */
[----:B------:R-:W-:Y:S04]  /*4a920*/  STL [R1+0x5490], R29 ;  /* 0x0054901d01007387 */ /* 0x000fe80000100800 */
[----:B------:R-:W2:Y:S04]  /*4a930*/  LDSM.16.M88.4 R12, [R4+0x18000] ;  /* 0x01800000040c783b */ /* 0x000ea80000000200 */
[----:B0-----:R-:W-:Y:S01]  /*4a940*/  STL.64 [R1+0x30], R8 ;  /* 0x0000300801007387 */ /* 0x001fe20000100a00 */
[----:B------:R-:W-:Y:S02]  /*4a950*/  STL.64 [R1+0x38], R10 ;  /* 0x0000380a01007387 */ /* 0x000fe40000100a00 */
[----:B------:R-:W0:Y:S01]  /*4a960*/  LDSM.16.M88.4 R8, [R4+0x19000] ;  /* 0x019000000408783b */ /* 0x000e220000000200 */
[----:B-1----:R-:W-:Y:S03]  /*4a970*/  STL.64 [R1+0x150], R24 ;  /* 0x0001501801007387 */ /* 0x002fe60000100a00 */
[----:B------:R-:W-:Y:S02]  /*4a980*/  STL.64 [R1+0x158], R26 ;  /* 0x0001581a01007387 */ /* 0x000fe40000100a00 */
[----:B--2---:R-:W-:Y:S02]  /*4a990*/  STL.64 [R1+0x140], R12 ;  /* 0x0001400c01007387 */ /* 0x004fe40000100a00 */
[----:B------:R-:W-:Y:S02]  /*4a9a0*/  STL.64 [R1+0x148], R14 ;  /* 0x0001480e01007387 */ /* 0x000fe40000100a00 */
[----:B------:R-:W1:Y:S01]  /*4a9b0*/  LDSM.16.M88.4 R12, [R4+0x1a000] ;  /* 0x01a00000040c783b */ /* 0x000e620000000200 */
[----:B------:R-:W-:-:S02]  /*4a9c0*/  IMAD.MOV.U32 R22, RZ, RZ, R0 ;  /* 0x000000ffff167224 */ /* 0x000fc400078e0000 */
[----:B------:R-:W-:Y:S01]  /*4a9d0*/  IMAD.MOV.U32 R23, RZ, RZ, R5 ;  /* 0x000000ffff177224 */ /* 0x000fe200078e0005 */
[----:B------:R-:W2:Y:S04]  /*4a9e0*/  LDSM.16.M88.4 R24, [R4+0x1b000] ;  /* 0x01b000000418783b */ /* 0x000ea80000000200 */
[----:B0-----:R0:W-:Y:S01]  /*4a9f0*/  STL.64 [R1+0x130], R8 ;  /* 0x0001300801007387 */ /* 0x0011e20000100a00 */
[----:B------:R-:W-:Y:S02]  /*4aa00*/  IMAD.MOV.U32 R28, RZ, RZ, R8 ;  /* 0x000000ffff1c7224 */ /* 0x000fe400078e0008 */
[----:B------:R-:W-:Y:S02]  /*4aa10*/  STL.64 [R1+0x138], R10 ;  /* 0x0001380a01007387 */ /* 0x000fe40000100a00 */
[----:B------:R-:W-:-:S02]  /*4aa20*/  IMAD.MOV.U32 R3, RZ, RZ, R9 ;  /* 0x000000ffff037224 */ /* 0x000fc400078e0009 */
[----:B0-----:R-:W3:Y:S04]  /*4aa30*/  LDL.64 R8, [R1] ;  /* 0x0000000001087983 */ /* 0x001ee80000100a00 */
[----:B---3--:R-:W-:Y:S01]  /*4aa40*/  STL.64 [R1+0x5bf8], R8 ;  /* 0x005bf80801007387 */ /* 0x008fe20000100a00 */
[----:B-1----:R0:W-:Y:S02]  /*4aa50*/  STL.64 [R1+0x120], R12 ;  /* 0x0001200c01007387 */ /* 0x0021e40000100a00 */
[----:B------:R1:W-:Y:S01]  /*4aa60*/  STL.64 [R1+0x128], R14 ;  /* 0x0001280e01007387 */ /* 0x0003e20000100a00 */
[----:B0-----:R-:W3:Y:S01]  /*4aa70*/  LDL.LU R12, [R1+0x4c0] ;  /* 0x0004c000010c7983 */ /* 0x001ee20000300800 */
[----:B------:R-:W3:Y:S02]  /*4aa80*/  LDL.LU R13, [R1+0x4c4] ;  /* 0x0004c400010d7983 */ /* 0x000ee40000300800 */
[----:B-1----:R-:W4:Y:S02]  /*4aa90*/  LDL.LU R14, [R1+0x4c8] ;  /* 0x0004c800010e7983 */ /* 0x002f240000300800 */
[----:B------:R-:W4:Y:S02]  /*4aaa0*/  LDL.LU R15, [R1+0x4cc] ;  /* 0x0004cc00010f7983 */ /* 0x000f240000300800 */
[----:B------:R-:W-:-:S02]  /*4aab0*/  IMAD.MOV.U32 R8, RZ, RZ, R21 ;  /* 0x000000ffff087224 */ /* 0x000fc400078e0015 */
[----:B------:R-:W-:-:S05]  /*4aac0*/  IMAD.MOV.U32 R9, RZ, RZ, R20 ;  /* 0x000000ffff097224 */ /* 0x000fca00078e0014 */
[----:B------:R0:W-:Y:S02]  /*4aad0*/  STL.64 [R1+0x5c10], R8 ;  /* 0x005c100801007387 */ /* 0x0001e40000100a00 */
[----:B0-----:R-:W-:Y:S02]  /*4aae0*/  IMAD.MOV.U32 R8, RZ, RZ, R7 ;  /* 0x000000ffff087224 */ /* 0x001fe400078e0007 */
[----:B------:R-:W-:Y:S01]  /*4aaf0*/  IMAD.MOV.U32 R9, RZ, RZ, R6 ;  /* 0x000000ffff097224 */ /* 0x000fe200078e0006 */
[----:B----4-:R-:W-:Y:S01]  /*4ab00*/  STL.64 [R1+0x5bf0], R14 ;  /* 0x005bf00e01007387 */ /* 0x010fe20000100a00 */
[----:B---3--:R0:W-:Y:S03]  /*4ab10*/  STL.64 [R1+0x5be8], R12 ;  /* 0x005be80c01007387 */ /* 0x0081e60000100a00 */
[----:B0-----:R-:W3:Y:S01]  /*4ab20*/  LDL.LU R12, [R1+0x4d0] ;  /* 0x0004d000010c7983 */ /* 0x001ee20000300800 */
[----:B------:R-:W3:Y:S02]  /*4ab30*/  LDL.LU R13, [R1+0x4d4] ;  /* 0x0004d400010d7983 */ /* 0x000ee40000300800 */
[----:B------:R-:W4:Y:S02]  /*4ab40*/  LDL.LU R14, [R1+0x4d8] ;  /* 0x0004d800010e7983 */ /* 0x000f240000300800 */
[----:B------:R-:W4:Y:S01]  /*4ab50*/  LDL.LU R15, [R1+0x4dc] ;  /* 0x0004dc00010f7983 */ /* 0x000f220000300800 */
[----:B------:R0:W-:Y:S01]  /*4ab60*/  STL.64 [R1+0x5c38], R8 ;  /* 0x005c380801007387 */ /* 0x0001e20000100a00 */
[----:B------:R-:W2:Y:S02]  /*4ab70*/  LDL.LU R0, [R1+0x5d34] ;  /* 0x005d340001007983 */ /* 0x000ea40000300800 */
[----:B------:R-:W2:Y:S02]  /*4ab80*/  LDL.LU R5, [R1+0x5d30] ;  /* 0x005d300001057983 */ /* 0x000ea40000300800 */
[----:B------:R1:W-:Y:S01]  /*4ab90*/  STL.64 [R1+0x5c40], R22 ;  /* 0x005c401601007387 */ /* 0x0003e20000100a00 */
[----:B0-----:R-:W2:Y:S01]  /*4aba0*/  LDL.LU R8, [R1+0x980] ;  /* 0x0009800001087983 */ /* 0x001ea20000300800 */
[----:B------:R-:W2:Y:S02]  /*4abb0*/  LDL.LU R9, [R1+0x984] ;  /* 0x0009840001097983 */ /* 0x000ea40000300800 */
[----:B------:R-:W2:Y:S02]  /*4abc0*/  LDL.LU R10, [R1+0x988] ;  /* 0x00098800010a7983 */ /* 0x000ea40000300800 */
[----:B------:R-:W2:Y:S02]  /*4abd0*/  LDL.LU R11, [R1+0x98c] ;  /* 0x00098c00010b7983 */ /* 0x000ea40000300800 */
[----:B--2---:R-:W-:Y:S01]  /*4abe0*/  STL.64 [R1+0x5c50], R10 ;  /* 0x005c500a01007387 */ /* 0x004fe20000100a00 */
[----:B------:R0:W-:Y:S02]  /*4abf0*/  STL.64 [R1+0x5c48], R8 ;  /* 0x005c480801007387 */ /* 0x0001e40000100a00 */
[----:B-1----:R-:W2:Y:S02]  /*4ac00*/  LDL.LU R22, [R1+0x58] ;  /* 0x0000580001167983 */ /* 0x002ea40000300800 */
[----:B------:R-:W2:Y:S02]  /*4ac10*/  LDL.LU R23, [R1+0x5c] ;  /* 0x00005c0001177983 */ /* 0x000ea40000300800 */
[----:B--2---:R1:W-:Y:S01]  /*4ac20*/  STL.64 [R1+0x5c58], R22 ;  /* 0x005c581601007387 */ /* 0x0043e20000100a00 */
[----:B0-----:R-:W2:Y:S02]  /*4ac30*/  LDL.LU R8, [R1+0x990] ;  /* 0x0009900001087983 */ /* 0x001ea40000300800 */
[----:B------:R-:W2:Y:S02]  /*4ac40*/  LDL.LU R9, [R1+0x994] ;  /* 0x0009940001097983 */ /* 0x000ea40000300800 */
[----:B------:R-:W2:Y:S01]  /*4ac50*/  LDL.LU R10, [R1+0x998] ;  /* 0x00099800010a7983 */ /* 0x000ea20000300800 */
[----:B------:R-:W2:Y:S01]  /*4ac60*/  LDL.LU R11, [R1+0x99c] ;  /* 0x00099c00010b7983 */ /* 0x000ea20000300800 */
[----:B-1----:R-:W-:-:S02]  /*4ac70*/  IMAD.MOV.U32 R22, RZ, RZ, R5 ;  /* 0x000000ffff167224 */ /* 0x002fc400078e0005 */
[----:B------:R-:W-:Y:S01]  /*4ac80*/  IMAD.MOV.U32 R23, RZ, RZ, R0 ;  /* 0x000000ffff177224 */ /* 0x000fe200078e0000 */
[----:B--2---:R-:W-:Y:S01]  /*4ac90*/  STL.64 [R1+0x5c68], R10 ;  /* 0x005c680a01007387 */ /* 0x004fe20000100a00 */
[----:B------:R0:W-:Y:S02]  /*4aca0*/  STL.64 [R1+0x5c60], R8 ;  /* 0x005c600801007387 */ /* 0x0001e40000100a00 */
[----:B------:R-:W2:Y:S02]  /*4acb0*/  LDL.LU R5, [R1+0x5d2c] ;  /* 0x005d2c0001057983 */ /* 0x000ea40000300800 */
[----:B------:R-:W2:Y:S01]  /*4acc0*/  LDL.LU R0, [R1+0x5d28] ;  /* 0x005d280001007983 */ /* 0x000ea20000300800 */
[----:B------:R1:W-:Y:S04]  /*4acd0*/  STL.64 [R1+0x5c70], R22 ;  /* 0x005c701601007387 */ /* 0x0003e80000100a00 */
        /* <DEDUP_REMOVED lines=16> */
[----:B------:R-:W-:Y:S02]  /*4ade0*/  STL.64 [R1+0x5c90], R8 ;  /* 0x005c900801007387 */ /* 0x000fe40000100a00 */
[----:B------:R-:W2:Y:S02]  /*4adf0*/  LDL.LU R0, [R1+0x5d24] ;  /* 0x005d240001007983 */ /* 0x000ea40000300800 */
[----:B------:R-:W2:Y:S01]  /*4ae00*/  LDL.LU R5, [R1+0x5d20] ;  /* 0x005d200001057983 */ /* 0x000ea20000300800 */
[----:B------:R0:W-:Y:S04]  /*4ae10*/  STL.64 [R1+0x5ca0], R22 ;  /* 0x005ca01601007387 */ /* 0x0001e80000100a00 */
[----:B0-----:R-:W2:Y:S01]  /*4ae20*/  LDL.LU R22, [R1+0x98] ;  /* 0x0000980001167983 */ /* 0x001ea20000300800 */
[----:B------:R-:W2:Y:S03]  /*4ae30*/  LDL.LU R23, [R1+0x9c] ;  /* 0x00009c0001177983 */ /* 0x000ea60000300800 */
[----:B--2---:R0:W-:Y:S01]  /*4ae40*/  STL.64 [R1+0x5cb8], R22 ;  /* 0x005cb81601007387 */ /* 0x0041e20000100a00 */
[----:B------:R-:W2:Y:S02]  /*4ae50*/  LDL.LU R8, [R1+0x910] ;  /* 0x0009100001087983 */ /* 0x000ea40000300800 */
[----:B------:R-:W2:Y:S02]  /*4ae60*/  LDL.LU R9, [R1+0x914] ;  /* 0x0009140001097983 */ /* 0x000ea40000300800 */
[----:B------:R-:W2:Y:S01]  /*4ae70*/  LDL.LU R10, [R1+0x918] ;  /* 0x00091800010a7983 */ /* 0x000ea20000300800 */
[----:B------:R-:W2:Y:S01]  /*4ae80*/  LDL.LU R11, [R1+0x91c] ;  /* 0x00091c00010b7983 */ /* 0x000ea20000300800 */
[----:B0-----:R-:W-:-:S02]  /*4ae90*/  IMAD.MOV.U32 R22, RZ, RZ, R5 ;  /* 0x000000ffff167224 */ /* 0x001fc400078e0005 */
[----:B------:R-:W-:Y:S01]  /*4aea0*/  IMAD.MOV.U32 R23, RZ, RZ, R0 ;  /* 0x000000ffff177224 */ /* 0x000fe200078e0000 */
[----:B------:R-:W3:Y:S01]  /*4aeb0*/  LDL.LU R5, [R1+0x5d1c] ;  /* 0x005d1c0001057983 */ /* 0x000ee20000300800 */
[----:B------:R-:W3:Y:S03]  /*4aec0*/  LDL.LU R0, [R1+0x5d18] ;  /* 0x005d180001007983 */ /* 0x000ee60000300800 */
[----:B------:R-:W-:Y:S04]  /*4aed0*/  STL.64 [R1+0x5cd0], R22 ;  /* 0x005cd01601007387 */ /* 0x000fe80000100a00 */
[----:B--2---:R-:W-:Y:S01]  /*4aee0*/  STL.64 [R1+0x5cb0], R10 ;  /* 0x005cb00a01007387 */ /* 0x004fe20000100a00 */
[----:B------:R0:W-:Y:S03]  /*4aef0*/  STL.64 [R1+0x5ca8], R8 ;  /* 0x005ca80801007387 */ /* 0x0001e60000100a00 */
[----:B0-----:R-:W2:Y:S01]  /*4af00*/  LDL.LU R8, [R1+0x870] ;  /* 0x0008700001087983 */ /* 0x001ea20000300800 */
[----:B------:R-:W2:Y:S02]  /*4af10*/  LDL.LU R9, [R1+0x874] ;  /* 0x0008740001097983 */ /* 0x000ea40000300800 */
[----:B------:R-:W2:Y:S02]  /*4af20*/  LDL.LU R10, [R1+0x878] ;  /* 0x00087800010a7983 */ /* 0x000ea40000300800 */
[----:B------:R-:W2:Y:S01]  /*4af30*/  LDL.LU R11, [R1+0x87c] ;  /* 0x00087c00010b7983 */ /* 0x000ea20000300800 */
[----:B------:R-:W2:Y:S01]  /*4af40*/  LDL.LU R22, [R1+0xb8] ;  /* 0x0000b80001167983 */ /* 0x000ea20000300800 */
[----:B------:R-:W2:Y:S03]  /*4af50*/  LDL.LU R23, [R1+0xbc] ;  /* 0x0000bc0001177983 */ /* 0x000ea60000300800 */
[----:B--2---:R-:W-:Y:S01]  /*4af60*/  STL.64 [R1+0x5ce8], R22 ;  /* 0x005ce81601007387 */ /* 0x004fe20000100a00 */
[----:B------:R-:W-:Y:S02]  /*4af70*/  STL.64 [R1+0x5cc8], R10 ;  /* 0x005cc80a01007387 */ /* 0x000fe40000100a00 */
[----:B------:R0:W-:Y:S02]  /*4af80*/  STL.64 [R1+0x5cc0], R8 ;  /* 0x005cc00801007387 */ /* 0x0001e40000100a00 */
[----:B0-----:R-:W2:Y:S01]  /*4af90*/  LDL.LU R8, [R1+0x860] ;  /* 0x0008600001087983 */ /* 0x001ea20000300800 */
[----:B------:R-:W2:Y:S02]  /*4afa0*/  LDL.LU R9, [R1+0x864] ;  /* 0x0008640001097983 */ /* 0x000ea40000300800 */
[----:B------:R-:W2:Y:S02]  /*4afb0*/  LDL.LU R10, [R1+0x868] ;  /* 0x00086800010a7983 */ /* 0x000ea40000300800 */
[----:B------:R-:W2:Y:S02]  /*4afc0*/  LDL.LU R11, [R1+0x86c] ;  /* 0x00086c00010b7983 */ /* 0x000ea40000300800 */
[----:B---3--:R-:W-:-:S02]  /*4afd0*/  IMAD.MOV.U32 R22, RZ, RZ, R0 ;  /* 0x000000ffff167224 */ /* 0x008fc400078e0000 */
[----:B------:R-:W-:Y:S01]  /*4afe0*/  IMAD.MOV.U32 R23, RZ, RZ, R5 ;  /* 0x000000ffff177224 */ /* 0x000fe200078e0005 */
[----:B------:R-:W3:Y:S01]  /*4aff0*/  LDL.LU R0, [R1+0x5d14] ;  /* 0x005d140001007983 */ /* 0x000ee20000300800 */
[----:B------:R-:W3:Y:S03]  /*4b000*/  LDL.LU R5, [R1+0x5d10] ;  /* 0x005d100001057983 */ /* 0x000ee60000300800 */
        /* <DEDUP_REMOVED lines=12> */
[----:B----4-:R-:W-:Y:S01]  /*4b0d0*/  STL.64 [R1+0x5c08], R14 ;  /* 0x005c080e01007387 */ /* 0x010fe20000100a00 */
[----:B------:R0:W-:Y:S03]  /*4b0e0*/  STL.64 [R1+0x5c00], R12 ;  /* 0x005c000c01007387 */ /* 0x0001e60000100a00 */
[----:B0-----:R-:W4:Y:S01]  /*4b0f0*/  LDL.LU R12, [R1+0x4e0] ;  /* 0x0004e000010c7983 */ /* 0x001f220000300800 */
[----:B------:R-:W4:Y:S02]  /*4b100*/  LDL.LU R13, [R1+0x4e4] ;  /* 0x0004e400010d7983 */ /* 0x000f240000300800 */
[----:B------:R-:W2:Y:S02]  /*4b110*/  LDL.LU R14, [R1+0x4e8] ;  /* 0x0004e800010e7983 */ /* 0x000ea40000300800 */
[----:B------:R-:W2:Y:S02]  /*4b120*/  LDL.LU R15, [R1+0x4ec] ;  /* 0x0004ec00010f7983 */ /* 0x000ea40000300800 */
[----:B------:R-:W-:-:S02]  /*4b130*/  IMAD.MOV.U32 R29, RZ, RZ, R24 ;  /* 0x000000ffff1d7224 */ /* 0x000fc400078e0018 */
[----:B------:R-:W-:Y:S01]  /*4b140*/  IMAD.MOV.U32 R19, RZ, RZ, R25 ;  /* 0x000000ffff137224 */ /* 0x000fe200078e0019 */
[----:B--2---:R-:W-:Y:S01]  /*4b150*/  STL.64 [R1+0x5c20], R14 ;  /* 0x005c200e01007387 */ /* 0x004fe20000100a00 */
[----:B----4-:R0:W-:Y:S03]  /*4b160*/  STL.64 [R1+0x5c18], R12 ;  /* 0x005c180c01007387 */ /* 0x0101e60000100a00 */
[----:B0-----:R-:W2:Y:S01]  /*4b170*/  LDL.LU R12, [R1+0x4f0] ;  /* 0x0004f000010c7983 */ /* 0x001ea20000300800 */
[----:B------:R-:W2:Y:S02]  /*4b180*/  LDL.LU R13, [R1+0x4f4] ;  /* 0x0004f400010d7983 */ /* 0x000ea40000300800 */
[----:B------:R-:W2:Y:S02]  /*4b190*/  LDL.LU R14, [R1+0x4f8] ;  /* 0x0004f800010e7983 */ /* 0x000ea40000300800 */
[----:B------:R-:W-:Y:S01]  /*4b1a0*/  STL.64 [R1+0x110], R24 ;  /* 0x0001101801007387 */ /* 0x000fe20000100a00 */
[----:B------:R-:W-:Y:S02]  /*4b1b0*/  STL.64 [R1+0x118], R26 ;  /* 0x0001181a01007387 */ /* 0x000fe40000100a00 */
[----:B------:R-:W0:Y:S02]  /*4b1c0*/  LDSM.16.M88.4 R24, [R4+0x1c000] ;  /* 0x01c000000418783b */ /* 0x000e240000000200 */
[----:B0-----:R-:W-:Y:S02]  /*4b1d0*/  STL.64 [R1+0x100], R24 ;  /* 0x0001001801007387 */ /* 0x001fe40000100a00 */
[----:B------:R-:W-:Y:S02]  /*4b1e0*/  STL.64 [R1+0x108], R26 ;  /* 0x0001081a01007387 */ /* 0x000fe40000100a00 */
[----:B------:R-:W0:Y:S02]  /*4b1f0*/  LDSM.16.M88.4 R24, [R4+0x1d000] ;  /* 0x01d000000418783b */ /* 0x000e240000000200 */
[----:B0-----:R-:W-:Y:S02]  /*4b200*/  STL.64 [R1+0xf0], R24 ;  /* 0x0000f01801007387 */ /* 0x001fe40000100a00 */
[----:B------:R-:W-:Y:S02]  /*4b210*/  STL.64 [R1+0xf8], R26 ;  /* 0x0000f81a01007387 */ /* 0x000fe40000100a00 */
[----:B------:R-:W0:Y:S02]  /*4b220*/  LDSM.16.M88.4 R24, [R4+0x1e000] ;  /* 0x01e000000418783b */ /* 0x000e240000000200 */
[----:B0-----:R-:W-:Y:S02]  /*4b230*/  STL.64 [R1+0xe0], R24 ;  /* 0x0000e01801007387 */ /* 0x001fe40000100a00 */
[----:B------:R0:W-:Y:S02]  /*4b240*/  STL.64 [R1+0xe8], R26 ;  /* 0x0000e81a01007387 */ /* 0x0001e40000100a00 */
[----:B0-----:R-:W4:Y:S01]  /*4b250*/  LDL.LU.64 R26, [R1+0x5d08] ;  /* 0x005d0800011a7983 */ /* 0x001f220000300a00 */
[----:B------:R-:W4:Y:S02]  /*4b260*/  LDL.LU.64 R24, [R1+0x5d00] ;  /* 0x005d000001187983 */ /* 0x000f240000300a00 */
[----:B---3--:R-:W-:-:S02]  /*4b270*/  IMAD.MOV.U32 R15, RZ, RZ, R5 ;  /* 0x000000ffff0f7224 */ /* 0x008fc400078e0005 */
[----:B------:R-:W0:Y:S04]  /*4b280*/  LDSM.16.M88.4 R4, [R4+0x1f000] ;  /* 0x01f000000404783b */ /* 0x000e280000000200 */
[----:B0-----:R-:W-:Y:S01]  /*4b290*/  STL.64 [R1+0xd0], R4 ;  /* 0x0000d00401007387 */ /* 0x001fe20000100a00 */
[----:B------:R-:W-:Y:S02]  /*4b2a0*/  STL.64 [R1+0xd8], R6 ;  /* 0x0000d80601007387 */ /* 0x000fe40000100a00 */
[----:B------:R-:W0:Y:S02]  /*4b2b0*/  LDSM.16.MT88.4 R4, [R2+0x4080] ;  /* 0x004080000204783b */ /* 0x000e240000004200 */
[----:B0-----:R-:W-:Y:S02]  /*4b2c0*/  STL.64 [R1+0x5b10], R6 ;  /* 0x005b100601007387 */ /* 0x001fe40000100a00 */
[----:B------:R0:W-:Y:S02]  /*4b2d0*/  STL.64 [R1+0x5b08], R4 ;  /* 0x005b080401007387 */ /* 0x0001e40000100a00 */
[----:B0-----:R-:W3:Y:S01]  /*4b2e0*/  LDL.LU R4, [R1+0x4a0] ;  /* 0x0004a00001047983 */ /* 0x001ee20000300800 */
[----:B------:R-:W3:Y:S02]  /*4b2f0*/  LDL.LU R5, [R1+0x4a4] ;  /* 0x0004a40001057983 */ /* 0x000ee40000300800 */
[----:B------:R-:W3:Y:S02]  /*4b300*/  LDL.LU R6, [R1+0x4a8] ;  /* 0x0004a80001067983 */ /* 0x000ee40000300800 */
[----:B------:R-:W3:Y:S01]  /*4b310*/  LDL.LU R7, [R1+0x4ac] ;  /* 0x0004ac0001077983 */ /* 0x000ee20000300800 */
        /* <DEDUP_REMOVED lines=56> */
[----:B----4-:R-:W-:Y:S02]  /*4b6a0*/  HMMA.16816.F32 R24, R24, R22, R8 ;  /* 0x000000161818723c */ /* 0x010fe40000001808 */
[----:B------:R-:W2:Y:S01]  /*4b6b0*/  LDL.LU.64 R8, [R1+0x5c38] ;  /* 0x005c380001087983 */ /* 0x000ea20000300a00 */
[----:B------:R-:W2:Y:S02]  /*4b6c0*/  LDL.LU.64 R22, [R1+0x5c30] ;  /* 0x005c300001167983 */ /* 0x000ea40000300a00 */
[----:B------:R-:W2:Y:S11]  /*4b6d0*/  LDL.LU.64 R20, [R1+0x5c28] ;  /* 0x005c280001147983 */ /* 0x000eb60000300a00 */
[----:B------:R-:W-:Y:S07]  /*4b6e0*/  @!UPT UIADD3 URZ, URZ, URZ, URZ ;  /* 0x0000003f3f3ff290 */ /* 0x000fee000fffe03f */
[----:B------:R0:W-:Y:S01]  /*4b6f0*/  STL.64 [R1+0x500], R24 ;  /* 0x0005001801007387 */ /* 0x0001e20000100a00 */
[----:B------:R1:W-:Y:S03]  /*4b700*/  STL.64 [R1+0x508], R26 ;  /* 0x0005081a01007387 */ /* 0x0003e60000100a00 */
        /* <DEDUP_REMOVED lines=16> */
[----:B------:R-:W-:Y:S03]  /*4b810*/  STL.64 [R1+0x4e8], R10 ;  /* 0x0004e80a01007387 */ /* 0x000fe60000100a00 */
[----:B0-----:R-:W2:Y:S02]  /*4b820*/  LDL.LU.64 R8, [R1+0x5bf8] ;  /* 0x005bf80001087983 */ /* 0x001ea40000300a00 */
[C---:B--2---:R-:W-:Y:S11]  /*4b830*/  HMMA.16816.F32 R12, R20.reuse, R8, R12 ;  /* 0x00000008140c723c */ /* 0x044ff6000000180c */
[----:B------:R-:W-:Y:S11]  /*4b840*/  @!UPT UIADD3 URZ, URZ, URZ, URZ ;  /* 0x0000003f3f3ff290 */ /* 0x000ff6000fffe03f */
[----:B------:R-:W-:Y:S01]  /*4b850*/  @!UPT UIADD3 URZ, URZ, URZ, URZ ;  /* 0x0000003f3f3ff290 */ /* 0x000fe2000fffe03f */
[----:B------:R-:W-:Y:S01]  /*4b860*/  STL.64 [R1+0x4d0], R12 ;  /* 0x0004d00c01007387 */ /* 0x000fe20000100a00 */
[----:B------:R0:W-:Y:S03]  /*4b870*/  STL.64 [R1+0x4d8], R14 ;  /* 0x0004d80e01007387 */ /* 0x0001e60000100a00 */
[----:B0-----:R-:W2:Y:S01]  /*4b880*/  LDL.LU.64 R14, [R1+0x5bf0] ;  /* 0x005bf000010e7983 */ /* 0x001ea20000300a00 */
[----:B------:R-:W2:Y:S02]  /*4b890*/  LDL.LU.64 R12, [R1+0x5be8] ;  /* 0x005be800010c7983 */ /* 0x000ea40000300a00 */
[----:B------:R-:W-:Y:S02]  /*4b8a0*/  IMAD.MOV.U32 R18, RZ, RZ, R9 ;  /* 0x000000ffff127224 */ /* 0x000fe400078e0009 */
[----:B------:R-:W3:Y:S01]  /*4b8b0*/  LDL.LU.64 R10, [R1+0x5be0] ;  /* 0x005be000010a7983 */ /* 0x000ee20000300a00 */
[----:B------:R-:W3:Y:S01]  /*4b8c0*/  LDL.LU.64 R8, [R1+0x5bd8] ;  /* 0x005bd80001087983 */ /* 0x000ee20000300a00 */
[C---:B--2---:R-:W-:Y:S11]  /*4b8d0*/  HMMA.16816.F32 R12, R20.reuse, R16, R12 ;  /* 0x00000010140c723c */ /* 0x044ff6000000180c */
[----:B------:R-:W-:Y:S11]  /*4b8e0*/  @!UPT UIADD3 URZ, URZ, URZ, URZ ;  /* 0x0000003f3f3ff290 */ /* 0x000ff6000fffe03f */
[----:B------:R-:W-:Y:S01]  /*4b8f0*/  @!UPT UIADD3 URZ, URZ, URZ, URZ ;  /* 0x0000003f3f3ff290 */ /* 0x000fe2000fffe03f */
[----:B------:R0:W-:Y:S01]  /*4b900*/  STL.64 [R1+0x4c0], R12 ;  /* 0x0004c00c01007387 */ /* 0x0001e20000100a00 */
[----:B------:R1:W-:Y:S03]  /*4b910*/  STL.64 [R1+0x4c8], R14 ;  /* 0x0004c80e01007387 */ /* 0x0003e60000100a00 */
[----:B0-----:R-:W4:Y:S01]  /*4b920*/  LDL.LU.64 R12, [R1+0x5bd0] ;  /* 0x005bd000010c7983 */ /* 0x001f220000300a00 */
[----:B------:R-:W-:Y:S02]  /*4b930*/  STL [R1+0x5b50], R18 ;  /* 0x005b501201007387 */ /* 0x000fe40000100800 */
[----:B------:R-:W-:Y:S01]  /*4b940*/  STL.64 [R1+0x5b48], R16 ;  /* 0x005b481001007387 */ /* 0x000fe20000100a00 */
[C---:B----4-:R-:W-:Y:S11]  /*4b950*/  HMMA.16816.F32 R24, R20.reuse, R12, R24 ;  /* 0x0000000c1418723c */ /* 0x050ff60000001818 */
[----:B------:R-:W-:Y:S11]  /*4b960*/  @!UPT UIADD3 URZ, URZ, URZ, URZ ;  /* 0x0000003f3f3ff290 */ /* 0x000ff6000fffe03f */
[----:B------:R-:W-:Y:S02]  /*4b970*/  @!UPT UIADD3 URZ, URZ, URZ, URZ ;  /* 0x0000003f3f3ff290 */ /* 0x000fe4000fffe03f */
[----:B-1----:R-:W-:Y:S02]  /*4b980*/  IMAD.MOV.U32 R15, RZ, RZ, R27 ;  /* 0x000000ffff0f7224 */ /* 0x002fe400078e001b */
[----:B------:R-:W-:Y:S01]  /*4b990*/  IMAD.MOV.U32 R14, RZ, RZ, R26 ;  /* 0x000000ffff0e7224 */ /* 0x000fe200078e001a */
[----:B------:R-:W-:Y:S01]  /*4b9a0*/  STL.64 [R1+0x4b0], R24 ;  /* 0x0004b01801007387 */ /* 0x000fe20000100a00 */
[----:B------:R-:W-:Y:S02]  /*4b9b0*/  STL [R1+0x5af0], R13 ;  /* 0x005af00d01007387 */ /* 0x000fe40000100800 */
[----:B------:R-:W-:Y:S02]  /*4b9c0*/  STL [R1+0x5364], R15 ;  /* 0x0053640f01007387 */ /* 0x000fe40000100800 */
[----:B------:R-:W0:Y:S01]  /*4b9d0*/  LDSM.16.MT88.4 R24, [R2+0x4100] ;  /* 0x004100000218783b */ /* 0x000e220000004200 */
[----:B------:R-:W-:Y:S03]  /*4b9e0*/  STL [R1+0x5360], R14 ;  /* 0x0053600e01007387 */ /* 0x000fe60000100800 */
[----:B------:R3:W-:Y:S02]  /*4b9f0*/  STL [R1+0x5bc0], R12 ;  /* 0x005bc00c01007387 */ /* 0x0007e40000100800 */
[----:B---3--:R-:W-:Y:S01]  /*4ba00*/  HMMA.16816.F32 R12, R20, R8, R4 ;  /* 0x00000008140c723c */ /* 0x008fe20000001804 */
[----:B------:R-:W2:Y:S06]  /*4ba10*/  LDL.LU R4, [R1+0x490] ;  /* 0x0004900001047983 */ /* 0x000eac0000300800 */
[----:B------:R-:W-:Y:S11]  /*4ba20*/  IMAD.MOV.U32 R7, RZ, RZ, R0 ;  /* 0x000000ffff077224 */ /* 0x000ff600078e0000 */
[----:B------:R-:W-:Y:S05]  /*4ba30*/  @!UPT UIADD3 URZ, URZ, URZ, URZ ;  /* 0x0000003f3f3ff290 */ /* 0x000fea000fffe03f */
[----:B------:R-:W-:Y:S01]  /*4ba40*/  STL.64 [R1+0x4a0], R12 ;  /* 0x0004a00c01007387 */ /* 0x000fe20000100a00 */
[----:B------:R-:W-:Y:S02]  /*4ba50*/  STL.64 [R1+0x4a8], R14 ;  /* 0x0004a80e01007387 */ /* 0x000fe40000100a00 */
[----:B------:R-:W2:Y:S02]  /*4ba60*/  LDL.LU R5, [R1+0x494] ;  /* 0x0004940001057983 */ /* 0x000ea40000300800 */
[----:B------:R-:W3:Y:S01]  /*4ba70*/  LDL.LU R6, [R1+0x498] ;  /* 0x0004980001067983 */ /* 0x000ee20000300800 */
[----:B------:R-:W4:Y:S01]  /*4ba80*/  LDL.LU R0, [R1+0x5bc8] ;  /* 0x005bc80001007983 */ /* 0x000f220000300800 */
[----:B------:R-:W2:Y:S03]  /*4ba90*/  LDL.64 R16, [R1+0x100] ;  /* 0x0001000001107983 */ /* 0x000ea60000100a00 */
[----:B--2---:R-:W-:Y:S01]  /*4baa0*/  STL.64 [R1+0x5b60], R16 ;  /* 0x005b601001007387 */ /* 0x004fe20000100a00 */
[----:B---3--:R-:W-:Y:S02]  /*4bab0*/  STL.64 [R1+0x5b20], R6 ;  /* 0x005b200601007387 */ /* 0x008fe40000100a00 */
[----:B------:R1:W-:Y:S02]  /*4bac0*/  STL.64 [R1+0x5b18], R4 ;  /* 0x005b180401007387 */ /* 0x0003e40000100a00 */
[----:B-1----:R-:W2:Y:S04]  /*4bad0*/  LDL.64 R4, [R1+0xe0] ;  /* 0x0000e00001047983 */ /* 0x002ea80000100a00 */
[----:B--2---:R1:W-:Y:S04]  /*4bae0*/  STL.64 [R1+0x5b30], R4 ;  /* 0x005b300401007387 */ /* 0x0043e80000100a00 */
[----:B-1----:R-:W2:Y:S04]  /*4baf0*/  LDL.64 R4, [R1+0xf0] ;  /* 0x0000f00001047983 */ /* 0x002ea80000100a00 */
[----:B--2---:R1:W-:Y:S04]  /*4bb00*/  STL.64 [R1+0x5b58], R4 ;  /* 0x005b580401007387 */ /* 0x0043e80000100a00 */
[----:B-1----:R-:W2:Y:S01]  /*4bb10*/  LDL.LU R4, [R1+0x7d0] ;  /* 0x0007d00001047983 */ /* 0x002ea20000300800 */
[----:B------:R-:W2:Y:S02]  /*4bb20*/  LDL.LU R5, [R1+0x7d4] ;  /* 0x0007d40001057983 */ /* 0x000ea40000300800 */
[----:B------:R-:W3:Y:S02]  /*4bb30*/  LDL.LU R6, [R1+0x7d8] ;  /* 0x0007d80001067983 */ /* 0x000ee40000300800 */
[----:B------:R-:W3:Y:S02]  /*4bb40*/  LDL.LU R7, [R1+0x7dc] ;  /* 0x0007dc0001077983 */ /* 0x000ee40000300800 */
[----:B------:R-:W-:-:S02]  /*4bb50*/  IMAD.MOV.U32 R16, RZ, RZ, R29 ;  /* 0x000000ffff107224 */ /* 0x000fc400078e001d */
[----:B------:R-:W-:Y:S01]  /*4bb60*/  IMAD.MOV.U32 R17, RZ, RZ, R19 ;  /* 0x000000ffff117224 */ /* 0x000fe200078e0013 */
[----:B---3--:R-:W-:Y:S01]  /*4bb70*/  STL.64 [R1+0x5b70], R6 ;  /* 0x005b700601007387 */ /* 0x008fe20000100a00 */
[----:B--2---:R1:W-:Y:S03]  /*4bb80*/  STL.64 [R1+0x5b68], R4 ;  /* 0x005b680401007387 */ /* 0x0043e60000100a00 */
[----:B------:R2:W-:Y:S01]  /*4bb90*/  STL.64 [R1+0x5b78], R16 ;  /* 0x005b781001007387 */ /* 0x0005e20000100a00 */
[----:B-1----:R-:W3:Y:S01]  /*4bba0*/  LDL.LU R4, [R1+0x7e0] ;  /* 0x0007e00001047983 */ /* 0x002ee20000300800 */
[----:B------:R-:W3:Y:S02]  /*4bbb0*/  LDL.LU R5, [R1+0x7e4] ;  /* 0x0007e40001057983 */ /* 0x000ee40000300800 */
[----:B------:R-:W3:Y:S02]  /*4bbc0*/  LDL.LU R6, [R1+0x7e8] ;  /* 0x0007e80001067983 */ /* 0x000ee40000300800 */
[----:B------:R-:W3:Y:S01]  /*4bbd0*/  LDL.LU R7, [R1+0x7ec] ;  /* 0x0007ec0001077983 */ /* 0x000ee20000300800 */
[----:B--2---:R-:W2:Y:S01]  /*4bbe0*/  LDL.LU R16, [R1+0x7f0] ;  /* 0x0007f00001107983 */ /* 0x004ea20000300800 */
[----:B------:R-:W2:Y:S02]  /*4bbf0*/  LDL.LU R17, [R1+0x7f4] ;  /* 0x0007f40001117983 */ /* 0x000ea40000300800 */
[----:B------:R-:W2:Y:S02]  /*4bc00*/  LDL.LU R18, [R1+0x7f8] ;  /* 0x0007f80001127983 */ /* 0x000ea40000300800 */
[----:B------:R-:W2:Y:S02]  /*4bc10*/  LDL.LU R19, [R1+0x7fc] ;  /* 0x0007fc0001137983 */ /* 0x000ea40000300800 */
[----:B--2---:R-:W-:Y:S01]  /*4bc20*/  STL.64 [R1+0x5b98], R18 ;  /* 0x005b981201007387 */ /* 0x004fe20000100a00 */
[----:B------:R1:W-:Y:S02]  /*4bc30*/  STL.64 [R1+0x5b90], R16 ;  /* 0x005b901001007387 */ /* 0x0003e40000100a00 */
[----:B------:R-:W2:Y:S02]  /*4bc40*/  LDL.LU R12, [R1+0x9e0] ;  /* 0x0009e000010c7983 */ /* 0x000ea40000300800 */
[----:B------:R-:W2:Y:S01]  /*4bc50*/  LDL.LU R13, [R1+0x9e4] ;  /* 0x0009e400010d7983 */ /* 0x000ea20000300800 */
[----:B------:R-:W2:Y:S01]  /*4bc60*/  LDL.LU R14, [R1+0x9e8] ;  /* 0x0009e800010e7983 */ /* 0x000ea20000300800 */
[----:B------:R-:W2:Y:S02]  /*4bc70*/  LDL.LU R15, [R1+0x9ec] ;  /* 0x0009ec00010f7983 */ /* 0x000ea40000300800 */
[----:B-1----:R-:W-:-:S02]  /*4bc80*/  IMAD.MOV.U32 R16, RZ, RZ, R28 ;  /* 0x000000ffff107224 */ /* 0x002fc400078e001c */
[----:B------:R-:W-:-:S05]  /*4bc90*/  IMAD.MOV.U32 R17, RZ, RZ, R3 ;  /* 0x000000ffff117224 */ /* 0x000fca00078e0003 */
[----:B------:R1:W-:Y:S04]  /*4bca0*/  STL.64 [R1+0x5ba8], R16 ;  /* 0x005ba81001007387 */ /* 0x0003e80000100a00 */
[----:B-1----:R-:W2:Y:S04]  /*4bcb0*/  LDL.64 R16, [R1+0x140] ;  /* 0x0001400001107983 */ /* 0x002ea80000100a00 */
[----:B--2---:R1:W-:Y:S04]  /*4bcc0*/  STL.64 [R1+0x5bb0], R16 ;  /* 0x005bb01001007387 */ /* 0x0043e80000100a00 */
[----:B-1----:R-:W2:Y:S04]  /*4bcd0*/  LDL.64 R16, [R1+0x150] ;  /* 0x0001500001107983 */ /* 0x002ea80000100a00 */
[----:B--2---:R1:W-:Y:S04]  /*4bce0*/  STL.64 [R1+0x5bb8], R16 ;  /* 0x005bb81001007387 */ /* 0x0043e80000100a00 */
[----:B-1----:R-:W2:Y:S01]  /*4bcf0*/  LDL.64 R16, [R1+0x30] ;  /* 0x0000300001107983 */ /* 0x002ea20000100a00 */
[----:B---3--:R-:W-:Y:S02]  /*4bd00*/  STL.64 [R1+0x5b88], R6 ;  /* 0x005b880601007387 */ /* 0x008fe40000100a00 */
[----:B------:R1:W-:Y:S02]  /*4bd10*/  STL.64 [R1+0x5b80], R4 ;  /* 0x005b800401007387 */ /* 0x0003e40000100a00 */
[----:B-1----:R-:W3:Y:S04]  /*4bd20*/  LDL.64 R4, [R1+0x120] ;  /* 0x0001200001047983 */ /* 0x002ee80000100a00 */
[----:B---3--:R1:W-:Y:S04]  /*4bd30*/  STL.64 [R1+0x5ba0], R4 ;  /* 0x005ba00401007387 */ /* 0x0083e80000100a00 */
[----:B-1----:R-:W3:Y:S01]  /*4bd40*/  LDL.LU R4, [R1+0x800] ;  /* 0x0008000001047983 */ /* 0x002ee20000300800 */
[----:B------:R-:W3:Y:S02]  /*4bd50*/  LDL.LU R5, [R1+0x804] ;  /* 0x0008040001057983 */ /* 0x000ee40000300800 */
[----:B------:R-:W3:Y:S02]  /*4bd60*/  LDL.LU R6, [R1+0x808] ;  /* 0x0008080001067983 */ /* 0x000ee40000300800 */
[----:B------:R-:W3:Y:S01]  /*4bd70*/  LDL.LU R7, [R1+0x80c] ;  /* 0x00080c0001077983 */ /* 0x000ee20000300800 */
[----:B------:R-:W-:Y:S01]  /*4bd80*/  STL.64 [R1+0x5ab8], R10 ;  /* 0x005ab80a01007387 */ /* 0x000fe20000100a00 */
[----:B------:R1:W-:Y:S03]  /*4bd90*/  STL.64 [R1+0x5ab0], R8 ;  /* 0x005ab00801007387 */ /* 0x0003e60000100a00 */
[----:B-1----:R-:W3:Y:S01]  /*4bda0*/  LDL.LU R8, [R1+0x820] ;  /* 0x0008200001087983 */ /* 0x002ee20000300800 */
[----:B------:R-:W3:Y:S02]  /*4bdb0*/  LDL.LU R9, [R1+0x824] ;  /* 0x0008240001097983 */ /* 0x000ee40000300800 */
[----:B------:R-:W3:Y:S02]  /*4bdc0*/  LDL.LU R10, [R1+0x828] ;  /* 0x00082800010a7983 */ /* 0x000ee40000300800 */
[----:B------:R-:W3:Y:S01]  /*4bdd0*/  LDL.LU R11, [R1+0x82c] ;  /* 0x00082c00010b7983 */ /* 0x000ee20000300800 */
[----:B0-----:R-:W-:Y:S01]  /*4bde0*/  STL.64 [R1+0x59f0], R26 ;  /* 0x0059f01a01007387 */ /* 0x001fe20000100a00 */
[----:B------:R0:W-:Y:S03]  /*4bdf0*/  STL.64 [R1+0x59e8], R24 ;  /* 0x0059e81801007387 */ /* 0x0001e60000100a00 */
[----:B0-----:R-:W3:Y:S01]  /*4be00*/  LDL.64 R24, [R1+0xd0] ;  /* 0x0000d00001187983 */ /* 0x001ee20000100a00 */
[----:B--2---:R-:W-:Y:S03]  /*4be10*/  HMMA.16816.F32 R12, R20, R16, R12 ;  /* 0x00000010140c723c */ /* 0x004fe6000000180c */
[----:B---3--:R0:W-:Y:S04]  /*4be20*/  STL.64 [R1+0x5b28], R24 ;  /* 0x005b281801007387 */ /* 0x0081e80000100a00 */
        /* <DEDUP_REMOVED lines=9> */
[----:B----4-:R-:W-:-:S02]  /*4bec0*/  IMAD.MOV.U32 R27, RZ, RZ, R0 ;  /* 0x000000ffff1b7224 */ /* 0x010fc400078e0000 */
[----:B------:R-:W3:Y:S01]  /*4bed0*/  LDL.LU R0, [R1+0x5bc4] ;  /* 0x005bc40001007983 */ /* 0x000ee20000300800 */
[----:B------:R0:W-:Y:S02]  /*4bee0*/  STL.64 [R1+0x830], R12 ;  /* 0x0008300c01007387 */ /* 0x0001e40000100a00 */
[----:B------:R1:W-:Y:S01]  /*4bef0*/  STL.64 [R1+0x838], R14 ;  /* 0x0008380e01007387 */ /* 0x0003e20000100a00 */
[----:B0-----:R-:W4:Y:S01]  /*4bf00*/  LDL.LU R12, [R1+0x5bc0] ;  /* 0x005bc000010c7983 */ /* 0x001f220000300800 */
[----:B------:R-:W-:Y:S02]  /*4bf10*/  IMAD.MOV.U32 R13, RZ, RZ, R16 ;  /* 0x000000ffff0d7224 */ /* 0x000fe400078e0010 */
[----:B-1----:R-:W-:Y:S02]  /*4bf20*/  IMAD.MOV.U32 R15, RZ, RZ, R17 ;  /* 0x000000ffff0f7224 */ /* 0x002fe400078e0011 */
[----:B------:R-:W2:Y:S03]  /*4bf30*/  LDL.LU.64 R16, [R1+0x5bb8] ;  /* 0x005bb80001107983 */ /* 0x000ea60000300a00 */
[----:B------:R-:W-:Y:S01]  /*4bf40*/  STL [R1+0x5b00], R15 ;  /* 0x005b000f01007387 */ /* 0x000fe20000100800 */
[----:B--2---:R-:W-:Y:S01]  /*4bf50*/  HMMA.16816.F32 R8, R20, R16, R8 ;  /* 0x000000101408723c */ /* 0x004fe20000001808 */
[----:B----4-:R0:W-:Y:S04]  /*4bf60*/  STL.64 [R1+0x5af8], R12 ;  /* 0x005af80c01007387 */ /* 0x0101e80000100a00 */
[----:B0-----:R-:W2:Y:S01]  /*4bf70*/  LDL.LU R12, [R1+0x810] ;  /* 0x00081000010c7983 */ /* 0x001ea20000300800 */
[----:B------:R-:W2:Y:S02]  /*4bf80*/  LDL.LU R13, [R1+0x814] ;  /* 0x00081400010d7983 */ /* 0x000ea40000300800 */
[----:B------:R-:W2:Y:S11]  /*4bf90*/  LDL.LU R14, [R1+0x818] ;  /* 0x00081800010e7983 */ /* 0x000eb60000300800 */
[----:B------:R-:W-:Y:S04]  /*4bfa0*/  @!UPT UIADD3 URZ, URZ, URZ, URZ ;  /* 0x0000003f3f3ff290 */ /* 0x000fe8000fffe03f */
[----:B------:R-:W-:Y:S01]  /*4bfb0*/  STL.64 [R1+0x820], R8 ;  /* 0x0008200801007387 */ /* 0x000fe20000100a00 */
[----:B------:R0:W-:Y:S02]  /*4bfc0*/  STL.64 [R1+0x828], R10 ;  /* 0x0008280a01007387 */ /* 0x0001e40000100a00 */
[----:B0-----:R-:W-:Y:S02]  /*4bfd0*/  IMAD.MOV.U32 R11, RZ, RZ, R16 ;  /* 0x000000ffff0b7224 */ /* 0x001fe400078e0010 */
[----:B------:R-:W-:Y:S02]  /*4bfe0*/  IMAD.MOV.U32 R10, RZ, RZ, R17 ;  /* 0x000000ffff0a7224 */ /* 0x000fe400078e0011 */
[----:B------:R-:W2:Y:S01]  /*4bff0*/  LDL.LU.64 R16, [R1+0x5bb0] ;  /* 0x005bb00001107983 */ /* 0x000ea20000300a00 */
[----:B---3--:R-:W-:-:S07]  /*4c000*/  IMAD.MOV.U32 R15, RZ, RZ, R0 ;  /* 0x000000ffff0f7224 */ /* 0x008fce00078e0000 */
[C---:B--2---:R-:W-:Y:S11]  /*4c010*/  HMMA.16816.F32 R12, R20.reuse, R16, R12 ;  /* 0x00000010140c723c */ /* 0x044ff6000000180c */
[----:B------:R-:W-:Y:S11]  /*4c020*/  @!UPT UIADD3 URZ, URZ, URZ, URZ ;  /* 0x0000003f3f3ff290 */ /* 0x000ff6000fffe03f */
[----:B------:R-:W-:Y:S01]  /*4c030*/  @!UPT UIADD3 URZ, URZ, URZ, URZ ;  /* 0x0000003f3f3ff290 */ /* 0x000fe2000fffe03f */
[----:B------:R0:W-:Y:S01]  /*4c040*/  STL.64 [R1+0x810], R12 ;  /* 0x0008100c01007387 */ /* 0x0001e20000100a00 */
[----:B------:R-:W-:Y:S02]  /*4c050*/  STL.64 [R1+0x818], R14 ;  /* 0x0008180e01007387 */ /* 0x000fe40000100a00 */
[----:B0-----:R-:W-:Y:S02]  /*4c060*/  IMAD.MOV.U32 R13, RZ, RZ, R16 ;  /* 0x000000ffff0d7224 */ /* 0x001fe400078e0010 */
[----:B------:R-:W-:Y:S02]  /*4c070*/  IMAD.MOV.U32 R12, RZ, RZ, R17 ;  /* 0x000000ffff0c7224 */ /* 0x000fe400078e0011 */
[----:B------:R-:W2:Y:S02]  /*4c080*/  LDL.LU.64 R16, [R1+0x5ba8] ;  /* 0x005ba80001107983 */ /* 0x000ea40000300a00 */
[----:B--2---:R-:W-:Y:S02]  /*4c090*/  HMMA.16816.F32 R16, R20, R16, R4 ;  /* 0x000000101410723c */ /* 0x004fe40000001804 */
[----:B------:R-:W2:Y:S11]  /*4c0a0*/  LDL.LU.64 R4, [R1+0x5ba0] ;  /* 0x005ba00001047983 */ /* 0x000eb60000300a00 */
[----:B------:R-:W-:Y:S10]  /*4c0b0*/  @!UPT UIADD3 URZ, URZ, URZ, URZ ;  /* 0x0000003f3f3ff290 */ /* 0x000ff4000fffe03f */
[----:B------:R-:W-:Y:S01]  /*4c0c0*/  STL.64 [R1+0x800], R16 ;  /* 0x0008001001007387 */ /* 0x000fe20000100a00 */
[----:B------:R0:W-:Y:S03]  /*4c0d0*/  STL.64 [R1+0x808], R18 ;  /* 0x0008081201007387 */ /* 0x0001e60000100a00 */
[----:B0-----:R-:W3:Y:S01]  /*4c0e0*/  LDL.LU.64 R18, [R1+0x5b98] ;  /* 0x005b980001127983 */ /* 0x001ee20000300a00 */
[----:B------:R-:W3:Y:S02]  /*4c0f0*/  LDL.LU.64 R16, [R1+0x5b90] ;  /* 0x005b900001107983 */ /* 0x000ee40000300a00 */
[----:B------:R-:W4:Y:S02]  /*4c100*/  LDL R28, [R1+0x1de0] ;  /* 0x001de000011c7983 */ /* 0x000f240000100800 */
[----:B------:R-:W4:Y:S02]  /*4c110*/  LDL.LU.64 R6, [R1+0x5b88] ;  /* 0x005b880001067983 */ /* 0x000f240000300a00 */
[----:B--2---:R-:W-:-:S02]  /*4c120*/  IMAD.MOV.U32 R15, RZ, RZ, R4 ;  /* 0x000000ffff0f7224 */ /* 0x004fc400078e0004 */
[----:B------:R-:W-:Y:S01]  /*4c130*/  IMAD.MOV.U32 R14, RZ, RZ, R5 ;  /* 0x000000ffff0e7224 */ /* 0x000fe200078e0005 */
[----:B---3--:R-:W-:Y:S01]  /*4c140*/  HMMA.16816.F32 R16, R20, R4, R16 ;  /* 0x000000041410723c */ /* 0x008fe20000001810 */
[----:B------:R-:W4:Y:S11]  /*4c150*/  LDL.LU.64 R4, [R1+0x5b80] ;  /* 0x005b800001047983 */ /* 0x000f360000300a00 */
[----:B------:R-:W-:Y:S11]  /*4c160*/  @!UPT UIADD3 URZ, URZ, URZ, URZ ;  /* 0x0000003f3f3ff290 */ /* 0x000ff6000fffe03f */
[----:B------:R0:W-:Y:S01]  /*4c170*/  STL.64 [R1+0x7f0], R16 ;  /* 0x0007f01001007387 */ /* 0x0001e20000100a00 */
[----:B------:R4:W-:Y:S03]  /*4c180*/  STL [R1+0x7f8], R18 ;  /* 0x0007f81201007387 */ /* 0x0009e60000100800 */
[----:B0-----:R-:W4:Y:S01]  /*4c190*/  LDL.LU.64 R16, [R1+0x5b78] ;  /* 0x005b780001107983 */ /* 0x001f220000300a00 */
[----:B------:R-:W-:-:S05]  /*4c1a0*/  IMAD.MOV.U32 R0, RZ, RZ, R19 ;  /* 0x000000ffff007224 */ /* 0x000fca00078e0013 */
[----:B------:R-:W-:Y:S01]  /*4c1b0*/  STL [R1+0x5368], R0 ;  /* 0x0053680001007387 */ /* 0x000fe20000100800 */
[C---:B----4-:R-:W-:Y:S03]  /*4c1c0*/  HMMA.16816.F32 R16, R20.reuse, R16, R4 ;  /* 0x000000101410723c */ /* 0x050fe60000001804 */
[----:B------:R-:W2:Y:S01]  /*4c1d0*/  LDL.LU.64 R6, [R1+0x5b70] ;  /* 0x005b700001067983 */ /* 0x000ea20000300a00 */
[----:B------:R-:W2:Y:S11]  /*4c1e0*/  LDL.LU.64 R4, [R1+0x5b68] ;  /* 0x005b680001047983 */ /* 0x000eb60000300a00 */
[----:B------:R-:W-:Y:S08]  /*4c1f0*/  @!UPT UIADD3 URZ, URZ, URZ, URZ ;  /* 0x0000003f3f3ff290 */ /* 0x000ff0000fffe03f */
[----:B------:R0:W-:Y:S01]  /*4c200*/  STL.64 [R1+0x7e0], R16 ;  /* 0x0007e01001007387 */ /* 0x0001e20000100a00 */
[----:B------:R-:W-:Y:S03]  /*4c210*/  STL.64 [R1+0x7e8], R18 ;  /* 0x0007e81201007387 */ /* 0x000fe60000100a00 */
[----:B0-----:R-:W2:Y:S02]  /*4c220*/  LDL.LU.64 R16, [R1+0x5b60] ;  /* 0x005b600001107983 */ /* 0x001ea40000300a00 */
[C---:B--2---:R-:W-:Y:S11]  /*4c230*/  HMMA.16816.F32 R4, R20.reuse, R16, R4 ;  /* 0x000000101404723c */ /* 0x044ff60000001804 */
[----:B------:R-:W-:Y:S11]  /*4c240*/  @!UPT UIADD3 URZ, URZ, URZ, URZ ;  /* 0x0000003f3f3ff290 */ /* 0x000ff6000fffe03f */
[----:B------:R-:W-:Y:S01]  /*4c250*/  @!UPT UIADD3 URZ, URZ, URZ, URZ ;  /* 0x0000003f3f3ff290 */ /* 0x000fe2000fffe03f */
[----:B------:R0:W-:Y:S01]  /*4c260*/  STL.64 [R1+0x7d0], R4 ;  /* 0x0007d00401007387 */ /* 0x0001e20000100a00 */
[----:B------:R-:W-:Y:S03]  /*4c270*/  STL.64 [R1+0x7d8], R6 ;  /* 0x0007d80601007387 */ /* 0x000fe60000100a00 */
[----:B0-----:R-:W2:Y:S01]  /*4c280*/  LDL.LU.64 R4, [R1+0x5b58] ;  /* 0x005b580001047983 */ /* 0x001ea20000300a00 */
[----:B------:R-:W-:Y:S02]  /*4c290*/  IMAD.MOV.U32 R29, RZ, RZ, R16 ;  /* 0x000000ffff1d7224 */ /* 0x000fe400078e0010 */
[----:B------:R-:W-:Y:S02]  /*4c2a0*/  IMAD.MOV.U32 R19, RZ, RZ, R17 ;  /* 0x000000ffff137224 */ /* 0x000fe400078e0011 */
[----:B------:R-:W3:Y:S01]  /*4c2b0*/  LDL.LU R18, [R1+0x5b50] ;  /* 0x005b500001127983 */ /* 0x000ee20000300800 */
[----:B------:R-:W4:Y:S01]  /*4c2c0*/  LDL.LU.64 R16, [R1+0x5b48] ;  /* 0x005b480001107983 */ /* 0x000f220000300a00 */
        /* <DEDUP_REMOVED lines=9> */
[----:B------:R-:W3:Y:S01]  /*4c360*/  LDL R8, [R1+0x20] ;  /* 0x0000200001087983 */ /* 0x000ee20000100800 */
[----:B------:R-:W3:Y:S01]  /*4c370*/  LDL R9, [R1+0x24] ;  /* 0x0000240001097983 */ /* 0x000ee20000100800 */
[C---:B--2---:R-:W-:Y:S11]  /*4c380*/  HMMA.16816.F32 R24, R20.reuse, R4, R24 ;  /* 0x000000041418723c */ /* 0x044ff60000001818 */
[----:B------:R-:W-:Y:S11]  /*4c390*/  @!UPT UIADD3 URZ, URZ, URZ, URZ ;  /* 0x0000003f3f3ff290 */ /* 0x000ff6000fffe03f */
[----:B------:R-:W-:Y:S01]  /*4c3a0*/  @!UPT UIADD3 URZ, URZ, URZ, URZ ;  /* 0x0000003f3f3ff290 */ /* 0x000fe2000fffe03f */
[----:B------:R0:W-:Y:S01]  /*4c3b0*/  STL.64 [R1+0x7b0], R24 ;  /* 0x0007b01801007387 */ /* 0x0001e20000100a00 */
[----:B------:R1:W-:Y:S03]  /*4c3c0*/  STL.64 [R1+0x7b8], R26 ;  /* 0x0007b81a01007387 */ /* 0x0003e60000100a00 */
[----:B0-----:R-:W2:Y:S01]  /*4c3d0*/  LDL.LU.64 R24, [R1+0x5b28] ;  /* 0x005b280001187983 */ /* 0x001ea20000300a00 */
[----:B-1----:R-:W-:Y:S02]  /*4c3e0*/  IMAD.MOV.U32 R27, RZ, RZ, R4 ;  /* 0x000000ffff1b7224 */ /* 0x002fe400078e0004 */
[----:B------:R-:W-:Y:S02]  /*4c3f0*/  IMAD.MOV.U32 R26, RZ, RZ, R5 ;  /* 0x000000ffff1a7224 */ /* 0x000fe400078e0005 */
[----:B------:R-:W2:Y:S01]  /*4c400*/  LDL.LU.64 R6, [R1+0x5b20] ;  /* 0x005b200001067983 */ /* 0x000ea20000300a00 */
[----:B------:R-:W2:Y:S02]  /*4c410*/  LDL.LU.64 R4, [R1+0x5b18] ;  /* 0x005b180001047983 */ /* 0x000ea40000300a00 */
[----:B--2---:R-:W-:Y:S02]  /*4c420*/  HMMA.16816.F32 R20, R20, R24, R4 ;  /* 0x000000181414723c */ /* 0x004fe40000001804 */
[----:B------:R-:W3:Y:S01]  /*4c430*/  LDL.LU.64 R6, [R1+0x5b10] ;  /* 0x005b100001067983 */ /* 0x000ee20000300a00 */
[----:B------:R-:W3:Y:S11]  /*4c440*/  LDL.LU.64 R4, [R1+0x5b08] ;  /* 0x005b080001047983 */ /* 0x000ef60000300a00 */
[----:B------:R-:W-:Y:S09]  /*4c450*/  @!UPT UIADD3 URZ, URZ, URZ, URZ ;  /* 0x0000003f3f3ff290 */ /* 0x000ff2000fffe03f */
[----:B------:R0:W-:Y:S01]  /*4c460*/  STL.64 [R1+0x490], R20 ;  /* 0x0004901401007387 */ /* 0x0001e20000100a00 */
[----:B------:R1:W-:Y:S03]  /*4c470*/  STL.64 [R1+0x498], R22 ;  /* 0x0004981601007387 */ /* 0x0003e60000100a00 */
[----:B0-----:R-:W3:Y:S01]  /*4c480*/  LDL.LU R20, [R1+0x400] ;  /* 0x0004000001147983 */ /* 0x001ee20000300800 */
[----:B------:R-:W3:Y:S02]  /*4c490*/  LDL.LU R21, [R1+0x404] ;  /* 0x0004040001157983 */ /* 0x000ee40000300800 */
[----:B-1----:R-:W3:Y:S02]  /*4c4a0*/  LDL.LU R22, [R1+0x408] ;  /* 0x0004080001167983 */ /* 0x002ee40000300800 */
[----:B------:R-:W3:Y:S01]  /*4c4b0*/  LDL.LU R23, [R1+0x40c] ;  /* 0x00040c0001177983 */ /* 0x000ee20000300800 */
[----:B------:R0:W-:Y:S01]  /*4c4c0*/  STL.64 [R1+0x59f8], R24 ;  /* 0x0059f81801007387 */ /* 0x0001e20000100a00 */
[----:B------:R1:W-:Y:S03]  /*4c4d0*/  STL.64 [R1+0x5a38], R26 ;  /* 0x005a381a01007387 */ /* 0x0003e60000100a00 */
[----:B0-----:R-:W2:Y:S01]  /*4c4e0*/  LDL.LU R24, [R1+0x6d0] ;  /* 0x0006d00001187983 */ /* 0x001ea20000300800 */
[----:B------:R-:W2:Y:S02]  /*4c4f0*/  LDL.LU R25, [R1+0x6d4] ;  /* 0x0006d40001197983 */ /* 0x000ea40000300800 */
[----:B-1----:R-:W2:Y:S02]  /*4c500*/  LDL.LU R26, [R1+0x6d8] ;  /* 0x0006d800011a7983 */ /* 0x002ea40000300800 */
[----:B------:R-:W2:Y:S02]  /*4c510*/  LDL.LU R27, [R1+0x6dc] ;  /* 0x0006dc00011b7983 */ /* 0x000ea40000300800 */
[----:B--2---:R-:W-:Y:S01]  /*4c520*/  STL.64 [R1+0x5a48], R26 ;  /* 0x005a481a01007387 */ /* 0x004fe20000100a00 */
[----:B------:R0:W-:Y:S02]  /*4c530*/  STL.64 [R1+0x5a40], R24 ;  /* 0x005a401801007387 */ /* 0x0001e40000100a00 */
[----:B0-----:R-:W-:-:S02]  /*4c540*/  IMAD.MOV.U32 R24, RZ, RZ, R15 ;  /* 0x000000ffff187224 */ /* 0x001fc400078e000f */
[----:B------:R-:W-:-:S05]  /*4c550*/  IMAD.MOV.U32 R25, RZ, RZ, R14 ;  /* 0x000000ffff197224 */ /* 0x000fca00078e000e */
[----:B------:R0:W-:Y:S04]  /*4c560*/  STL.64 [R1+0x5a58], R24 ;  /* 0x005a581801007387 */ /* 0x0001e80000100a00 */
[----:B0-----:R-:W2:Y:S01]  /*4c570*/  LDL.LU R24, [R1+0x6f0] ;  /* 0x0006f00001187983 */ /* 0x001ea20000300800 */
[----:B------:R-:W2:Y:S02]  /*4c580*/  LDL.LU R25, [R1+0x6f4] ;  /* 0x0006f40001197983 */ /* 0x000ea40000300800 */
[----:B------:R-:W2:Y:S02]  /*4c590*/  LDL.LU R26, [R1+0x6f8] ;  /* 0x0006f800011a7983 */ /* 0x000ea40000300800 */
[----:B------:R-:W2:Y:S02]  /*4c5a0*/  LDL.LU R27, [R1+0x6fc] ;  /* 0x0006fc00011b7983 */ /* 0x000ea40000300800 */
[----:B--2---:R-:W-:Y:S01]  /*4c5b0*/  STL.64 [R1+0x5a68], R26 ;  /* 0x005a681a01007387 */ /* 0x004fe20000100a00 */
[----:B------:R0:W-:Y:S02]  /*4c5c0*/  STL.64 [R1+0x5a60], R24 ;  /* 0x005a601801007387 */ /* 0x0001e40000100a00 */
[----:B0-----:R-:W-:-:S02]  /*4c5d0*/  IMAD.MOV.U32 R24, RZ, RZ, R13 ;  /* 0x000000ffff187224 */ /* 0x001fc400078e000d */
[----:B------:R-:W-:Y:S02]  /*4c5e0*/  IMAD.MOV.U32 R25, RZ, RZ, R12 ;  /* 0x000000ffff197224 */ /* 0x000fe400078e000c */
[----:B------:R-:W2:Y:S01]  /*4c5f0*/  LDL.LU R12, [R1+0x3f0] ;  /* 0x0003f000010c7983 */ /* 0x000ea20000300800 */
[----:B------:R-:W2:Y:S02]  /*4c600*/  LDL.LU R13, [R1+0x3f4] ;  /* 0x0003f400010d7983 */ /* 0x000ea40000300800 */
[----:B------:R-:W2:Y:S02]  /*4c610*/  LDL.LU R14, [R1+0x3f8] ;  /* 0x0003f800010e7983 */ /* 0x000ea40000300800 */
[----:B------:R-:W2:Y:S01]  /*4c620*/  LDL.LU R15, [R1+0x3fc] ;  /* 0x0003fc00010f7983 */ /* 0x000ea20000300800 */
[----:B------:R0:W-:Y:S02]  /*4c630*/  STL.64 [R1+0x5a80], R24 ;  /* 0x005a801801007387 */ /* 0x0001e40000100a00 */
[----:B0-----:R-:W-:-:S02]  /*4c640*/  IMAD.MOV.U32 R24, RZ, RZ, R11 ;  /* 0x000000ffff187224 */ /* 0x001fc400078e000b */
[----:B------:R-:W-:Y:S02]  /*4c650*/  IMAD.MOV.U32 R25, RZ, RZ, R10 ;  /* 0x000000ffff197224 */ /* 0x000fe400078e000a */
[C---:B---3--:R-:W-:Y:S03]  /*4c660*/  HMMA.16816.F32 R8, R4.reuse, R8, R20 ;  /* 0x000000080408723c */ /* 0x048fe60000001814 */
[----:B------:R0:W-:Y:S04]  /*4c670*/  STL.64 [R1+0x5a98], R24 ;  /* 0x005a981801007387 */ /* 0x0001e80000100a00 */
[----:B0-----:R-:W2:Y:S01]  /*4c680*/  LDL.64 R24, [R1+0x10] ;  /* 0x0000100001187983 */ /* 0x001ea20000100a00 */
[----:B------:R-:W3:Y:S11]  /*4c690*/  LDL.LU R20, [R1+0x3b0] ;  /* 0x0003b00001147983 */ /* 0x000ef60000300800 */
[----:B------:R-:W-:Y:S04]  /*4c6a0*/  @!UPT UIADD3 URZ, URZ, URZ, URZ ;  /* 0x0000003f3f3ff290 */ /* 0x000fe8000fffe03f */
[----:B------:R-:W-:Y:S01]  /*4c6b0*/  STL.64 [R1+0x400], R8 ;  /* 0x0004000801007387 */ /* 0x000fe20000100a00 */
[----:B------:R-:W-:Y:S02]  /*4c6c0*/  STL.64 [R1+0x408], R10 ;  /* 0x0004080a01007387 */ /* 0x000fe40000100a00 */
[----:B------:R-:W3:Y:S02]  /*4c6d0*/  LDL.LU R21, [R1+0x3b4] ;  /* 0x0003b40001157983 */ /* 0x000ee40000300800 */
[----:B------:R-:W2:Y:S01]  /*4c6e0*/  LDL.LU R22, [R1+0x3b8] ;  /* 0x0003b80001167983 */ /* 0x000ea20000300800 */
[----:B------:R-:W2:Y:S04]  /*4c6f0*/  LDL.LU R23, [R1+0x3bc] ;  /* 0x0003bc0001177983 */ /* 0x000ea80000300800 */
        /* <DEDUP_REMOVED lines=8> */
[----:B0-----:R-:W2:Y:S01]  /*4c780*/  LDL R20, [R1] ;  /* 0x0000000001147983 */ /* 0x001ea20000100800 */
[----:B------:R-:W3:Y:S02]  /*4c790*/  LDL.LU R8, [R1+0x3c0] ;  /* 0x0003c00001087983 */ /* 0x000ee40000300800 */
[----:B------:R-:W3:Y:S02]  /*4c7a0*/  LDL.LU R9, [R1+0x3c4] ;  /* 0x0003c40001097983 */ /* 0x000ee40000300800 */
[----:B------:R-:W2:Y:S01]  /*4c7b0*/  LDL.LU R10, [R1+0x3c8] ;  /* 0x0003c800010a7983 */ /* 0x000ea20000300800 */
[----:B------:R-:W2:Y:S01]  /*4c7c0*/  LDL.LU R11, [R1+0x3cc] ;  /* 0x0003cc00010b7983 */ /* 0x000ea20000300800 */
[----:B------:R-:W-:Y:S01]  /*4c7d0*/  HMMA.16816.F32 R12, R4, R24, R12 ;  /* 0x00000018040c723c */ /* 0x000fe2000000180c */
[----:B------:R-:W-:-:S02]  /*4c7e0*/  IMAD.MOV.U32 R21, RZ, RZ, R18 ;  /* 0x000000ffff157224 */ /* 0x000fc400078e0012 */
[----:B--2---:R-:W-:Y:S01]  /*4c7f0*/  STL.64 [R1+0x5ae8], R10 ;  /* 0x005ae80a01007387 */ /* 0x004fe20000100a00 */
[----:B---3--:R0:W-:Y:S03]  /*4c800*/  STL.64 [R1+0x5ae0], R8 ;  /* 0x005ae00801007387 */ /* 0x0081e60000100a00 */
[----:B0-----:R-:W2:Y:S01]  /*4c810*/  LDL.LU R8, [R1+0x3e0] ;  /* 0x0003e00001087983 */ /* 0x001ea20000300800 */
[----:B------:R-:W2:Y:S02]  /*4c820*/  LDL.LU R9, [R1+0x3e4] ;  /* 0x0003e40001097983 */ /* 0x000ea40000300800 */
[----:B------:R-:W2:Y:S02]  /*4c830*/  LDL.LU R10, [R1+0x3e8] ;  /* 0x0003e800010a7983 */ /* 0x000ea40000300800 */
[----:B------:R-:W2:Y:S11]  /*4c840*/  LDL.LU R11, [R1+0x3ec] ;  /* 0x0003ec00010b7983 */ /* 0x000eb60000300800 */
[----:B------:R-:W-:Y:S01]  /*4c850*/  STL.64 [R1+0x3f0], R12 ;  /* 0x0003f00c01007387 */ /* 0x000fe20000100a00 */
[----:B------:R0:W-:Y:S03]  /*4c860*/  STL.64 [R1+0x3f8], R14 ;  /* 0x0003f80e01007387 */ /* 0x0001e60000100a00 */
[----:B0-----:R-:W3:Y:S01]  /*4c870*/  LDL.LU R15, [R1+0x5b00] ;  /* 0x005b0000010f7983 */ /* 0x001ee20000300800 */
[----:B------:R-:W3:Y:S02]  /*4c880*/  LDL.LU.64 R12, [R1+0x5af8] ;  /* 0x005af800010c7983 */ /* 0x000ee40000300a00 */
[----:B------:R-:W-:Y:S01]  /*4c890*/  IMAD.MOV.U32 R18, RZ, RZ, R24 ;  /* 0x000000ffff127224 */ /* 0x000fe200078e0018 */
[----:B--2---:R-:W-:Y:S01]  /*4c8a0*/  HMMA.16816.F32 R20, R4, R20, R8 ;  /* 0x000000140414723c */ /* 0x004fe20000001808 */
[----:B---3--:R-:W-:-:S02]  /*4c8b0*/  IMAD.MOV.U32 R24, RZ, RZ, R13 ;  /* 0x000000ffff187224 */ /* 0x008fc400078e000d */
[----:B------:R-:W2:Y:S01]  /*4c8c0*/  LDL.LU R13, [R1+0x5af0] ;  /* 0x005af000010d7983 */ /* 0x000ea20000300800 */
[----:B------:R-:W2:Y:S02]  /*4c8d0*/  LDL.LU.64 R10, [R1+0x5ae8] ;  /* 0x005ae800010a7983 */ /* 0x000ea40000300a00 */
[----:B------:R-:W2:Y:S11]  /*4c8e0*/  LDL.LU.64 R8, [R1+0x5ae0] ;  /* 0x005ae00001087983 */ /* 0x000eb60000300a00 */
[----:B------:R-:W-:Y:S06]  /*4c8f0*/  @!UPT UIADD3 URZ, URZ, URZ, URZ ;  /* 0x0000003f3f3ff290 */ /* 0x000fec000fffe03f */
[----:B------:R-:W-:Y:S01]  /*4c900*/  STL.64 [R1+0x3e0], R20 ;  /* 0x0003e01401007387 */ /* 0x000fe20000100a00 */
[----:B------:R0:W-:Y:S03]  /*4c910*/  STL.64 [R1+0x3e8], R22 ;  /* 0x0003e81601007387 */ /* 0x0001e60000100a00 */
[----:B0-----:R-:W4:Y:S01]  /*4c920*/  LDL.LU.64 R22, [R1+0x5ad8] ;  /* 0x005ad80001167983 */ /* 0x001f220000300a00 */
[----:B------:R-:W4:Y:S02]  /*4c930*/  LDL.LU.64 R20, [R1+0x5ad0] ;  /* 0x005ad00001147983 */ /* 0x000f240000300a00 */
[C---:B----4-:R-:W-:Y:S11]  /*4c940*/  HMMA.16816.F32 R20, R4.reuse, R16, R20 ;  /* 0x000000100414723c */ /* 0x050ff60000001814 */
[----:B------:R-:W-:Y:S11]  /*4c950*/  @!UPT UIADD3 URZ, URZ, URZ, URZ ;  /* 0x0000003f3f3ff290 */ /* 0x000ff6000fffe03f */
[----:B------:R-:W-:Y:S01]  /*4c960*/  @!UPT UIADD3 URZ, URZ, URZ, URZ ;  /* 0x0000003f3f3ff290 */ /* 0x000fe2000fffe03f */
[----:B------:R-:W-:Y:S01]  /*4c970*/  STL.64 [R1+0x3d0], R20 ;  /* 0x0003d01401007387 */ /* 0x000fe20000100a00 */
[----:B------:R0:W-:Y:S03]  /*4c980*/  STL.64 [R1+0x3d8], R22 ;  /* 0x0003d81601007387 */ /* 0x0001e60000100a00 */
[----:B0-----:R-:W3:Y:S01]  /*4c990*/  LDL.LU.64 R22, [R1+0x5ac8] ;  /* 0x005ac80001167983 */ /* 0x001ee20000300a00 */
[----:B------:R-:W3:Y:S02]  /*4c9a0*/  LDL.LU.64 R20, [R1+0x5ac0] ;  /* 0x005ac00001147983 */ /* 0x000ee40000300a00 */
[----:B------:R0:W-:Y:S02]  /*4c9b0*/  STL.64 [R1+0x59e0], R16 ;  /* 0x0059e01001007387 */ /* 0x0001e40000100a00 */
[----:B------:R1:W-:Y:S01]  /*4c9c0*/  STL.64 [R1+0x5a50], R18 ;  /* 0x005a501201007387 */ /* 0x0003e20000100a00 */
[----:B0-----:R-:W4:Y:S01]  /*4c9d0*/  LDL.LU R16, [R1+0x6e0] ;  /* 0x0006e00001107983 */ /* 0x001f220000300800 */
[----:B------:R-:W4:Y:S02]  /*4c9e0*/  LDL.LU R17, [R1+0x6e4] ;  /* 0x0006e40001117983 */ /* 0x000f240000300800 */
[----:B-1----:R-:W2:Y:S02]  /*4c9f0*/  LDL.LU R18, [R1+0x6e8] ;  /* 0x0006e80001127983 */ /* 0x002ea40000300800 */
[----:B------:R-:W2:Y:S02]  /*4ca00*/  LDL.LU R19, [R1+0x6ec] ;  /* 0x0006ec0001137983 */ /* 0x000ea40000300800 */
[----:B--2---:R-:W-:Y:S01]  /*4ca10*/  STL.64 [R1+0x5a78], R18 ;  /* 0x005a781201007387 */ /* 0x004fe20000100a00 */
[----:B----4-:R0:W-:Y:S03]  /*4ca20*/  STL.64 [R1+0x5a70], R16 ;  /* 0x005a701001007387 */ /* 0x0101e60000100a00 */
[----:B0-----:R-:W2:Y:S01]  /*4ca30*/  LDL.LU R16, [R1+0x700] ;  /* 0x0007000001107983 */ /* 0x001ea20000300800 */
[----:B------:R-:W2:Y:S02]  /*4ca40*/  LDL.LU R17, [R1+0x704] ;  /* 0x0007040001117983 */ /* 0x000ea40000300800 */
[----:B------:R-:W4:Y:S02]  /*4ca50*/  LDL.LU R18, [R1+0x708] ;  /* 0x0007080001127983 */ /* 0x000f240000300800 */
[----:B------:R-:W4:Y:S01]  /*4ca60*/  LDL.LU R19, [R1+0x70c] ;  /* 0x00070c0001137983 */ /* 0x000f220000300800 */
[----:B------:R-:W-:Y:S01]  /*4ca70*/  HMMA.16816.F32 R8, R4, R12, R8 ;  /* 0x0000000c0408723c */ /* 0x000fe20000001808 */
[----:B----4-:R-:W-:Y:S01]  /*4ca80*/  STL.64 [R1+0x5a90], R18 ;  /* 0x005a901201007387 */ /* 0x010fe20000100a00 */
[----:B--2---:R0:W-:Y:S03]  /*4ca90*/  STL.64 [R1+0x5a88], R16 ;  /* 0x005a881001007387 */ /* 0x0041e60000100a00 */
        /* <DEDUP_REMOVED lines=12> */
[----:B0-----:R-:W4:Y:S01]  /*4cb60*/  LDL.LU.64 R10, [R1+0x5ab8] ;  /* 0x005ab800010a7983 */ /* 0x001f220000300a00 */
[----:B------:R-:W3:Y:S02]  /*4cb70*/  LDL.LU.64 R8, [R1+0x5ab0] ;  /* 0x005ab00001087983 */ /* 0x000ee40000300a00 */
[----:B------:R-:W-:-:S02]  /*4cb80*/  IMAD.MOV.U32 R14, RZ, RZ, R25 ;  /* 0x000000ffff0e7224 */ /* 0x000fc400078e0019 */
[----:B------:R-:W-:Y:S01]  /*4cb90*/  IMAD.MOV.U32 R25, RZ, RZ, R15 ;  /* 0x000000ffff197224 */ /* 0x000fe200078e000f */
[C---:B---3--:R-:W-:Y:S01]  /*4cba0*/  HMMA.16816.F32 R20, R4.reuse, R8, R20 ;  /* 0x000000080414723c */ /* 0x048fe20000001814 */
[----:B----4-:R-:W-:Y:S01]  /*4cbb0*/  STL.64 [R1+0x5988], R10 ;  /* 0x0059880a01007387 */ /* 0x010fe20000100a00 */
[----:B------:R0:W-:Y:S11]  /*4cbc0*/  STL.64 [R1+0x5980], R8 ;  /* 0x0059800801007387 */ /* 0x0001f60000100a00 */
[----:B------:R-:W-:Y:S10]  /*4cbd0*/  @!UPT UIADD3 URZ, URZ, URZ, URZ ;  /* 0x0000003f3f3ff290 */ /* 0x000ff4000fffe03f */
[----:B------:R-:W-:Y:S01]  /*4cbe0*/  STL.64 [R1+0x3b0], R20 ;  /* 0x0003b01401007387 */ /* 0x000fe20000100a00 */
[----:B------:R-:W-:Y:S02]  /*4cbf0*/  STL.64 [R1+0x3b8], R22 ;  /* 0x0003b81601007387 */ /* 0x000fe40000100a00 */
[----:B------:R-:W1:Y:S01]  /*4cc00*/  LDSM.16.MT88.4 R20, [R2+0x4180] ;  /* 0x004180000214783b */ /* 0x000e620000004200 */
[C---:B--2---:R-:W-:Y:S01]  /*4cc10*/  HMMA.16816.F32 R24, R4.reuse, R24, R16 ;  /* 0x000000180418723c */ /* 0x044fe20000001810 */
[----:B0-----:R-:W2:Y:S04]  /*4cc20*/  LDL.64 R8, [R1+0x110] ;  /* 0x0001100001087983 */ /* 0x001ea80000100a00 */
[----:B-1----:R-:W-:Y:S01]  /*4cc30*/  STL.64 [R1+0x58b8], R22 ;  /* 0x0058b81601007387 */ /* 0x002fe20000100a00 */
[----:B------:R0:W-:Y:S03]  /*4cc40*/  STL.64 [R1+0x58b0], R20 ;  /* 0x0058b01401007387 */ /* 0x0001e60000100a00 */
[----:B0-----:R-:W3:Y:S01]  /*4cc50*/  LDL.64 R20, [R1+0x130] ;  /* 0x0001300001147983 */ /* 0x001ee20000100a00 */
[----:B------:R-:W-:Y:S02]  /*4cc60*/  STL [R1+0x55f8], R2 ;  /* 0x0055f80201007387 */ /* 0x000fe40000100800 */
[----:B------:R-:W4:Y:S02]  /*4cc70*/  LDL.LU.64 R18, [R1+0x5aa8] ;  /* 0x005aa80001127983 */ /* 0x000f240000300a00 */
[----:B------:R-:W4:Y:S09]  /*4cc80*/  LDL.LU.64 R16, [R1+0x5aa0] ;  /* 0x005aa00001107983 */ /* 0x000f320000300a00 */
[----:B------:R0:W-:Y:S01]  /*4cc90*/  STL.64 [R1+0x720], R24 ;  /* 0x0007201801007387 */ /* 0x0001e20000100a00 */
[----:B------:R4:W-:Y:S03]  /*4cca0*/  STL.64 [R1+0x728], R26 ;  /* 0x0007281a01007387 */ /* 0x0009e60000100a00 */
        /* <DEDUP_REMOVED lines=14> */
[----:B0-----:R-:W3:Y:S01]  /*4cd90*/  LDL.LU.64 R26, [R1+0x5a68] ;  /* 0x005a6800011a7983 */ /* 0x001ee20000300a00 */
[----:B------:R-:W3:Y:S02]  /*4cda0*/  LDL.LU.64 R24, [R1+0x5a60] ;  /* 0x005a600001187983 */ /* 0x000ee40000300a00 */
[C---:B---3--:R-:W-:Y:S11]  /*4cdb0*/  HMMA.16816.F32 R24, R4.reuse, R20, R24 ;  /* 0x000000140418723c */ /* 0x048ff60000001818 */
[----:B------:R-:W-:Y:S11]  /*4cdc0*/  @!UPT UIADD3 URZ, URZ, URZ, URZ ;  /* 0x0000003f3f3ff290 */ /* 0x000ff6000fffe03f */
[----:B------:R-:W-:Y:S01]  /*4cdd0*/  @!UPT UIADD3 URZ, URZ, URZ, URZ ;  /* 0x0000003f3f3ff290 */ /* 0x000fe2000fffe03f */
[----:B------:R0:W-:Y:S01]  /*4cde0*/  STL.64 [R1+0x6f0], R24 ;  /* 0x0006f01801007387 */ /* 0x0001e20000100a00 */
[----:B------:R4:W-:Y:S03]  /*4cdf0*/  STL.64 [R1+0x6f8], R26 ;  /* 0x0006f81a01007387 */ /* 0x0009e60000100a00 */
[----:B0-----:R-:W4:Y:S02]  /*4ce00*/  LDL.LU.64 R24, [R1+0x5a58] ;  /* 0x005a580001187983 */ /* 0x001f240000300a00 */
[C---:B----4-:R-:W-:Y:S02]  /*4ce10*/  HMMA.16816.F32 R24, R4.reuse, R24, R16 ;  /* 0x000000180418723c */ /* 0x050fe40000001810 */
[----:B------:R-:W3:Y:S11]  /*4ce20*/  LDL.LU.64 R18, [R1+0x5a50] ;  /* 0x005a500001127983 */ /* 0x000ef60000300a00 */
[----:B------:R-:W-:Y:S10]  /*4ce30*/  @!UPT UIADD3 URZ, URZ, URZ, URZ ;  /* 0x0000003f3f3ff290 */ /* 0x000ff4000fffe03f */
[----:B------:R-:W-:Y:S01]  /*4ce40*/  STL.64 [R1+0x6e0], R24 ;  /* 0x0006e01801007387 */ /* 0x000fe20000100a00 */
[----:B------:R0:W-:Y:S03]  /*4ce50*/  STL.64 [R1+0x6e8], R26 ;  /* 0x0006e81a01007387 */ /* 0x0001e60000100a00 */
[----:B0-----:R-:W4:Y:S01]  /*4ce60*/  LDL.LU.64 R26, [R1+0x5a48] ;  /* 0x005a4800011a7983 */ /* 0x001f220000300a00 */
        /* <DEDUP_REMOVED lines=9> */
[----:B------:R-:W4:Y:S02]  /*4cf00*/  LDL.LU R8, [R1+0x3a0] ;  /* 0x0003a00001087983 */ /* 0x000f240000300800 */
[----:B------:R-:W4:Y:S02]  /*4cf10*/  LDL.LU R9, [R1+0x3a4] ;  /* 0x0003a40001097983 */ /* 0x000f240000300800 */
[----:B------:R-:W3:Y:S01]  /*4cf20*/  LDL.LU R10, [R1+0x3a8] ;  /* 0x0003a800010a7983 */ /* 0x000ee20000300800 */
[----:B------:R-:W3:Y:S01]  /*4cf30*/  LDL.LU R11, [R1+0x3ac] ;  /* 0x0003ac00010b7983 */ /* 0x000ee20000300800 */
[----:B--2---:R-:W-:-:S02]  /*4cf40*/  IMAD.MOV.U32 R24, RZ, RZ, R27 ;  /* 0x000000ffff187224 */ /* 0x004fc400078e001b */
[----:B------:R-:W-:Y:S01]  /*4cf50*/  IMAD.MOV.U32 R25, RZ, RZ, R26 ;  /* 0x000000ffff197224 */ /* 0x000fe200078e001a */
[----:B---3--:R-:W-:Y:S01]  /*4cf60*/  STL.64 [R1+0x5a08], R10 ;  /* 0x005a080a01007387 */ /* 0x008fe20000100a00 */
[----:B----4-:R-:W-:Y:S03]  /*4cf70*/  STL.64 [R1+0x5a00], R8 ;  /* 0x005a000801007387 */ /* 0x010fe60000100a00 */
[----:B------:R0:W-:Y:S02]  /*4cf80*/  STL.64 [R1+0x5a10], R24 ;  /* 0x005a101801007387 */ /* 0x0001e40000100a00 */
[----:B0-----:R-:W2:Y:S01]  /*4cf90*/  LDL.LU R24, [R1+0x6b0] ;  /* 0x0006b00001187983 */ /* 0x001ea20000300800 */
[----:B------:R-:W2:Y:S02]  /*4cfa0*/  LDL.LU R25, [R1+0x6b4] ;  /* 0x0006b40001197983 */ /* 0x000ea40000300800 */
[----:B------:R-:W3:Y:S02]  /*4cfb0*/  LDL.LU R26, [R1+0x6b8] ;  /* 0x0006b800011a7983 */ /* 0x000ee40000300800 */
[----:B------:R-:W3:Y:S02]  /*4cfc0*/  LDL.LU R27, [R1+0x6bc] ;  /* 0x0006bc00011b7983 */ /* 0x000ee40000300800 */
[----:B---3--:R-:W-:Y:S01]  /*4cfd0*/  STL.64 [R1+0x5a20], R26 ;  /* 0x005a201a01007387 */ /* 0x008fe20000100a00 */
[----:B--2---:R-:W-:Y:S02]  /*4cfe0*/  STL.64 [R1+0x5a18], R24 ;  /* 0x005a181801007387 */ /* 0x004fe40000100a00 */
[----:B------:R-:W2:Y:S02]  /*4cff0*/  LDL.LU R8, [R1+0x6a0] ;  /* 0x0006a00001087983 */ /* 0x000ea40000300800 */
[----:B------:R-:W2:Y:S01]  /*4d000*/  LDL.LU R9, [R1+0x6a4] ;  /* 0x0006a40001097983 */ /* 0x000ea20000300800 */
[----:B------:R-:W3:Y:S01]  /*4d010*/  LDL.LU R10, [R1+0x6a8] ;  /* 0x0006a800010a7983 */ /* 0x000ee20000300800 */
[----:B------:R-:W3:Y:S03]  /*4d020*/  LDL.LU R11, [R1+0x6ac] ;  /* 0x0006ac00010b7983 */ /* 0x000ee60000300800 */
[----:B---3--:R-:W-:Y:S01]  /*4d030*/  STL.64 [R1+0x5a30], R10 ;  /* 0x005a300a01007387 */ /* 0x008fe20000100a00 */
[----:B--2---:R0:W-:Y:S03]  /*4d040*/  STL.64 [R1+0x5a28], R8 ;  /* 0x005a280801007387 */ /* 0x0041e60000100a00 */
[----:B0-----:R-:W2:Y:S01]  /*4d050*/  LDL.LU R8, [R1+0x6c0] ;  /* 0x0006c00001087983 */ /* 0x001ea20000300800 */
[----:B------:R-:W2:Y:S02]  /*4d060*/  LDL.LU R9, [R1+0x6c4] ;  /* 0x0006c40001097983 */ /* 0x000ea40000300800 */
[----:B------:R-:W2:Y:S02]  /*4d070*/  LDL.LU R10, [R1+0x6c8] ;  /* 0x0006c800010a7983 */ /* 0x000ea40000300800 */
[----:B------:R-:W2:Y:S01]  /*4d080*/  LDL.LU R11, [R1+0x6cc] ;  /* 0x0006cc00010b7983 */ /* 0x000ea20000300800 */
[----:B------:R-:W-:Y:S01]  /*4d090*/  STL [R1+0x59a8], R22 ;  /* 0x0059a81601007387 */ /* 0x000fe20000100800 */
[----:B------:R0:W-:Y:S03]  /*4d0a0*/  STL.64 [R1+0x59a0], R20 ;  /* 0x0059a01401007387 */ /* 0x0001e60000100a00 */
[----:B0-----:R-:W3:Y:S01]  /*4d0b0*/  LDL.64 R20, [R1] ;  /* 0x0000000001147983 */ /* 0x001ee20000100a00 */
[----:B------:R-:W-:-:S02]  /*4d0c0*/  IMAD.MOV.U32 R24, RZ, RZ, R29 ;  /* 0x000000ffff187224 */ /* 0x000fc400078e001d */
[----:B------:R-:W-:-:S07]  /*4d0d0*/  IMAD.MOV.U32 R25, RZ, RZ, R19 ;  /* 0x000000ffff197224 */ /* 0x000fce00078e0013 */
[----:B--2---:R-:W-:Y:S01]  /*4d0e0*/  HMMA.16816.F32 R24, R4, R24, R8 ;  /* 0x000000180418723c */ /* 0x004fe20000001808 */
[----:B---3--:R0:W-:Y:S01]  /*4d0f0*/  STL.64 [R1+0x59c0], R20 ;  /* 0x0059c01401007387 */ /* 0x0081e20000100a00 */
[----:B------:R-:W2:Y:S02]  /*4d100*/  LDL.LU R16, [R1+0x380] ;  /* 0x0003800001107983 */ /* 0x000ea40000300800 */
[----:B------:R-:W2:Y:S02]  /*4d110*/  LDL.LU R17, [R1+0x384] ;  /* 0x0003840001117983 */ /* 0x000ea40000300800 */
[----:B0-----:R-:W-:Y:S02]  /*4d120*/  IMAD.MOV.U32 R20, RZ, RZ, R18 ;  /* 0x000000ffff147224 */ /* 0x001fe400078e0012 */
[----:B------:R-:W-:Y:S01]  /*4d130*/  IMAD.MOV.U32 R21, RZ, RZ, R14 ;  /* 0x000000ffff157224 */ /* 0x000fe200078e000e */
[----:B------:R-:W2:Y:S01]  /*4d140*/  LDL.LU R18, [R1+0x388] ;  /* 0x0003880001127983 */ /* 0x000ea20000300800 */
[----:B------:R-:W2:Y:S03]  /*4d150*/  LDL.LU R19, [R1+0x38c] ;  /* 0x00038c0001137983 */ /* 0x000ea60000300800 */
[----:B------:R0:W-:Y:S04]  /*4d160*/  STL.64 [R1+0x59d8], R20 ;  /* 0x0059d81401007387 */ /* 0x0001e80000100a00 */
[----:B0-----:R-:W2:Y:S01]  /*4d170*/  LDL.64 R20, [R1+0x20] ;  /* 0x0000200001147983 */ /* 0x001ea20000100a00 */
[----:B------:R-:W-:Y:S02]  /*4d180*/  STL [R1+0x5998], R15 ;  /* 0x0059980f01007387 */ /* 0x000fe40000100800 */
[----:B------:R-:W-:Y:S02]  /*4d190*/  STL.64 [R1+0x5990], R12 ;  /* 0x0059900c01007387 */ /* 0x000fe40000100a00 */
[----:B------:R-:W3:Y:S01]  /*4d1a0*/  LDL.LU.64 R10, [R1+0x5a30] ;  /* 0x005a3000010a7983 */ /* 0x000ee20000300a00 */
[----:B------:R-:W3:Y:S01]  /*4d1b0*/  LDL.LU.64 R8, [R1+0x5a28] ;  /* 0x005a280001087983 */ /* 0x000ee20000300a00 */
[----:B------:R-:W-:Y:S02]  /*4d1c0*/  STL.64 [R1+0x6c0], R24 ;  /* 0x0006c01801007387 */ /* 0x000fe40000100a00 */
[----:B------:R0:W-:Y:S02]  /*4d1d0*/  STL.64 [R1+0x6c8], R26 ;  /* 0x0006c81a01007387 */ /* 0x0001e40000100a00 */
[----:B0-----:R-:W4:Y:S01]  /*4d1e0*/  LDL.LU.64 R26, [R1+0x5a20] ;  /* 0x005a2000011a7983 */ /* 0x001f220000300a00 */
[----:B------:R-:W4:Y:S02]  /*4d1f0*/  LDL.LU.64 R24, [R1+0x5a18] ;  /* 0x005a180001187983 */ /* 0x000f240000300a00 */
[----:B------:R-:W-:-:S02]  /*4d200*/  IMAD.MOV.U32 R12, RZ, RZ, R3 ;  /* 0x000000ffff0c7224 */ /* 0x000fc400078e0003 */
[----:B------:R-:W-:-:S07]  /*4d210*/  IMAD.MOV.U32 R13, RZ, RZ, R0 ;  /* 0x000000ffff0d7224 */ /* 0x000fce00078e0000 */
[C---:B----4-:R-:W-:Y:S01]  /*4d220*/  HMMA.16816.F32 R12, R4.reuse, R12, R24 ;  /* 0x0000000c040c723c */ /* 0x050fe20000001818 */
[----:B------:R-:W3:Y:S11]  /*4d230*/  LDL.LU.64 R24, [R1+0x5a10] ;  /* 0x005a100001187983 */ /* 0x000ef60000300a00 */
[----:B------:R-:W-:Y:S11]  /*4d240*/  @!UPT UIADD3 URZ, URZ, URZ, URZ ;  /* 0x0000003f3f3ff290 */ /* 0x000ff6000fffe03f */
[----:B------:R0:W-:Y:S01]  /*4d250*/  STL.64 [R1+0x6b0], R12 ;  /* 0x0006b00c01007387 */ /* 0x0001e20000100a00 */
[----:B------:R1:W-:Y:S03]  /*4d260*/  STL.64 [R1+0x6b8], R14 ;  /* 0x0006b80e01007387 */ /* 0x0003e60000100a00 */
        /* <DEDUP_REMOVED lines=10> */
[C---:B---3--:R-:W-:Y:S01]  /*4d310*/  HMMA.16816.F32 R24, R4.reuse, R24, R8 ;  /* 0x000000180418723c */ /* 0x048fe20000001808 */
[----:B----4-:R-:W-:Y:S01]  /*4d320*/  STL.64 [R1+0x59d0], R14 ;  /* 0x0059d00e01007387 */ /* 0x010fe20000100a00 */
[----:B--2---:R0:W-:Y:S03]  /*4d330*/  STL.64 [R1+0x59c8], R12 ;  /* 0x0059c80c01007387 */ /* 0x0041e60000100a00 */
[----:B0-----:R-:W2:Y:S01]  /*4d340*/  LDL.LU R12, [R1+0x370] ;  /* 0x00037000010c7983 */ /* 0x001ea20000300800 */
[----:B------:R-:W2:Y:S02]  /*4d350*/  LDL.LU R13, [R1+0x374] ;  /* 0x00037400010d7983 */ /* 0x000ea40000300800 */
[----:B------:R-:W2:Y:S02]  /*4d360*/  LDL.LU R14, [R1+0x378] ;  /* 0x00037800010e7983 */ /* 0x000ea40000300800 */
[----:B------:R-:W2:Y:S01]  /*4d370*/  LDL.LU R15, [R1+0x37c] ;  /* 0x00037c00010f7983 */ /* 0x000ea20000300800 */
[----:B------:R-:W3:Y:S01]  /*4d380*/  LDL.LU.64 R10, [R1+0x5a08] ;  /* 0x005a0800010a7983 */ /* 0x000ee20000300a00 */
[----:B------:R-:W3:Y:S11]  /*4d390*/  LDL.LU.64 R8, [R1+0x5a00] ;  /* 0x005a000001087983 */ /* 0x000ef60000300a00 */
[----:B------:R0:W-:Y:S02]  /*4d3a0*/  STL.64 [R1+0x6a0], R24 ;  /* 0x0006a01801007387 */ /* 0x0001e40000100a00 */
[----:B------:R1:W-:Y:S01]  /*4d3b0*/  STL.64 [R1+0x6a8], R26 ;  /* 0x0006a81a01007387 */ /* 0x0003e20000100a00 */
[----:B0-----:R-:W3:Y:S02]  /*4d3c0*/  LDL.LU.64 R24, [R1+0x59f8] ;  /* 0x0059f80001187983 */ /* 0x001ee40000300a00 */
[----:B---3--:R-:W-:Y:S01]  /*4d3d0*/  HMMA.16816.F32 R4, R4, R24, R8 ;  /* 0x000000180404723c */ /* 0x008fe20000001808 */
[----:B------:R-:W-:-:S02]  /*4d3e0*/  IMAD.MOV.U32 R2, RZ, RZ, R24 ;  /* 0x000000ffff027224 */ /* 0x000fc400078e0018 */
[----:B------:R-:W-:Y:S11]  /*4d3f0*/  IMAD.MOV.U32 R0, RZ, RZ, R25 ;  /* 0x000000ffff007224 */ /* 0x000ff600078e0019 */
[----:B------:R-:W-:Y:S09]  /*4d400*/  @!UPT UIADD3 URZ, URZ, URZ, URZ ;  /* 0x0000003f3f3ff290 */ /* 0x000ff2000fffe03f */
[----:B------:R0:W-:Y:S01]  /*4d410*/  STL.64 [R1+0x3a0], R4 ;  /* 0x0003a00401007387 */ /* 0x0001e20000100a00 */
[----:B------:R3:W-:Y:S02]  /*4d420*/  STL.64 [R1+0x3a8], R6 ;  /* 0x0003a80601007387 */ /* 0x0007e40000100a00 */
[----:B-1----:R-:W4:Y:S02]  /*4d430*/  LDL.LU.64 R26, [R1+0x59f0] ;  /* 0x0059f000011a7983 */ /* 0x002f240000300a00 */
[----:B------:R-:W4:Y:S01]  /*4d440*/  LDL.LU.64 R24, [R1+0x59e8] ;  /* 0x0059e80001187983 */ /* 0x000f220000300a00 */
[----:B0-----:R-:W2:Y:S01]  /*4d450*/  LDL.LU R4, [R1+0x330] ;  /* 0x0003300001047983 */ /* 0x001ea20000300800 */
[----:B------:R-:W2:Y:S02]  /*4d460*/  LDL.LU R5, [R1+0x334] ;  /* 0x0003340001057983 */ /* 0x000ea40000300800 */
[----:B---3--:R-:W3:Y:S02]  /*4d470*/  LDL.LU R6, [R1+0x338] ;  /* 0x0003380001067983 */ /* 0x008ee40000300800 */
[----:B------:R-:W3:Y:S01]  /*4d480*/  LDL.LU R7, [R1+0x33c] ;  /* 0x00033c0001077983 */ /* 0x000ee20000300800 */
[----:B------:R-:W2:Y:S01]  /*4d490*/  LDL.LU R8, [R1+0x340] ;  /* 0x0003400001087983 */ /* 0x000ea20000300800 */
[----:B------:R-:W2:Y:S02]  /*4d4a0*/  LDL.LU R9, [R1+0x344] ;  /* 0x0003440001097983 */ /* 0x000ea40000300800 */
[----:B------:R-:W2:Y:S02]  /*4d4b0*/  LDL.LU R10, [R1+0x348] ;  /* 0x00034800010a7983 */ /* 0x000ea40000300800 */
[----:B------:R-:W2:Y:S01]  /*4d4c0*/  LDL.LU R11, [R1+0x34c] ;  /* 0x00034c00010b7983 */ /* 0x000ea20000300800 */
        /* <DEDUP_REMOVED lines=16> */
[C---:B--2---:R-:W-:Y:S01]  /*4d5d0*/  HMMA.16816.F32 R12, R24.reuse, R20, R12 ;  /* 0x00000014180c723c */ /* 0x044fe2000000180c */
[----:B------:R-:W-:Y:S02]  /*4d5e0*/  IMAD.MOV.U32 R29, RZ, RZ, R20 ;  /* 0x000000ffff1d7224 */ /* 0x000fe400078e0014 */
[----:B-1----:R-:W-:Y:S11]  /*4d5f0*/  IMAD.MOV.U32 R23, RZ, RZ, R21 ;  /* 0x000000ffff177224 */ /* 0x002ff600078e0015 */
[----:B------:R-:W-:Y:S09]  /*4d600*/  @!UPT UIADD3 URZ, URZ, URZ, URZ ;  /* 0x0000003f3f3ff290 */ /* 0x000ff2000fffe03f */
[----:B------:R-:W-:Y:S01]  /*4d610*/  STL.64 [R1+0x360], R12 ;  /* 0x0003600c01007387 */ /* 0x000fe20000100a00 */
[----:B------:R0:W-:Y:S03]  /*4d620*/  STL.64 [R1+0x368], R14 ;  /* 0x0003680e01007387 */ /* 0x0001e60000100a00 */
[----:B0-----:R-:W4:Y:S01]  /*4d630*/  LDL.LU.64 R14, [R1+0x59b8] ;  /* 0x0059b800010e7983 */ /* 0x001f220000300a00 */
[----:B------:R-:W4:Y:S02]  /*4d640*/  LDL.LU.64 R12, [R1+0x59b0] ;  /* 0x0059b000010c7983 */ /* 0x000f240000300a00 */
[----:B------:R-:W2:Y:S02]  /*4d650*/  LDL.LU R22, [R1+0x59a8] ;  /* 0x0059a80001167983 */ /* 0x000ea40000300800 */
[----:B------:R-:W3:Y:S01]  /*4d660*/  LDL.LU.64 R20, [R1+0x59a0] ;  /* 0x0059a00001147983 */ /* 0x000ee20000300a00 */
[----:B--2---:R-:W-:Y:S01]  /*4d670*/  STL.64 [R1+0x5948], R22 ;  /* 0x0059481601007387 */ /* 0x004fe20000100a00 */
[----:B---3--:R0:W-:Y:S03]  /*4d680*/  STL.64 [R1+0x5940], R20 ;  /* 0x0059401401007387 */ /* 0x0081e60000100a00 */
[----:B0-----:R-:W2:Y:S01]  /*4d690*/  LDL.LU R20, [R1+0x580] ;  /* 0x0005800001147983 */ /* 0x001ea20000300800 */
[----:B------:R-:W2:Y:S02]  /*4d6a0*/  LDL.LU R21, [R1+0x584] ;  /* 0x0005840001157983 */ /* 0x000ea40000300800 */
[----:B------:R-:W3:Y:S02]  /*4d6b0*/  LDL.LU R22, [R1+0x588] ;  /* 0x0005880001167983 */ /* 0x000ee40000300800 */
[----:B------:R-:W3:Y:S01]  /*4d6c0*/  LDL.LU R23, [R1+0x58c] ;  /* 0x00058c0001177983 */ /* 0x000ee20000300800 */
[C---:B----4-:R-:W-:Y:S01]  /*4d6d0*/  HMMA.16816.F32 R12, R24.reuse, R16, R12 ;  /* 0x00000010180c723c */ /* 0x050fe2000000180c */
[----:B---3--:R-:W-:Y:S01]  /*4d6e0*/  STL.64 [R1+0x5958], R22 ;  /* 0x0059581601007387 */ /* 0x008fe20000100a00 */
[----:B--2---:R0:W-:Y:S03]  /*4d6f0*/  STL.64 [R1+0x5950], R20 ;  /* 0x0059501401007387 */ /* 0x0041e60000100a00 */
[----:B0-----:R-:W2:Y:S04]  /*4d700*/  LDL.64 R20, [R1+0x150] ;  /* 0x0001500001147983 */ /* 0x001ea80000100a00 */
[----:B--2---:R0:W-:Y:S04]  /*4d710*/  STL.64 [R1+0x5968], R20 ;  /* 0x0059681401007387 */ /* 0x0041e80000100a00 */
[----:B0-----:R-:W2:Y:S10]  /*4d720*/  LDL.64 R20, [R1+0x30] ;  /* 0x0000300001147983 */ /* 0x001eb40000100a00 */
[----:B------:R-:W-:Y:S02]  /*4d730*/  STL.64 [R1+0x350], R12 ;  /* 0x0003500c01007387 */ /* 0x000fe40000100a00 */
[----:B------:R0:W-:Y:S02]  /*4d740*/  STL.64 [R1+0x358], R14 ;  /* 0x0003580e01007387 */ /* 0x0001e40000100a00 */
[----:B0-----:R-:W3:Y:S01]  /*4d750*/  LDL.LU R15, [R1+0x5998] ;  /* 0x00599800010f7983 */ /* 0x001ee20000300800 */
[----:B------:R-:W4:Y:S02]  /*4d760*/  LDL.LU.64 R12, [R1+0x5990] ;  /* 0x00599000010c7983 */ /* 0x000f240000300a00 */
[----:B------:R0:W-:Y:S02]  /*4d770*/  STL.64 [R1+0x58c8], R16 ;  /* 0x0058c81001007387 */ /* 0x0001e40000100a00 */
[----:B------:R1:W-:Y:S01]  /*4d780*/  STL.64 [R1+0x5960], R18 ;  /* 0x0059601201007387 */ /* 0x0003e20000100a00 */
[----:B0-----:R-:W2:Y:S01]  /*4d790*/  LDL.LU R16, [R1+0x590] ;  /* 0x0005900001107983 */ /* 0x001ea20000300800 */
[----:B------:R-:W2:Y:S02]  /*4d7a0*/  LDL.LU R17, [R1+0x594] ;  /* 0x0005940001117983 */ /* 0x000ea40000300800 */
[----:B-1----:R-:W2:Y:S02]  /*4d7b0*/  LDL.LU R18, [R1+0x598] ;  /* 0x0005980001127983 */ /* 0x002ea40000300800 */
[----:B------:R-:W2:Y:S01]  /*4d7c0*/  LDL.LU R19, [R1+0x59c] ;  /* 0x00059c0001137983 */ /* 0x000ea20000300800 */
[C---:B----4-:R-:W-:Y:S01]  /*4d7d0*/  HMMA.16816.F32 R8, R24.reuse, R12, R8 ;  /* 0x0000000c1808723c */ /* 0x050fe20000001808 */
        /* <DEDUP_REMOVED lines=10> */
[----:B------:R-:W2:Y:S02]  /*4d880*/  LDL.LU.64 R8, [R1+0x5980] ;  /* 0x0059800001087983 */ /* 0x000ea40000300a00 */
[C---:B--2---:R-:W-:Y:S01]  /*4d890*/  HMMA.16816.F32 R4, R24.reuse, R8, R4 ;  /* 0x000000081804723c */ /* 0x044fe20000001804 */
[----:B----4-:R-:W-:Y:S01]  /*4d8a0*/  STL.64 [R1+0x5848], R10 ;  /* 0x0058480a01007387 */ /* 0x010fe20000100a00 */
[----:B------:R0:W-:Y:S11]  /*4d8b0*/  STL.64 [R1+0x5840], R8 ;  /* 0x0058400801007387 */ /* 0x0001f60000100a00 */
[----:B------:R-:W-:Y:S10]  /*4d8c0*/  @!UPT UIADD3 URZ, URZ, URZ, URZ ;  /* 0x0000003f3f3ff290 */ /* 0x000ff4000fffe03f */
[----:B------:R-:W-:Y:S01]  /*4d8d0*/  STL.64 [R1+0x330], R4 ;  /* 0x0003300401007387 */ /* 0x000fe20000100a00 */
[----:B------:R-:W-:Y:S02]  /*4d8e0*/  STL.64 [R1+0x338], R6 ;  /* 0x0003380601007387 */ /* 0x000fe40000100a00 */
[----:B------:R-:W1:Y:S01]  /*4d8f0*/  LDSM.16.MT88.4 R4, [R28+0x4000] ;  /* 0x004000001c04783b */ /* 0x000e620000004200 */
[----:B------:R-:W-:Y:S01]  /*4d900*/  HMMA.16816.F32 R16, R24, R20, R16 ;  /* 0x000000141810723c */ /* 0x000fe20000001810 */
[----:B0-----:R-:W2:Y:S02]  /*4d910*/  LDL.64 R8, [R1+0x140] ;  /* 0x0001400001087983 */ /* 0x001ea40000100a00 */
[----:B------:R-:W-:Y:S02]  /*4d920*/  STL [R1+0x5828], R28 ;  /* 0x0058281c01007387 */ /* 0x000fe40000100800 */
[----:B-1----:R-:W-:Y:S01]  /*4d930*/  STL.64 [R1+0x5740], R6 ;  /* 0x0057400601007387 */ /* 0x002fe20000100a00 */
[----:B------:R0:W-:Y:S11]  /*4d940*/  STL.64 [R1+0x5738], R4 ;  /* 0x0057380401007387 */ /* 0x0001f60000100a00 */
[----:B------:R-:W-:Y:S06]  /*4d950*/  @!UPT UIADD3 URZ, URZ, URZ, URZ ;  /* 0x0000003f3f3ff290 */ /* 0x000fec000fffe03f */
[----:B------:R-:W-:Y:S02]  /*4d960*/  STL.64 [R1+0x5a0], R16 ;  /* 0x0005a01001007387 */ /* 0x000fe40000100a00 */
[----:B------:R1:W-:Y:S02]  /*4d970*/  STL.64 [R1+0x5a8], R18 ;  /* 0x0005a81201007387 */ /* 0x0003e40000100a00 */
[----:B0-----:R-:W-:Y:S02]  /*4d980*/  IMAD.MOV.U32 R4, RZ, RZ, R2 ;  /* 0x000000ffff047224 */ /* 0x001fe400078e0002 */
[----:B------:R-:W-:Y:S01]  /*4d990*/  IMAD.MOV.U32 R5, RZ, RZ, R0 ;  /* 0x000000ffff057224 */ /* 0x000fe200078e0000 */
[----:B-1----:R-:W4:Y:S01]  /*4d9a0*/  LDL.LU.64 R18, [R1+0x5978] ;  /* 0x0059780001127983 */ /* 0x002f220000300a00 */
[----:B------:R-:W4:Y:S02]  /*4d9b0*/  LDL.LU.64 R16, [R1+0x5970] ;  /* 0x0059700001107983 */ /* 0x000f240000300a00 */
[----:B------:R-:W-:-:S02]  /*4d9c0*/  IMAD.MOV.U32 R2, RZ, RZ, R20 ;  /* 0x000000ffff027224 */ /* 0x000fc400078e0014 */
[----:B------:R-:W-:Y:S02]  /*4d9d0*/  IMAD.MOV.U32 R0, RZ, RZ, R21 ;  /* 0x000000ffff007224 */ /* 0x000fe400078e0015 */
[----:B------:R-:W4:Y:S03]  /*4d9e0*/  LDL.LU.64 R20, [R1+0x5968] ;  /* 0x0059680001147983 */ /* 0x000f260000300a00 */
[----:B------:R-:W-:Y:S02]  /*4d9f0*/  STL [R1+0x5830], R0 ;  /* 0x0058300001007387 */ /* 0x000fe40000100800 */
[----:B------:R-:W-:Y:S01]  /*4da00*/  STL [R1+0x582c], R2 ;  /* 0x00582c0201007387 */ /* 0x000fe20000100800 */
[----:B----4-:R-:W-:Y:S01]  /*4da10*/  HMMA.16816.F32 R16, R24, R20, R16 ;  /* 0x000000141810723c */ /* 0x010fe20000001810 */
[----:B------:R-:W-:Y:S02]  /*4da20*/  IMAD.MOV.U32 R6, RZ, RZ, R20 ;  /* 0x000000ffff067224 */ /* 0x000fe400078e0014 */
[----:B------:R-:W-:Y:S11]  /*4da30*/  IMAD.MOV.U32 R3, RZ, RZ, R21 ;  /* 0x000000ffff037224 */ /* 0x000ff600078e0015 */
[----:B------:R-:W-:Y:S09]  /*4da40*/  @!UPT UIADD3 URZ, URZ, URZ, URZ ;  /* 0x0000003f3f3ff290 */ /* 0x000ff2000fffe03f */
[----:B------:R-:W-:Y:S01]  /*4da50*/  STL.64 [R1+0x590], R16 ;  /* 0x0005901001007387 */ /* 0x000fe20000100a00 */
[----:B------:R0:W-:Y:S03]  /*4da60*/  STL.64 [R1+0x598], R18 ;  /* 0x0005981201007387 */ /* 0x0001e60000100a00 */
[----:B0-----:R-:W4:Y:S01]  /*4da70*/  LDL.LU.64 R18, [R1+0x5960] ;  /* 0x0059600001127983 */ /* 0x001f220000300a00 */
[----:B------:R-:W3:Y:S02]  /*4da80*/  LDL.LU.64 R22, [R1+0x5958] ;  /* 0x0059580001167983 */ /* 0x000ee40000300a00 */
[----:B------:R-:W3:Y:S02]  /*4da90*/  LDL.LU.64 R20, [R1+0x5950] ;  /* 0x0059500001147983 */ /* 0x000ee40000300a00 */
[----:B------:R-:W-:Y:S01]  /*4daa0*/  STL [R1+0x5838], R3 ;  /* 0x0058380301007387 */ /* 0x000fe20000100800 */
[----:B------:R-:W-:Y:S01]  /*4dab0*/  STL [R1+0x5834], R6 ;  /* 0x0058340601007387 */ /* 0x000fe20000100800 */
[----:B--2---:R-:W-:-:S02]  /*4dac0*/  IMAD.MOV.U32 R7, RZ, RZ, R9 ;  /* 0x000000ffff077224 */ /* 0x004fc400078e0009 */
[----:B------:R-:W-:Y:S01]  /*4dad0*/  IMAD.MOV.U32 R14, RZ, RZ, R8 ;  /* 0x000000ffff0e7224 */ /* 0x000fe200078e0008 */
[----:B---3--:R-:W-:Y:S11]  /*4dae0*/  HMMA.16816.F32 R20, R24, R8, R20 ;  /* 0x000000081814723c */ /* 0x008ff60000001814 */
[----:B------:R-:W-:Y:S11]  /*4daf0*/  @!UPT UIADD3 URZ, URZ, URZ, URZ ;  /* 0x0000003f3f3ff290 */ /* 0x000ff6000fffe03f */
[----:B------:R-:W-:Y:S01]  /*4db00*/  @!UPT UIADD3 URZ, URZ, URZ, URZ ;  /* 0x0000003f3f3ff290 */ /* 0x000fe2000fffe03f */
[----:B------:R-:W-:Y:S01]  /*4db10*/  STL.64 [R1+0x580], R20 ;  /* 0x0005801401007387 */ /* 0x000fe20000100a00 */
[----:B------:R0:W-:Y:S03]  /*4db20*/  STL.64 [R1+0x588], R22 ;  /* 0x0005881601007387 */ /* 0x0001e60000100a00 */
[----:B0-----:R-:W2:Y:S01]  /*4db30*/  LDL.LU.64 R22, [R1+0x5948] ;  /* 0x0059480001167983 */ /* 0x001ea20000300a00 */
[----:B------:R-:W3:Y:S02]  /*4db40*/  LDL.LU.64 R20, [R1+0x5940] ;  /* 0x0059400001147983 */ /* 0x000ee40000300a00 */
[----:B------:R-:W-:Y:S02]  /*4db50*/  STL [R1+0x5908], R7 ;  /* 0x0059080701007387 */ /* 0x000fe40000100800 */
[----:B------:R-:W-:Y:S01]  /*4db60*/  STL.64 [R1+0x5900], R4 ;  /* 0x0059000401007387 */ /* 0x000fe20000100a00 */
[----:B------:R-:W2:Y:S01]  /*4db70*/  LDL.LU R8, [R1+0x1e0] ;  /* 0x0001e00001087983 */ /* 0x000ea20000300800 */
        /* <DEDUP_REMOVED lines=15> */
[----:B0-----:R-:W-:-:S02]  /*4dc70*/  IMAD.MOV.U32 R8, RZ, RZ, R29 ;  /* 0x000000ffff087224 */ /* 0x001fc400078e001d */
[----:B------:R-:W-:Y:S01]  /*4dc80*/  IMAD.MOV.U32 R9, RZ, RZ, R23 ;  /* 0x000000ffff097224 */ /* 0x000fe200078e0017 */
[----:B--2---:R-:W-:Y:S01]  /*4dc90*/  STL.64 [R1+0x5918], R6 ;  /* 0x0059180601007387 */ /* 0x004fe20000100a00 */
[----:B------:R0:W-:Y:S02]  /*4dca0*/  STL.64 [R1+0x5910], R4 ;  /* 0x0059100401007387 */ /* 0x0001e40000100a00 */
[----:B0-----:R-:W-:Y:S02]  /*4dcb0*/  IMAD.MOV.U32 R4, RZ, RZ, R22 ;  /* 0x000000ffff047224 */ /* 0x001fe400078e0016 */
[----:B------:R-:W-:-:S05]  /*4dcc0*/  IMAD.MOV.U32 R5, RZ, RZ, R15 ;  /* 0x000000ffff057224 */ /* 0x000fca00078e000f */
[----:B------:R0:W-:Y:S04]  /*4dcd0*/  STL.64 [R1+0x5928], R4 ;  /* 0x0059280401007387 */ /* 0x0001e80000100a00 */
[----:B0-----:R-:W2:Y:S01]  /*4dce0*/  LDL.64 R4, [R1+0x120] ;  /* 0x0001200001047983 */ /* 0x001ea20000100a00 */
[----:B------:R0:W-:Y:S03]  /*4dcf0*/  STL.64 [R1+0x5880], R8 ;  /* 0x0058800801007387 */ /* 0x0001e60000100a00 */
[----:B0-----:R-:W2:Y:S04]  /*4dd00*/  LDL.64 R8, [R1+0x10] ;  /* 0x0000100001087983 */ /* 0x001ea80000100a00 */
[----:B--2---:R0:W-:Y:S04]  /*4dd10*/  STL.64 [R1+0x5898], R8 ;  /* 0x0058980801007387 */ /* 0x0041e80000100a00 */
[----:B0-----:R-:W2:Y:S01]  /*4dd20*/  LDL.LU R8, [R1+0x570] ;  /* 0x0005700001087983 */ /* 0x001ea20000300800 */
[----:B------:R-:W2:Y:S02]  /*4dd30*/  LDL.LU R9, [R1+0x574] ;  /* 0x0005740001097983 */ /* 0x000ea40000300800 */
[----:B------:R-:W2:Y:S02]  /*4dd40*/  LDL.LU R10, [R1+0x578] ;  /* 0x00057800010a7983 */ /* 0x000ea40000300800 */
[----:B------:R-:W2:Y:S02]  /*4dd50*/  LDL.LU R11, [R1+0x57c] ;  /* 0x00057c00010b7983 */ /* 0x000ea40000300800 */
[----:B---3--:R-:W-:Y:S01]  /*4dd60*/  IMAD.MOV.U32 R15, RZ, RZ, R21 ;  /* 0x000000ffff0f7224 */ /* 0x008fe200078e0015 */
[----:B------:R-:W-:Y:S01]  /*4dd70*/  STL [R1+0x583c], R14 ;  /* 0x00583c0e01007387 */ /* 0x000fe20000100800 */
[----:B--2---:R-:W-:Y:S11]  /*4dd80*/  HMMA.16816.F32 R8, R24, R20, R8 ;  /* 0x000000141808723c */ /* 0x004ff60000001808 */
[----:B------:R-:W-:Y:S11]  /*4dd90*/  @!UPT UIADD3 URZ, URZ, URZ, URZ ;  /* 0x0000003f3f3ff290 */ /* 0x000ff6000fffe03f */
[----:B------:R-:W-:Y:S01]  /*4dda0*/  @!UPT UIADD3 URZ, URZ, URZ, URZ ;  /* 0x0000003f3f3ff290 */ /* 0x000fe2000fffe03f */
[----:B------:R-:W-:Y:S01]  /*4ddb0*/  STL.64 [R1+0x570], R8 ;  /* 0x0005700801007387 */ /* 0x000fe20000100a00 */
[----:B------:R-:W-:Y:S02]  /*4ddc0*/  STL.64 [R1+0x578], R10 ;  /* 0x0005780a01007387 */ /* 0x000fe40000100a00 */
[----:B------:R-:W-:Y:S02]  /*4ddd0*/  STL [R1+0x58e8], R15 ;  /* 0x0058e80f01007387 */ /* 0x000fe40000100800 */
[----:B------:R0:W-:Y:S02]  /*4dde0*/  STL.64 [R1+0x58e0], R12 ;  /* 0x0058e00c01007387 */ /* 0x0001e40000100a00 */
[----:B0-----:R-:W2:Y:S01]  /*4ddf0*/  LDL.LU R12, [R1+0x530] ;  /* 0x00053000010c7983 */ /* 0x001ea20000300800 */
[----:B------:R-:W2:Y:S02]  /*4de00*/  LDL.LU R13, [R1+0x534] ;  /* 0x00053400010d7983 */ /* 0x000ea40000300800 */
[----:B------:R-:W3:Y:S02]  /*4de10*/  LDL.LU R14, [R1+0x538] ;  /* 0x00053800010e7983 */ /* 0x000ee40000300800 */
[----:B------:R-:W3:Y:S02]  /*4de20*/  LDL.LU R15, [R1+0x53c] ;  /* 0x00053c00010f7983 */ /* 0x000ee40000300800 */
[----:B---3--:R-:W-:Y:S01]  /*4de30*/  STL.64 [R1+0x58f8], R14 ;  /* 0x0058f80e01007387 */ /* 0x008fe20000100a00 */
[----:B--2---:R0:W-:Y:S03]  /*4de40*/  STL.64 [R1+0x58f0], R12 ;  /* 0x0058f00c01007387 */ /* 0x0041e60000100a00 */
[----:B0-----:R-:W2:Y:S04]  /*4de50*/  LDL.64 R12, [R1+0x100] ;  /* 0x00010000010c7983 */ /* 0x001ea80000100a00 */
[----:B--2---:R0:W-:Y:S04]  /*4de60*/  STL.64 [R1+0x5920], R12 ;  /* 0x0059200c01007387 */ /* 0x0041e80000100a00 */
        /* <DEDUP_REMOVED lines=14> */
[----:B------:R-:W4:Y:S02]  /*4df50*/  LDL.LU R18, [R1+0x528] ;  /* 0x0005280001127983 */ /* 0x000f240000300800 */
[----:B------:R-:W4:Y:S02]  /*4df60*/  LDL.LU R19, [R1+0x52c] ;  /* 0x00052c0001137983 */ /* 0x000f240000300800 */
[----:B------:R-:W-:-:S02]  /*4df70*/  IMAD.MOV.U32 R29, RZ, RZ, R20 ;  /* 0x000000ffff1d7224 */ /* 0x000fc400078e0014 */
[----:B------:R-:W-:Y:S02]  /*4df80*/  IMAD.MOV.U32 R2, RZ, RZ, R4 ;  /* 0x000000ffff027224 */ /* 0x000fe400078e0004 */
[----:B------:R-:W-:Y:S01]  /*4df90*/  IMAD.MOV.U32 R28, RZ, RZ, R5 ;  /* 0x000000ffff1c7224 */ /* 0x000fe200078e0005 */
[C---:B--2---:R-:W-:Y:S01]  /*4dfa0*/  HMMA.16816.F32 R12, R24.reuse, R4, R12 ;  /* 0x00000004180c723c */ /* 0x044fe2000000180c */
[----:B----4-:R-:W-:Y:S01]  /*4dfb0*/  STL.64 [R1+0x58d8], R18 ;  /* 0x0058d81201007387 */ /* 0x010fe20000100a00 */
[----:B---3--:R0:W-:Y:S03]  /*4dfc0*/  STL.64 [R1+0x58d0], R16 ;  /* 0x0058d01001007387 */ /* 0x0081e60000100a00 */
[----:B0-----:R-:W2:Y:S01]  /*4dfd0*/  LDL.64 R16, [R1+0xf0] ;  /* 0x0000f00001107983 */ /* 0x001ea20000100a00 */
[----:B------:R0:W-:Y:S03]  /*4dfe0*/  STL.64 [R1+0x58c0], R8 ;  /* 0x0058c00801007387 */ /* 0x0001e60000100a00 */
[----:B0-----:R-:W3:Y:S01]  /*4dff0*/  LDL.64 R8, [R1+0xe0] ;  /* 0x0000e00001087983 */ /* 0x001ee20000100a00 */
[----:B------:R-:W4:Y:S02]  /*4e000*/  LDL.LU R20, [R1+0x320] ;  /* 0x0003200001147983 */ /* 0x000f240000300800 */
[----:B------:R-:W4:Y:S02]  /*4e010*/  LDL.LU R21, [R1+0x324] ;  /* 0x0003240001157983 */ /* 0x000f240000300800 */
[----:B------:R-:W4:Y:S01]  /*4e020*/  LDL.LU R22, [R1+0x328] ;  /* 0x0003280001167983 */ /* 0x000f220000300800 */
[----:B------:R-:W4:Y:S08]  /*4e030*/  LDL.LU R23, [R1+0x32c] ;  /* 0x00032c0001177983 */ /* 0x000f300000300800 */
[----:B------:R-:W-:Y:S02]  /*4e040*/  STL.64 [R1+0x560], R12 ;  /* 0x0005600c01007387 */ /* 0x000fe40000100a00 */
[----:B------:R0:W-:Y:S02]  /*4e050*/  STL.64 [R1+0x568], R14 ;  /* 0x0005680e01007387 */ /* 0x0001e40000100a00 */
[----:B0-----:R-:W2:Y:S01]  /*4e060*/  LDL.LU.64 R14, [R1+0x5938] ;  /* 0x00593800010e7983 */ /* 0x001ea20000300a00 */
[----:B------:R-:W2:Y:S02]  /*4e070*/  LDL.LU.64 R12, [R1+0x5930] ;  /* 0x00593000010c7983 */ /* 0x000ea40000300a00 */
[----:B------:R-:W2:Y:S02]  /*4e080*/  LDL.LU.64 R4, [R1+0x5928] ;  /* 0x0059280001047983 */ /* 0x000ea40000300a00 */
[C---:B--2---:R-:W-:Y:S01]  /*4e090*/  HMMA.16816.F32 R4, R24.reuse, R4, R12 ;  /* 0x000000041804723c */ /* 0x044fe2000000180c */
[----:B------:R-:W2:Y:S11]  /*4e0a0*/  LDL.LU.64 R12, [R1+0x5920] ;  /* 0x00592000010c7983 */ /* 0x000eb60000300a00 */
[----:B------:R-:W-:Y:S11]  /*4e0b0*/  @!UPT UIADD3 URZ, URZ, URZ, URZ ;  /* 0x0000003f3f3ff290 */ /* 0x000ff6000fffe03f */
[----:B------:R-:W-:Y:S01]  /*4e0c0*/  STL.64 [R1+0x550], R4 ;  /* 0x0005500401007387 */ /* 0x000fe20000100a00 */
[----:B------:R0:W-:Y:S03]  /*4e0d0*/  STL.64 [R1+0x558], R6 ;  /* 0x0005580601007387 */ /* 0x0001e60000100a00 */
[----:B0-----:R-:W3:Y:S01]  /*4e0e0*/  LDL.LU.64 R6, [R1+0x5918] ;  /* 0x0059180001067983 */ /* 0x001ee20000300a00 */
[----:B------:R-:W3:Y:S02]  /*4e0f0*/  LDL.LU.64 R4, [R1+0x5910] ;  /* 0x0059100001047983 */ /* 0x000ee40000300a00 */
[----:B--2---:R-:W-:Y:S01]  /*4e100*/  IMAD.MOV.U32 R0, RZ, RZ, R13 ;  /* 0x000000ffff007224 */ /* 0x004fe200078e000d */
[C---:B---3--:R-:W-:Y:S11]  /*4e110*/  HMMA.16816.F32 R4, R24.reuse, R12, R4 ;  /* 0x0000000c1804723c */ /* 0x048ff60000001804 */
[----:B------:R-:W-:Y:S11]  /*4e120*/  @!UPT UIADD3 URZ, URZ, URZ, URZ ;  /* 0x0000003f3f3ff290 */ /* 0x000ff6000fffe03f */
[----:B------:R-:W-:Y:S01]  /*4e130*/  @!UPT UIADD3 URZ, URZ, URZ, URZ ;  /* 0x0000003f3f3ff290 */ /* 0x000fe2000fffe03f */
[----:B------:R-:W-:Y:S01]  /*4e140*/  STL.64 [R1+0x540], R4 ;  /* 0x0005400401007387 */ /* 0x000fe20000100a00 */
[----:B------:R0:W-:Y:S03]  /*4e150*/  STL.64 [R1+0x548], R6 ;  /* 0x0005480601007387 */ /* 0x0001e60000100a00 */
[----:B0-----:R-:W2:Y:S01]  /*4e160*/  LDL.LU R7, [R1+0x5908] ;  /* 0x0059080001077983 */ /* 0x001ea20000300800 */
[----:B------:R-:W4:Y:S02]  /*4e170*/  LDL.LU.64 R4, [R1+0x5900] ;  /* 0x0059000001047983 */ /* 0x000f240000300a00 */
[----:B------:R-:W-:Y:S02]  /*4e180*/  IMAD.MOV.U32 R6, RZ, RZ, R12 ;  /* 0x000000ffff067224 */ /* 0x000fe400078e000c */
[----:B------:R-:W3:Y:S01]  /*4e190*/  LDL.LU.64 R14, [R1+0x58f8] ;  /* 0x0058f800010e7983 */ /* 0x000ee20000300a00 */
[----:B------:R-:W3:Y:S02]  /*4e1a0*/  LDL.LU.64 R12, [R1+0x58f0] ;  /* 0x0058f000010c7983 */ /* 0x000ee40000300a00 */
[C---:B---3--:R-:W-:Y:S11]  /*4e1b0*/  HMMA.16816.F32 R12, R24.reuse, R16, R12 ;  /* 0x00000010180c723c */ /* 0x048ff6000000180c */
[----:B------:R-:W-:Y:S11]  /*4e1c0*/  @!UPT UIADD3 URZ, URZ, URZ, URZ ;  /* 0x0000003f3f3ff290 */ /* 0x000ff6000fffe03f */
[----:B------:R-:W-:Y:S01]  /*4e1d0*/  @!UPT UIADD3 URZ, URZ, URZ, URZ ;  /* 0x0000003f3f3ff290 */ /* 0x000fe2000fffe03f */
[----:B------:R-:W-:Y:S01]  /*4e1e0*/  STL.64 [R1+0x530], R12 ;  /* 0x0005300c01007387 */ /* 0x000fe20000100a00 */
[----:B------:R0:W-:Y:S03]  /*4e1f0*/  STL.64 [R1+0x538], R14 ;  /* 0x0005380e01007387 */ /* 0x0001e60000100a00 */
[----:B0-----:R-:W3:Y:S01]  /*4e200*/  LDL.LU R15, [R1+0x58e8] ;  /* 0x0058e800010f7983 */ /* 0x001ee20000300800 */
[----:B------:R-:W2:Y:S02]  /*4e210*/  LDL.LU.64 R12, [R1+0x58e0] ;  /* 0x0058e000010c7983 */ /* 0x000ea40000300a00 */
[----:B------:R-:W-:Y:S02]  /*4e220*/  IMAD.MOV.U32 R14, RZ, RZ, R16 ;  /* 0x000000ffff0e7224 */ /* 0x000fe400078e0010 */
[----:B------:R-:W-:Y:S01]  /*4e230*/  IMAD.MOV.U32 R3, RZ, RZ, R17 ;  /* 0x000000ffff037224 */ /* 0x000fe200078e0011 */
[----:B------:R-:W4:Y:S01]  /*4e240*/  LDL.LU.64 R18, [R1+0x58d8] ;  /* 0x0058d80001127983 */ /* 0x000f220000300a00 */
[----:B------:R-:W4:Y:S03]  /*4e250*/  LDL.LU.64 R16, [R1+0x58d0] ;  /* 0x0058d00001107983 */ /* 0x000f260000300a00 */
[----:B---3--:R-:W-:Y:S01]  /*4e260*/  STL.64 [R1+0x5878], R14 ;  /* 0x0058780e01007387 */ /* 0x008fe20000100a00 */
[----:B--2---:R0:W-:Y:S03]  /*4e270*/  STL.64 [R1+0x5870], R12 ;  /* 0x0058700c01007387 */ /* 0x0041e60000100a00 */
[----:B0-----:R-:W2:Y:S01]  /*4e280*/  LDL.LU R12, [R1+0x200] ;  /* 0x00020000010c7983 */ /* 0x001ea20000300800 */
[----:B------:R-:W2:Y:S02]  /*4e290*/  LDL.LU R13, [R1+0x204] ;  /* 0x00020400010d7983 */ /* 0x000ea40000300800 */
[----:B------:R-:W3:Y:S02]  /*4e2a0*/  LDL.LU R14, [R1+0x208] ;  /* 0x00020800010e7983 */ /* 0x000ee40000300800 */
[----:B------:R-:W3:Y:S01]  /*4e2b0*/  LDL.LU R15, [R1+0x20c] ;  /* 0x00020c00010f7983 */ /* 0x000ee20000300800 */
[C---:B----4-:R-:W-:Y:S01]  /*4e2c0*/  HMMA.16816.F32 R16, R24.reuse, R8, R16 ;  /* 0x000000081810723c */ /* 0x050fe20000001810 */
[----:B---3--:R-:W-:Y:S01]  /*4e2d0*/  STL.64 [R1+0x5890], R14 ;  /* 0x0058900e01007387 */ /* 0x008fe20000100a00 */
[----:B--2---:R0:W-:Y:S03]  /*4e2e0*/  STL.64 [R1+0x5888], R12 ;  /* 0x0058880c01007387 */ /* 0x0041e60000100a00 */
[----:B0-----:R-:W2:Y:S01]  /*4e2f0*/  LDL.LU R12, [R1+0x210] ;  /* 0x00021000010c7983 */ /* 0x001ea20000300800 */
[----:B------:R-:W2:Y:S02]  /*4e300*/  LDL.LU R13, [R1+0x214] ;  /* 0x00021400010d7983 */ /* 0x000ea40000300800 */
[----:B------:R-:W3:Y:S02]  /*4e310*/  LDL.LU R14, [R1+0x218] ;  /* 0x00021800010e7983 */ /* 0x000ee40000300800 */
[----:B------:R-:W3:Y:S01]  /*4e320*/  LDL.LU R15, [R1+0x21c] ;  /* 0x00021c00010f7983 */ /* 0x000ee20000300800 */
[----:B------:R-:W-:Y:S01]  /*4e330*/  HMMA.16816.F32 R24, R24, R4, R20 ;  /* 0x000000041818723c */ /* 0x000fe20000001814 */
[----:B---3--:R-:W-:Y:S01]  /*4e340*/  STL.64 [R1+0x58a8], R14 ;  /* 0x0058a80e01007387 */ /* 0x008fe20000100a00 */
[----:B--2---:R0:W-:Y:S03]  /*4e350*/  STL.64 [R1+0x58a0], R12 ;  /* 0x0058a00c01007387 */ /* 0x0041e60000100a00 */
[----:B0-----:R-:W2:Y:S01]  /*4e360*/  LDL.LU R12, [R1+0x220] ;  /* 0x00022000010c7983 */ /* 0x001ea20000300800 */
[----:B------:R-:W2:Y:S02]  /*4e370*/  LDL.LU R13, [R1+0x224] ;  /* 0x00022400010d7983 */ /* 0x000ea40000300800 */
[----:B------:R-:W2:Y:S02]  /*4e380*/  LDL.LU R14, [R1+0x228] ;  /* 0x00022800010e7983 */ /* 0x000ea40000300800 */
[----:B------:R-:W2:Y:S02]  /*4e390*/  LDL.LU R15, [R1+0x22c] ;  /* 0x00022c00010f7983 */ /* 0x000ea40000300800 */
[----:B------:R0:W-:Y:S01]  /*4e3a0*/  STL.64 [R1+0x520], R16 ;  /* 0x0005201001007387 */ /* 0x0001e20000100a00 */
[----:B------:R1:W-:Y:S03]  /*4e3b0*/  STL.64 [R1+0x528], R18 ;  /* 0x0005281201007387 */ /* 0x0003e60000100a00 */
[----:B0-----:R-:W3:Y:S01]  /*4e3c0*/  LDL.LU.64 R16, [R1+0x58c8] ;  /* 0x0058c80001107983 */ /* 0x001ee20000300a00 */
[----:B-1----:R-:W-:-:S02]  /*4e3d0*/  IMAD.MOV.U32 R19, RZ, RZ, R8 ;  /* 0x000000ffff137224 */ /* 0x002fc400078e0008 */
[----:B------:R-:W-:Y:S02]  /*4e3e0*/  IMAD.MOV.U32 R18, RZ, RZ, R9 ;  /* 0x000000ffff127224 */ /* 0x000fe400078e0009 */
[----:B------:R-:W2:Y:S01]  /*4e3f0*/  LDL.LU.64 R8, [R1+0x58c0] ;  /* 0x0058c00001087983 */ /* 0x000ea20000300a00 */
[----:B------:R-:W2:Y:S02]  /*4e400*/  LDL.LU.64 R22, [R1+0x58b8] ;  /* 0x0058b80001167983 */ /* 0x000ea40000300a00 */
[----:B------:R-:W2:Y:S02]  /*4e410*/  LDL.LU.64 R20, [R1+0x58b0] ;  /* 0x0058b00001147983 */ /* 0x000ea40000300a00 */
[----:B------:R0:W-:Y:S01]  /*4e420*/  STL.64 [R1+0x320], R24 ;  /* 0x0003201801007387 */ /* 0x0001e20000100a00 */
[----:B------:R1:W-:Y:S04]  /*4e430*/  STL.64 [R1+0x328], R26 ;  /* 0x0003281a01007387 */ /* 0x0003e80000100a00 */
[----:B0-----:R-:W4:Y:S01]  /*4e440*/  LDL.LU R24, [R1+0x1d0] ;  /* 0x0001d00001187983 */ /* 0x001f220000300800 */
[----:B------:R-:W4:Y:S02]  /*4e450*/  LDL.LU R25, [R1+0x1d4] ;  /* 0x0001d40001197983 */ /* 0x000f240000300800 */
[----:B-1----:R-:W4:Y:S02]  /*4e460*/  LDL.LU R26, [R1+0x1d8] ;  /* 0x0001d800011a7983 */ /* 0x002f240000300800 */
[----:B------:R-:W4:Y:S01]  /*4e470*/  LDL.LU R27, [R1+0x1dc] ;  /* 0x0001dc00011b7983 */ /* 0x000f220000300800 */
[----:B------:R-:W-:Y:S01]  /*4e480*/  STL.64 [R1+0x5750], R4 ;  /* 0x0057500401007387 */ /* 0x000fe20000100a00 */
[C---:B--2---:R-:W-:Y:S03]  /*4e490*/  HMMA.16816.F32 R8, R20.reuse, R8, R12 ;  /* 0x000000081408723c */ /* 0x044fe6000000180c */
[----:B------:R-:W2:Y:S01]  /*4e4a0*/  LDL.LU.64 R14, [R1+0x58a8] ;  /* 0x0058a800010e7983 */ /* 0x000ea20000300a00 */
[----:B------:R-:W2:Y:S11]  /*4e4b0*/  LDL.LU.64 R12, [R1+0x58a0] ;  /* 0x0058a000010c7983 */ /* 0x000eb60000300a00 */
[----:B------:R-:W-:Y:S08]  /*4e4c0*/  @!UPT UIADD3 URZ, URZ, URZ, URZ ;  /* 0x0000003f3f3ff290 */ /* 0x000ff0000fffe03f */
        /* <DEDUP_REMOVED lines=18> */
[----:B0-----:R-:W3:Y:S01]  /*4e5f0*/  LDL.LU.64 R10, [R1+0x5868] ;  /* 0x00586800010a7983 */ /* 0x001ee20000300a00 */
[----:B------:R-:W3:Y:S02]  /*4e600*/  LDL.LU.64 R8, [R1+0x5860] ;  /* 0x0058600001087983 */ /* 0x000ee40000300a00 */
[C---:B---3--:R-:W-:Y:S11]  /*4e610*/  HMMA.16816.F32 R8, R20.reuse, R16, R8 ;  /* 0x000000101408723c */ /* 0x048ff60000001808 */
[----:B------:R-:W-:Y:S11]  /*4e620*/  @!UPT UIADD3 URZ, URZ, URZ, URZ ;  /* 0x0000003f3f3ff290 */ /* 0x000ff6000fffe03f */
[----:B------:R-:W-:Y:S01]  /*4e630*/  @!UPT UIADD3 URZ, URZ, URZ, URZ ;  /* 0x0000003f3f3ff290 */ /* 0x000fe2000fffe03f */
[----:B------:R-:W-:Y:S01]  /*4e640*/  STL.64 [R1+0x1f0], R8 ;  /* 0x0001f00801007387 */ /* 0x000fe20000100a00 */
[----:B------:R0:W-:Y:S03]  /*4e650*/  STL.64 [R1+0x1f8], R10 ;  /* 0x0001f80a01007387 */ /* 0x0001e60000100a00 */
[----:B0-----:R-:W2:Y:S01]  /*4e660*/  LDL.LU.64 R10, [R1+0x5858] ;  /* 0x00585800010a7983 */ /* 0x001ea20000300a00 */
[----:B------:R-:W2:Y:S02]  /*4e670*/  LDL.LU.64 R8, [R1+0x5850] ;  /* 0x0058500001087983 */ /* 0x000ea40000300a00 */
[----:B------:R-:W-:Y:S01]  /*4e680*/  STL.64 [R1+0x5700], R16 ;  /* 0x0057001001007387 */ /* 0x000fe20000100a00 */
[C---:B--2---:R-:W-:Y:S11]  /*4e690*/  HMMA.16816.F32 R8, R20.reuse, R12, R8 ;  /* 0x0000000c1408723c */ /* 0x044ff60000001808 */
[----:B------:R-:W-:Y:S11]  /*4e6a0*/  @!UPT UIADD3 URZ, URZ, URZ, URZ ;  /* 0x0000003f3f3ff290 */ /* 0x000ff6000fffe03f */
[----:B------:R-:W-:Y:S01]  /*4e6b0*/  @!UPT UIADD3 URZ, URZ, URZ, URZ ;  /* 0x0000003f3f3ff290 */ /* 0x000fe2000fffe03f */
[----:B------:R-:W-:Y:S01]  /*4e6c0*/  STL.64 [R1+0x1e0], R8 ;  /* 0x0001e00801007387 */ /* 0x000fe20000100a00 */
[----:B------:R0:W-:Y:S03]  /*4e6d0*/  STL.64 [R1+0x1e8], R10 ;  /* 0x0001e80a01007387 */ /* 0x0001e60000100a00 */
[----:B0-----:R-:W2:Y:S01]  /*4e6e0*/  LDL.LU.64 R10, [R1+0x5848] ;  /* 0x00584800010a7983 */ /* 0x001ea20000300a00 */
[----:B------:R-:W4:Y:S02]  /*4e6f0*/  LDL.LU.64 R8, [R1+0x5840] ;  /* 0x0058400001087983 */ /* 0x000f240000300a00 */
[----:B------:R-:W3:Y:S01]  /*4e700*/  LDL.64 R16, [R1] ;  /* 0x0000000001107983 */ /* 0x000ee20000100a00 */
[----:B----4-:R-:W-:Y:S01]  /*4e710*/  HMMA.16816.F32 R24, R20, R8, R24 ;  /* 0x000000081418723c */ /* 0x010fe20000001818 */
[----:B---3--:R0:W-:Y:S01]  /*4e720*/  STL.64 [R1+0x5708], R16 ;  /* 0x0057081001007387 */ /* 0x0081e20000100a00 */
[----:B------:R-:W-:Y:S02]  /*4e730*/  STL.64 [R1+0x56f8], R12 ;  /* 0x0056f80c01007387 */ /* 0x000fe40000100a00 */
[----:B--2---:R-:W-:Y:S02]  /*4e740*/  STL.64 [R1+0x5718], R10 ;  /* 0x0057180a01007387 */ /* 0x004fe40000100a00 */
[----:B------:R-:W-:Y:S02]  /*4e750*/  STL.64 [R1+0x5710], R8 ;  /* 0x0057100801007387 */ /* 0x000fe40000100a00 */
[----:B0-----:R-:W-:-:S02]  /*4e760*/  IMAD.MOV.U32 R16, RZ, RZ, R5 ;  /* 0x000000ffff107224 */ /* 0x001fc400078e0005 */
[----:B------:R-:W-:Y:S11]  /*4e770*/  IMAD.MOV.U32 R17, RZ, RZ, R4 ;  /* 0x000000ffff117224 */ /* 0x000ff600078e0004 */
[----:B------:R-:W-:Y:S02]  /*4e780*/  @!UPT UIADD3 URZ, URZ, URZ, URZ ;  /* 0x0000003f3f3ff290 */ /* 0x000fe4000fffe03f */
[----:B------:R-:W-:Y:S01]  /*4e790*/  STL.64 [R1+0x1d0], R24 ;  /* 0x0001d01801007387 */ /* 0x000fe20000100a00 */
[----:B------:R-:W-:Y:S02]  /*4e7a0*/  STL.64 [R1+0x1d8], R26 ;  /* 0x0001d81a01007387 */ /* 0x000fe40000100a00 */
[----:B------:R0:W-:Y:S02]  /*4e7b0*/  STL.64 [R1+0x5720], R16 ;  /* 0x0057201001007387 */ /* 0x0001e40000100a00 */
[----:B0-----:R-:W2:Y:S01]  /*4e7c0*/  LDL.64 R16, [R1+0x20] ;  /* 0x0000200001107983 */ /* 0x001ea20000100a00 */
[----:B------:R-:W-:Y:S02]  /*4e7d0*/  IMAD.MOV.U32 R4, RZ, RZ, R19 ;  /* 0x000000ffff047224 */ /* 0x000fe400078e0013 */
[----:B------:R-:W-:Y:S01]  /*4e7e0*/  IMAD.MOV.U32 R5, RZ, RZ, R18 ;  /* 0x000000ffff057224 */ /* 0x000fe200078e0012 */
[----:B--2---:R0:W-:Y:S01]  /*4e7f0*/  STL.64 [R1+0x5748], R16 ;  /* 0x0057481001007387 */ /* 0x0041e20000100a00 */
[----:B------:R-:W2:Y:S02]  /*4e800*/  LDL.LU R8, [R1+0x470] ;  /* 0x0004700001087983 */ /* 0x000ea40000300800 */
[----:B------:R-:W2:Y:S02]  /*4e810*/  LDL.LU R9, [R1+0x474] ;  /* 0x0004740001097983 */ /* 0x000ea40000300800 */
[----:B------:R-:W3:Y:S01]  /*4e820*/  LDL.LU R10, [R1+0x478] ;  /* 0x00047800010a7983 */ /* 0x000ee20000300800 */
[----:B------:R-:W3:Y:S01]  /*4e830*/  LDL.LU R11, [R1+0x47c] ;  /* 0x00047c00010b7983 */ /* 0x000ee20000300800 */
[----:B------:R1:W-:Y:S03]  /*4e840*/  STL.64 [R1+0x5768], R4 ;  /* 0x0057680401007387 */ /* 0x0003e60000100a00 */
[----:B0-----:R-:W4:Y:S01]  /*4e850*/  LDL.LU R16, [R1+0x690] ;  /* 0x0006900001107983 */ /* 0x001f220000300800 */
[----:B------:R-:W4:Y:S02]  /*4e860*/  LDL.LU R17, [R1+0x694] ;  /* 0x0006940001117983 */ /* 0x000f240000300800 */
[----:B------:R-:W2:Y:S02]  /*4e870*/  LDL.LU R18, [R1+0x698] ;  /* 0x0006980001127983 */ /* 0x000ea40000300800 */
[----:B------:R-:W2:Y:S02]  /*4e880*/  LDL.LU R19, [R1+0x69c] ;  /* 0x00069c0001137983 */ /* 0x000ea40000300800 */
[----:B-1----:R-:W-:-:S02]  /*4e890*/  IMAD.MOV.U32 R4, RZ, RZ, R14 ;  /* 0x000000ffff047224 */ /* 0x002fc400078e000e */
[----:B------:R-:W-:Y:S01]  /*4e8a0*/  IMAD.MOV.U32 R5, RZ, RZ, R3 ;  /* 0x000000ffff057224 */ /* 0x000fe200078e0003 */
[----:B------:R-:W3:Y:S01]  /*4e8b0*/  LDL.LU R14, [R1+0x583c] ;  /* 0x00583c00010e7983 */ /* 0x000ee20000300800 */
[----:B------:R-:W3:Y:S03]  /*4e8c0*/  LDL.LU R3, [R1+0x5838] ;  /* 0x0058380001037983 */ /* 0x000ee60000300800 */
[----:B------:R-:W-:Y:S04]  /*4e8d0*/  STL.64 [R1+0x5780], R4 ;  /* 0x0057800401007387 */ /* 0x000fe80000100a00 */
[----:B--2---:R-:W-:Y:S01]  /*4e8e0*/  STL.64 [R1+0x5760], R18 ;  /* 0x0057601201007387 */ /* 0x004fe20000100a00 */
[----:B----4-:R0:W-:Y:S03]  /*4e8f0*/  STL.64 [R1+0x5758], R16 ;  /* 0x0057581001007387 */ /* 0x0101e60000100a00 */
[----:B0-----:R-:W2:Y:S01]  /*4e900*/  LDL.LU R16, [R1+0x510] ;  /* 0x0005100001107983 */ /* 0x001ea20000300800 */
[----:B------:R-:W2:Y:S02]  /*4e910*/  LDL.LU R17, [R1+0x514] ;  /* 0x0005140001117983 */ /* 0x000ea40000300800 */
[----:B------:R-:W4:Y:S02]  /*4e920*/  LDL.LU R18, [R1+0x518] ;  /* 0x0005180001127983 */ /* 0x000f240000300800 */
[----:B------:R-:W4:Y:S02]  /*4e930*/  LDL.LU R19, [R1+0x51c] ;  /* 0x00051c0001137983 */ /* 0x000f240000300800 */
[----:B------:R-:W-:-:S02]  /*4e940*/  IMAD.MOV.U32 R4, RZ, RZ, R6 ;  /* 0x000000ffff047224 */ /* 0x000fc400078e0006 */
[----:B------:R-:W-:Y:S01]  /*4e950*/  IMAD.MOV.U32 R5, RZ, RZ, R0 ;  /* 0x000000ffff057224 */ /* 0x000fe200078e0000 */
[----:B------:R-:W3:Y:S01]  /*4e960*/  LDL.LU R6, [R1+0x5834] ;  /* 0x0058340001067983 */ /* 0x000ee20000300800 */
[----:B------:R-:W3:Y:S03]  /*4e970*/  LDL.LU R0, [R1+0x5830] ;  /* 0x0058300001007983 */ /* 0x000ee60000300800 */
[----:B------:R-:W-:Y:S04]  /*4e980*/  STL.64 [R1+0x5798], R4 ;  /* 0x0057980401007387 */ /* 0x000fe80000100a00 */
[----:B----4-:R-:W-:Y:S01]  /*4e990*/  STL.64 [R1+0x5778], R18 ;  /* 0x0057781201007387 */ /* 0x010fe20000100a00 */
[----:B--2---:R0:W-:Y:S03]  /*4e9a0*/  STL.64 [R1+0x5770], R16 ;  /* 0x0057701001007387 */ /* 0x0041e60000100a00 */
[----:B0-----:R-:W2:Y:S01]  /*4e9b0*/  LDL.LU R16, [R1+0x7a0] ;  /* 0x0007a00001107983 */ /* 0x001ea20000300800 */
[----:B------:R-:W2:Y:S02]  /*4e9c0*/  LDL.LU R17, [R1+0x7a4] ;  /* 0x0007a40001117983 */ /* 0x000ea40000300800 */
[----:B------:R-:W4:Y:S02]  /*4e9d0*/  LDL.LU R18, [R1+0x7a8] ;  /* 0x0007a80001127983 */ /* 0x000f240000300800 */
[----:B------:R-:W4:Y:S01]  /*4e9e0*/  LDL.LU R19, [R1+0x7ac] ;  /* 0x0007ac0001137983 */ /* 0x000f220000300800 */
[----:B------:R-:W2:Y:S04]  /*4e9f0*/  LDL.64 R4, [R1+0x110] ;  /* 0x0001100001047983 */ /* 0x000ea80000100a00 */
[----:B--2---:R0:W-:Y:S02]  /*4ea00*/  STL.64 [R1+0x57b0], R4 ;  /* 0x0057b00401007387 */ /* 0x0041e40000100a00 */
[----:B0-----:R-:W-:-:S02]  /*4ea10*/  IMAD.MOV.U32 R4, RZ, RZ, R2 ;  /* 0x000000ffff047224 */ /* 0x001fc400078e0002 */
[----:B------:R-:W-:Y:S01]  /*4ea20*/  IMAD.MOV.U32 R5, RZ, RZ, R28 ;  /* 0x000000ffff057224 */ /* 0x000fe200078e001c */
[----:B------:R-:W2:Y:S01]  /*4ea30*/  LDL.LU R2, [R1+0x582c] ;  /* 0x00582c0001027983 */ /* 0x000ea20000300800 */
[----:B------:R-:W2:Y:S03]  /*4ea40*/  LDL.LU R28, [R1+0x5828] ;  /* 0x00582800011c7983 */ /* 0x000ea60000300800 */
[----:B------:R-:W-:Y:S01]  /*4ea50*/  STL.64 [R1+0x57c8], R4 ;  /* 0x0057c80401007387 */ /* 0x000fe20000100a00 */
[----:B----4-:R-:W-:Y:S02]  /*4ea60*/  STL.64 [R1+0x5790], R18 ;  /* 0x0057901201007387 */ /* 0x010fe40000100a00 */
[----:B------:R0:W-:Y:S02]  /*4ea70*/  STL.64 [R1+0x5788], R16 ;  /* 0x0057881001007387 */ /* 0x0001e40000100a00 */
[----:B0-----:R-:W4:Y:S01]  /*4ea80*/  LDL.LU R16, [R1+0x160] ;  /* 0x0001600001107983 */ /* 0x001f220000300800 */
[----:B------:R-:W4:Y:S02]  /*4ea90*/  LDL.LU R17, [R1+0x164] ;  /* 0x0001640001117983 */ /* 0x000f240000300800 */
[----:B------:R-:W3:Y:S02]  /*4eaa0*/  LDL.LU R18, [R1+0x168] ;  /* 0x0001680001127983 */ /* 0x000ee40000300800 */
[----:B------:R-:W3:Y:S02]  /*4eab0*/  LDL.LU R19, [R1+0x16c] ;  /* 0x00016c0001137983 */ /* 0x000ee40000300800 */
[----:B------:R-:W-:-:S02]  /*4eac0*/  IMAD.MOV.U32 R4, RZ, RZ, R29 ;  /* 0x000000ffff047224 */ /* 0x000fc400078e001d */
[----:B------:R-:W-:-:S05]  /*4ead0*/  IMAD.MOV.U32 R5, RZ, RZ, R15 ;  /* 0x000000ffff057224 */ /* 0x000fca00078e000f */
[----:B------:R-:W-:Y:S04]  /*4eae0*/  STL.64 [R1+0x57e0], R4 ;  /* 0x0057e00401007387 */ /* 0x000fe80000100a00 */
[----:B--2---:R-:W0:Y:S04]  /*4eaf0*/  LDSM.16.MT88.4 R24, [R28+0x4080] ;  /* 0x004080001c18783b */ /* 0x004e280000004200 */
[----:B---3--:R-:W-:Y:S01]  /*4eb00*/  STL.64 [R1+0x57a8], R18 ;  /* 0x0057a81201007387 */ /* 0x008fe20000100a00 */
[----:B----4-:R1:W-:Y:S03]  /*4eb10*/  STL.64 [R1+0x57a0], R16 ;  /* 0x0057a01001007387 */ /* 0x0103e60000100a00 */
[----:B-1----:R-:W2:Y:S01]  /*4eb20*/  LDL.LU R16, [R1+0x170] ;  /* 0x0001700001107983 */ /* 0x002ea20000300800 */
        /* <DEDUP_REMOVED lines=37> */
[----:B-1----:R-:W2:Y:S01]  /*4ed80*/  LDL.LU R16, [R1+0x1c0] ;  /* 0x0001c00001107983 */ /* 0x002ea20000300800 */
[----:B------:R-:W2:Y:S02]  /*4ed90*/  LDL.LU R17, [R1+0x1c4] ;  /* 0x0001c40001117983 */ /* 0x000ea40000300800 */
[----:B------:R-:W2:Y:S02]  /*4eda0*/  LDL.LU R18, [R1+0x1c8] ;  /* 0x0001c80001127983 */ /* 0x000ea40000300800 */
[----:B------:R-:W2:Y:S01]  /*4edb0*/  LDL.LU R19, [R1+0x1cc] ;  /* 0x0001cc0001137983 */ /* 0x000ea20000300800 */
[----:B------:R-:W-:Y:S01]  /*4edc0*/  STL.64 [R1+0x5730], R10 ;  /* 0x0057300a01007387 */ /* 0x000fe20000100a00 */
[----:B------:R1:W-:Y:S03]  /*4edd0*/  STL.64 [R1+0x5728], R8 ;  /* 0x0057280801007387 */ /* 0x0003e60000100a00 */
[----:B-1----:R-:W3:Y:S01]  /*4ede0*/  LDL.LU R8, [R1+0x480] ;  /* 0x0004800001087983 */ /* 0x002ee20000300800 */
[----:B------:R-:W3:Y:S02]  /*4edf0*/  LDL.LU R9, [R1+0x484] ;  /* 0x0004840001097983 */ /* 0x000ee40000300800 */
[----:B------:R-:W3:Y:S02]  /*4ee00*/  LDL.LU R10, [R1+0x488] ;  /* 0x00048800010a7983 */ /* 0x000ee40000300800 */
[----:B------:R-:W3:Y:S01]  /*4ee10*/  LDL.LU R11, [R1+0x48c] ;  /* 0x00048c00010b7983 */ /* 0x000ee20000300800 */
[----:B------:R-:W4:Y:S01]  /*4ee20*/  LDL.LU R12, [R1+0x450] ;  /* 0x00045000010c7983 */ /* 0x000f220000300800 */
[----:B------:R-:W4:Y:S02]  /*4ee30*/  LDL.LU R13, [R1+0x454] ;  /* 0x00045400010d7983 */ /* 0x000f240000300800 */
[----:B------:R-:W4:Y:S02]  /*4ee40*/  LDL.LU R14, [R1+0x458] ;  /* 0x00045800010e7983 */ /* 0x000f240000300800 */
[----:B------:R-:W4:Y:S01]  /*4ee50*/  LDL.LU R15, [R1+0x45c] ;  /* 0x00045c00010f7983 */ /* 0x000f220000300800 */
[----:B0-----:R0:W-:Y:S01]  /*4ee60*/  STL [R1+0x5654], R24 ;  /* 0x0056541801007387 */ /* 0x0011e20000100800 */
[----:B------:R1:W-:Y:S02]  /*4ee70*/  STL [R1+0x5650], R25 ;  /* 0x0056501901007387 */ /* 0x0003e40000100800 */
[----:B------:R1:W-:Y:S02]  /*4ee80*/  STL [R1+0x564c], R26 ;  /* 0x00564c1a01007387 */ /* 0x0003e40000100800 */
[----:B------:R1:W-:Y:S01]  /*4ee90*/  STL [R1+0x5648], R27 ;  /* 0x0056481b01007387 */ /* 0x0003e20000100800 */
[----:B0-----:R-:W3:Y:S01]  /*4eea0*/  LDL.LU R24, [R1+0x460] ;  /* 0x0004600001187983 */ /* 0x001ee20000300800 */
[----:B-1----:R-:W3:Y:S02]  /*4eeb0*/  LDL.LU R25, [R1+0x464] ;  /* 0x0004640001197983 */ /* 0x002ee40000300800 */
[----:B------:R-:W3:Y:S02]  /*4eec0*/  LDL.LU R26, [R1+0x468] ;  /* 0x00046800011a7983 */ /* 0x000ee40000300800 */
[----:B------:R-:W3:Y:S01]  /*4eed0*/  LDL.LU R27, [R1+0x46c] ;  /* 0x00046c00011b7983 */ /* 0x000ee20000300800 */
        /* <DEDUP_REMOVED lines=65> */
[----:B--2---:R-:W-:Y:S02]  /*4f2f0*/  HMMA.16816.F32 R20, R20, R4, R16 ;  /* 0x000000041414723c */ /* 0x004fe40000001810 */
[----:B------:R-:W3:Y:S01]  /*4f300*/  LDL.LU.64 R16, [R1+0x5748] ;  /* 0x0057480001107983 */ /* 0x000ee20000300a00 */
[----:B-1----:R-:W3:Y:S02]  /*4f310*/  LDL.LU.64 R6, [R1+0x5740] ;  /* 0x0057400001067983 */ /* 0x002ee40000300a00 */
[----:B------:R-:W3:Y:S11]  /*4f320*/  LDL.LU.64 R4, [R1+0x5738] ;  /* 0x0057380001047983 */ /* 0x000ef60000300a00 */
[----:B------:R-:W-:Y:S07]  /*4f330*/  @!UPT UIADD3 URZ, URZ, URZ, URZ ;  /* 0x0000003f3f3ff290 */ /* 0x000fee000fffe03f */
[----:B------:R0:W-:Y:S01]  /*4f340*/  STL.64 [R1+0xb0], R20 ;  /* 0x0000b01401007387 */ /* 0x0001e20000100a00 */
[----:B------:R1:W-:Y:S03]  /*4f350*/  STL.64 [R1+0xb8], R22 ;  /* 0x0000b81601007387 */ /* 0x0003e60000100a00 */
[----:B0-----:R-:W2:Y:S01]  /*4f360*/  LDL.LU R20, [R1+0x430] ;  /* 0x0004300001147983 */ /* 0x001ea20000300800 */
[----:B------:R-:W2:Y:S02]  /*4f370*/  LDL.LU R21, [R1+0x434] ;  /* 0x0004340001157983 */ /* 0x000ea40000300800 */
[----:B-1----:R-:W2:Y:S02]  /*4f380*/  LDL.LU R22, [R1+0x438] ;  /* 0x0004380001167983 */ /* 0x002ea40000300800 */
[----:B------:R-:W2:Y:S01]  /*4f390*/  LDL.LU R23, [R1+0x43c] ;  /* 0x00043c0001177983 */ /* 0x000ea20000300800 */
        /* <DEDUP_REMOVED lines=10> */
[----:B------:R-:W3:Y:S01]  /*4f440*/  LDL.LU.64 R10, [R1+0x5718] ;  /* 0x00571800010a7983 */ /* 0x000ee20000300a00 */
[----:B------:R-:W2:Y:S11]  /*4f450*/  LDL.LU.64 R8, [R1+0x5710] ;  /* 0x0057100001087983 */ /* 0x000eb60000300a00 */
[----:B------:R-:W-:Y:S10]  /*4f460*/  @!UPT UIADD3 URZ, URZ, URZ, URZ ;  /* 0x0000003f3f3ff290 */ /* 0x000ff4000fffe03f */
[----:B------:R0:W-:Y:S01]  /*4f470*/  STL.64 [R1+0x470], R16 ;  /* 0x0004701001007387 */ /* 0x0001e20000100a00 */
[----:B------:R-:W-:Y:S03]  /*4f480*/  STL.64 [R1+0x478], R18 ;  /* 0x0004781201007387 */ /* 0x000fe60000100a00 */
[----:B0-----:R-:W2:Y:S02]  /*4f490*/  LDL.LU.64 R16, [R1+0x5708] ;  /* 0x0057080001107983 */ /* 0x001ea40000300a00 */
[C---:B--2---:R-:W-:Y:S11]  /*4f4a0*/  HMMA.16816.F32 R24, R4.reuse, R16, R24 ;  /* 0x000000100418723c */ /* 0x044ff60000001818 */
[----:B------:R-:W-:Y:S11]  /*4f4b0*/  @!UPT UIADD3 URZ, URZ, URZ, URZ ;  /* 0x0000003f3f3ff290 */ /* 0x000ff6000fffe03f */
[----:B------:R-:W-:Y:S01]  /*4f4c0*/  @!UPT UIADD3 URZ, URZ, URZ, URZ ;  /* 0x0000003f3f3ff290 */ /* 0x000fe2000fffe03f */
[----:B------:R0:W-:Y:S01]  /*4f4d0*/  STL.64 [R1+0x460], R24 ;  /* 0x0004601801007387 */ /* 0x0001e20000100a00 */
[----:B------:R-:W-:Y:S02]  /*4f4e0*/  STL.64 [R1+0x468], R26 ;  /* 0x0004681a01007387 */ /* 0x000fe40000100a00 */
[----:B0-----:R-:W-:Y:S02]  /*4f4f0*/  IMAD.MOV.U32 R24, RZ, RZ, R16 ;  /* 0x000000ffff187224 */ /* 0x001fe400078e0010 */
[----:B------:R-:W-:Y:S02]  /*4f500*/  IMAD.MOV.U32 R25, RZ, RZ, R17 ;  /* 0x000000ffff197224 */ /* 0x000fe400078e0011 */
[----:B------:R-:W4:Y:S03]  /*4f510*/  LDL.LU.64 R16, [R1+0x5700] ;  /* 0x0057000001107983 */ /* 0x000f260000300a00 */
[----:B------:R0:W-:Y:S02]  /*4f520*/  STL.64 [R1+0x56b8], R24 ;  /* 0x0056b81801007387 */ /* 0x0001e40000100a00 */
[----:B0-----:R-:W2:Y:S01]  /*4f530*/  LDL.LU R24, [R1+0x440] ;  /* 0x0004400001187983 */ /* 0x001ea20000300800 */
[----:B------:R-:W2:Y:S02]  /*4f540*/  LDL.LU R25, [R1+0x444] ;  /* 0x0004440001197983 */ /* 0x000ea40000300800 */
[----:B------:R-:W2:Y:S02]  /*4f550*/  LDL.LU R26, [R1+0x448] ;  /* 0x00044800011a7983 */ /* 0x000ea40000300800 */
[----:B------:R-:W2:Y:S01]  /*4f560*/  LDL.LU R27, [R1+0x44c] ;  /* 0x00044c00011b7983 */ /* 0x000ea20000300800 */
[C---:B----4-:R-:W-:Y:S11]  /*4f570*/  HMMA.16816.F32 R12, R4.reuse, R16, R12 ;  /* 0x00000010040c723c */ /* 0x050ff6000000180c */
[----:B------:R-:W-:Y:S11]  /*4f580*/  @!UPT UIADD3 URZ, URZ, URZ, URZ ;  /* 0x0000003f3f3ff290 */ /* 0x000ff6000fffe03f */
[----:B------:R-:W-:Y:S01]  /*4f590*/  @!UPT UIADD3 URZ, URZ, URZ, URZ ;  /* 0x0000003f3f3ff290 */ /* 0x000fe2000fffe03f */
[----:B------:R0:W-:Y:S01]  /*4f5a0*/  STL.64 [R1+0x450], R12 ;  /* 0x0004500c01007387 */ /* 0x0001e20000100a00 */
[----:B------:R-:W-:Y:S03]  /*4f5b0*/  STL.64 [R1+0x458], R14 ;  /* 0x0004580e01007387 */ /* 0x000fe60000100a00 */
[----:B0-----:R-:W2:Y:S01]  /*4f5c0*/  LDL.LU.64 R12, [R1+0x56f8] ;  /* 0x0056f800010c7983 */ /* 0x001ea20000300a00 */
[----:B------:R2:W-:Y:S02]  /*4f5d0*/  STL.64 [R1+0x56d8], R16 ;  /* 0x0056d81001007387 */ /* 0x0005e40000100a00 */
[C---:B--2---:R-:W-:Y:S01]  /*4f5e0*/  HMMA.16816.F32 R16, R4.reuse, R12, R24 ;  /* 0x0000000c0410723c */ /* 0x044fe20000001818 */
[----:B------:R-:W-:Y:S01]  /*4f5f0*/  STL [R1+0x5600], R12 ;  /* 0x0056000c01007387 */ /* 0x000fe20000100800 */
[----:B------:R0:W-:Y:S06]  /*4f600*/  STL [R1+0x55fc], R13 ;  /* 0x0055fc0d01007387 */ /* 0x0001ec0000100800 */
[C---:B0-----:R-:W-:Y:S01]  /*4f610*/  HMMA.16816.F32 R12, R4.reuse, R8, R20 ;  /* 0x00000008040c723c */ /* 0x041fe20000001814 */
[----:B------:R-:W0:Y:S11]  /*4f620*/  LDSM.16.MT88.4 R20, [R28+0x4100] ;  /* 0x004100001c14783b */ /* 0x000e360000004200 */
[----:B------:R-:W-:Y:S03]  /*4f630*/  @!UPT UIADD3 URZ, URZ, URZ, URZ ;  /* 0x0000003f3f3ff290 */ /* 0x000fe6000fffe03f */
[----:B------:R1:W-:Y:S01]  /*4f640*/  STL.64 [R1+0x440], R16 ;  /* 0x0004401001007387 */ /* 0x0003e20000100a00 */
[----:B------:R2:W-:Y:S03]  /*4f650*/  STL.64 [R1+0x448], R18 ;  /* 0x0004481201007387 */ /* 0x0005e60000100a00 */
[----:B-1----:R-:W4:Y:S04]  /*4f660*/  LDL.LU R16, [R1+0x9d0] ;  /* 0x0009d00001107983 */ /* 0x002f280000300800 */
[----:B------:R-:W-:Y:S02]  /*4f670*/  STL.64 [R1+0x430], R12 ;  /* 0x0004300c01007387 */ /* 0x000fe40000100a00 */
[----:B------:R-:W-:Y:S02]  /*4f680*/  STL.64 [R1+0x438], R14 ;  /* 0x0004380e01007387 */ /* 0x000fe40000100a00 */
[----:B------:R-:W4:Y:S01]  /*4f690*/  LDL.LU R17, [R1+0x9d4] ;  /* 0x0009d40001117983 */ /* 0x000f220000300800 */
[----:B--2---:R-:W2:Y:S01]  /*4f6a0*/  LDL.LU R18, [R1+0x9d8] ;  /* 0x0009d80001127983 */ /* 0x004ea20000300800 */
[----:B------:R-:W2:Y:S03]  /*4f6b0*/  LDL.LU R19, [R1+0x9dc] ;  /* 0x0009dc0001137983 */ /* 0x000ea60000300800 */
[----:B--2---:R-:W-:Y:S01]  /*4f6c0*/  STL.64 [R1+0x56e8], R18 ;  /* 0x0056e81201007387 */ /* 0x004fe20000100a00 */
[----:B----4-:R1:W-:Y:S03]  /*4f6d0*/  STL.64 [R1+0x56e0], R16 ;  /* 0x0056e01001007387 */ /* 0x0103e60000100a00 */
[----:B-1----:R-:W2:Y:S01]  /*4f6e0*/  LDL.64 R16, [R1+0x30] ;  /* 0x0000300001107983 */ /* 0x002ea20000100a00 */
[----:B------:R-:W4:Y:S02]  /*4f6f0*/  LDL.LU R24, [R1+0x780] ;  /* 0x0007800001187983 */ /* 0x000f240000300800 */
[----:B------:R-:W4:Y:S02]  /*4f700*/  LDL.LU R25, [R1+0x784] ;  /* 0x0007840001197983 */ /* 0x000f240000300800 */
[----:B------:R-:W2:Y:S01]  /*4f710*/  LDL.LU R26, [R1+0x788] ;  /* 0x00078800011a7983 */ /* 0x000ea20000300800 */
[----:B------:R-:W2:Y:S04]  /*4f720*/  LDL.LU R27, [R1+0x78c] ;  /* 0x00078c00011b7983 */ /* 0x000ea80000300800 */
[----:B--2---:R-:W-:Y:S01]  /*4f730*/  STL.64 [R1+0x56c8], R26 ;  /* 0x0056c81a01007387 */ /* 0x004fe20000100a00 */
[----:B----4-:R1:W-:Y:S03]  /*4f740*/  STL.64 [R1+0x56c0], R24 ;  /* 0x0056c01801007387 */ /* 0x0103e60000100a00 */
[----:B-1----:R-:W2:Y:S04]  /*4f750*/  LDL.64 R24, [R1+0x140] ;  /* 0x0001400001187983 */ /* 0x002ea80000100a00 */
[----:B--2---:R1:W-:Y:S04]  /*4f760*/  STL.64 [R1+0x56d0], R24 ;  /* 0x0056d01801007387 */ /* 0x0043e80000100a00 */
[----:B-1----:R-:W2:Y:S04]  /*4f770*/  LDL.64 R24, [R1+0x150] ;  /* 0x0001500001187983 */ /* 0x002ea80000100a00 */
[----:B--2---:R1:W-:Y:S04]  /*4f780*/  STL.64 [R1+0x56f0], R24 ;  /* 0x0056f01801007387 */ /* 0x0043e80000100a00 */
[----:B-1----:R-:W2:Y:S01]  /*4f790*/  LDL.LU R24, [R1+0x420] ;  /* 0x0004200001187983 */ /* 0x002ea20000300800 */
[----:B------:R-:W2:Y:S02]  /*4f7a0*/  LDL.LU R25, [R1+0x424] ;  /* 0x0004240001197983 */ /* 0x000ea40000300800 */
[----:B------:R-:W2:Y:S02]  /*4f7b0*/  LDL.LU R26, [R1+0x428] ;  /* 0x00042800011a7983 */ /* 0x000ea40000300800 */
[----:B------:R-:W2:Y:S01]  /*4f7c0*/  LDL.LU R27, [R1+0x42c] ;  /* 0x00042c00011b7983 */ /* 0x000ea20000300800 */
[----:B------:R-:W4:Y:S01]  /*4f7d0*/  LDL.LU R12, [R1+0x770] ;  /* 0x00077000010c7983 */ /* 0x000f220000300800 */
[----:B------:R-:W4:Y:S02]  /*4f7e0*/  LDL.LU R13, [R1+0x774] ;  /* 0x00077400010d7983 */ /* 0x000f240000300800 */
[----:B------:R-:W2:Y:S02]  /*4f7f0*/  LDL.LU R14, [R1+0x778] ;  /* 0x00077800010e7983 */ /* 0x000ea40000300800 */
[----:B------:R-:W2:Y:S02]  /*4f800*/  LDL.LU R15, [R1+0x77c] ;  /* 0x00077c00010f7983 */ /* 0x000ea40000300800 */
[----:B--2---:R-:W-:Y:S01]  /*4f810*/  STL.64 [R1+0x56b0], R14 ;  /* 0x0056b00e01007387 */ /* 0x004fe20000100a00 */
[----:B----4-:R1:W-:Y:S03]  /*4f820*/  STL.64 [R1+0x56a8], R12 ;  /* 0x0056a80c01007387 */ /* 0x0103e60000100a00 */
[----:B-1----:R-:W2:Y:S01]  /*4f830*/  LDL.64 R12, [R1+0x130] ;  /* 0x00013000010c7983 */ /* 0x002ea20000100a00 */
[----:B---3--:R-:W-:Y:S02]  /*4f840*/  STL.64 [R1+0x55f0], R10 ;  /* 0x0055f00a01007387 */ /* 0x008fe40000100a00 */
[----:B------:R-:W-:Y:S02]  /*4f850*/  STL.64 [R1+0x55e8], R8 ;  /* 0x0055e80801007387 */ /* 0x000fe40000100a00 */
[----:B0-----:R-:W-:Y:S01]  /*4f860*/  STL.64 [R1+0x5528], R22 ;  /* 0x0055281601007387 */ /* 0x001fe20000100a00 */
[----:B------:R0:W-:Y:S04]  /*4f870*/  STL.64 [R1+0x5520], R20 ;  /* 0x0055201401007387 */ /* 0x0001e80000100a00 */
[----:B0-----:R-:W3:Y:S01]  /*4f880*/  LDL.64 R20, [R1+0xd0] ;  /* 0x0000d00001147983 */ /* 0x001ee20000100a00 */
[----:B------:R-:W-:Y:S01]  /*4f890*/  HMMA.16816.F32 R24, R4, R16, R24 ;  /* 0x000000100418723c */ /* 0x000fe20000001818 */
[----:B------:R-:W-:-:S02]  /*4f8a0*/  IMAD.MOV.U32 R8, RZ, RZ, R29 ;  /* 0x000000ffff087224 */ /* 0x000fc400078e001d */
[----:B------:R-:W-:Y:S02]  /*4f8b0*/  IMAD.MOV.U32 R9, RZ, RZ, R2 ;  /* 0x000000ffff097224 */ /* 0x000fe400078e0002 */
[----:B------:R-:W-:Y:S02]  /*4f8c0*/  IMAD.MOV.U32 R2, RZ, RZ, R16 ;  /* 0x000000ffff027224 */ /* 0x000fe400078e0010 */
[----:B------:R-:W-:Y:S01]  /*4f8d0*/  IMAD.MOV.U32 R29, RZ, RZ, R17 ;  /* 0x000000ffff1d7224 */ /* 0x000fe200078e0011 */
[----:B---3--:R0:W-:Y:S04]  /*4f8e0*/  STL.64 [R1+0x5678], R20 ;  /* 0x0056781401007387 */ /* 0x0081e80000100a00 */
[----:B0-----:R-:W3:Y:S01]  /*4f8f0*/  LDL.LU R20, [R1+0x760] ;  /* 0x0007600001147983 */ /* 0x001ee20000300800 */
[----:B------:R-:W3:Y:S02]  /*4f900*/  LDL.LU R21, [R1+0x764] ;  /* 0x0007640001157983 */ /* 0x000ee40000300800 */
[----:B------:R-:W3:Y:S02]  /*4f910*/  LDL.LU R22, [R1+0x768] ;  /* 0x0007680001167983 */ /* 0x000ee40000300800 */
[----:B------:R-:W3:Y:S06]  /*4f920*/  LDL.LU R23, [R1+0x76c] ;  /* 0x00076c0001177983 */ /* 0x000eec0000300800 */
[----:B------:R0:W-:Y:S01]  /*4f930*/  STL.64 [R1+0x420], R24 ;  /* 0x0004201801007387 */ /* 0x0001e20000100a00 */
[----:B------:R-:W-:Y:S03]  /*4f940*/  STL.64 [R1+0x428], R26 ;  /* 0x0004281a01007387 */ /* 0x000fe60000100a00 */
[----:B0-----:R-:W4:Y:S01]  /*4f950*/  LDL.LU.64 R24, [R1+0x56f0] ;  /* 0x0056f00001187983 */ /* 0x001f220000300a00 */
[----:B------:R-:W4:Y:S02]  /*4f960*/  LDL.LU.64 R18, [R1+0x56e8] ;  /* 0x0056e80001127983 */ /* 0x000f240000300a00 */
[----:B------:R-:W4:Y:S02]  /*4f970*/  LDL.LU.64 R16, [R1+0x56e0] ;  /* 0x0056e00001107983 */ /* 0x000f240000300a00 */
        /* <DEDUP_REMOVED lines=8> */
[----:B------:R-:W2:Y:S03]  /*4fa00*/  LDL.LU.64 R24, [R1+0x56d0] ;  /* 0x0056d00001187983 */ /* 0x000ea60000300a00 */
[----:B------:R-:W-:Y:S01]  /*4fa10*/  STL.64 [R1+0x5618], R18 ;  /* 0x0056181201007387 */ /* 0x000fe20000100a00 */
[----:B----4-:R0:W-:Y:S04]  /*4fa20*/  STL.64 [R1+0x5610], R16 ;  /* 0x0056101001007387 */ /* 0x0101e80000100a00 */
[----:B0-----:R-:W2:Y:S01]  /*4fa30*/  LDL.LU R16, [R1+0x790] ;  /* 0x0007900001107983 */ /* 0x001ea20000300800 */
[----:B------:R-:W2:Y:S02]  /*4fa40*/  LDL.LU R17, [R1+0x794] ;  /* 0x0007940001117983 */ /* 0x000ea40000300800 */
[----:B------:R-:W2:Y:S02]  /*4fa50*/  LDL.LU R18, [R1+0x798] ;  /* 0x0007980001127983 */ /* 0x000ea40000300800 */
[----:B------:R-:W2:Y:S02]  /*4fa60*/  LDL.LU R19, [R1+0x79c] ;  /* 0x00079c0001137983 */ /* 0x000ea40000300800 */
[C---:B--2---:R-:W-:Y:S11]  /*4fa70*/  HMMA.16816.F32 R16, R4.reuse, R24, R16 ;  /* 0x000000180410723c */ /* 0x044ff60000001810 */
[----:B------:R-:W-:Y:S11]  /*4fa80*/  @!UPT UIADD3 URZ, URZ, URZ, URZ ;  /* 0x0000003f3f3ff290 */ /* 0x000ff6000fffe03f */
[----:B------:R-:W-:Y:S01]  /*4fa90*/  @!UPT UIADD3 URZ, URZ, URZ, URZ ;  /* 0x0000003f3f3ff290 */ /* 0x000fe2000fffe03f */
[----:B------:R-:W-:Y:S01]  /*4faa0*/  STL.64 [R1+0x790], R16 ;  /* 0x0007901001007387 */ /* 0x000fe20000100a00 */
[----:B------:R0:W-:Y:S02]  /*4fab0*/  STL.64 [R1+0x798], R18 ;  /* 0x0007981201007387 */ /* 0x0001e40000100a00 */
[----:B------:R-:W2:Y:S02]  /*4fac0*/  LDL.LU.64 R26, [R1+0x56c8] ;  /* 0x0056c800011a7983 */ /* 0x000ea40000300a00 */
[----:B0-----:R-:W-:Y:S02]  /*4fad0*/  IMAD.MOV.U32 R19, RZ, RZ, R24 ;  /* 0x000000ffff137224 */ /* 0x001fe400078e0018 */
[----:B------:R-:W-:Y:S02]  /*4fae0*/  IMAD.MOV.U32 R18, RZ, RZ, R25 ;  /* 0x000000ffff127224 */ /* 0x000fe400078e0019 */
[----:B------:R-:W2:Y:S02]  /*4faf0*/  LDL.LU.64 R24, [R1+0x56c0] ;  /* 0x0056c00001187983 */ /* 0x000ea40000300a00 */
        /* <DEDUP_REMOVED lines=8> */
[----:B------:R-:W4:Y:S01]  /*4fb80*/  LDL.LU.64 R14, [R1+0x56b0] ;  /* 0x0056b000010e7983 */ /* 0x000f220000300a00 */
[----:B------:R-:W4:Y:S02]  /*4fb90*/  LDL.LU.64 R12, [R1+0x56a8] ;  /* 0x0056a800010c7983 */ /* 0x000f240000300a00 */
[----:B------:R-:W-:Y:S02]  /*4fba0*/  STL.64 [R1+0x5660], R26 ;  /* 0x0056601a01007387 */ /* 0x000fe40000100a00 */
[----:B--2---:R0:W-:Y:S04]  /*4fbb0*/  STL.64 [R1+0x5658], R24 ;  /* 0x0056581801007387 */ /* 0x0041e80000100a00 */
[----:B0-----:R-:W4:Y:S01]  /*4fbc0*/  LDL.64 R24, [R1+0x120] ;  /* 0x0001200001187983 */ /* 0x001f220000100a00 */
[C---:B---3--:R-:W-:Y:S08]  /*4fbd0*/  HMMA.16816.F32 R8, R4.reuse, R8, R20 ;  /* 0x000000080408723c */ /* 0x048ff00000001814 */
[----:B----4-:R-:W-:Y:S11]  /*4fbe0*/  HMMA.16816.F32 R12, R4, R24, R12 ;  /* 0x00000018040c723c */ /* 0x010ff6000000180c */
[----:B------:R-:W-:Y:S11]  /*4fbf0*/  @!UPT UIADD3 URZ, URZ, URZ, URZ ;  /* 0x0000003f3f3ff290 */ /* 0x000ff6000fffe03f */
[----:B------:R-:W-:Y:S01]  /*4fc00*/  @!UPT UIADD3 URZ, URZ, URZ, URZ ;  /* 0x0000003f3f3ff290 */ /* 0x000fe2000fffe03f */
[----:B------:R0:W-:Y:S01]  /*4fc10*/  STL.64 [R1+0x770], R12 ;  /* 0x0007700c01007387 */ /* 0x0001e20000100a00 */
[----:B------:R-:W-:Y:S02]  /*4fc20*/  STL.64 [R1+0x778], R14 ;  /* 0x0007780e01007387 */ /* 0x000fe40000100a00 */
[----:B0-----:R-:W-:Y:S02]  /*4fc30*/  IMAD.MOV.U32 R12, RZ, RZ, R24 ;  /* 0x000000ffff0c7224 */ /* 0x001fe400078e0018 */
[----:B------:R-:W-:-:S05]  /*4fc40*/  IMAD.MOV.U32 R13, RZ, RZ, R25 ;  /* 0x000000ffff0d7224 */ /* 0x000fca00078e0019 */
[----:B------:R0:W-:Y:S01]  /*4fc50*/  STL.64 [R1+0x56a0], R12 ;  /* 0x0056a00c01007387 */ /* 0x0001e20000100a00 */
[----:B------:R-:W2:Y:S02]  /*4fc60*/  LDL.LU R24, [R1+0x410] ;  /* 0x0004100001187983 */ /* 0x000ea40000300800 */
[----:B------:R-:W-:Y:S02]  /*4fc70*/  STL.64 [R1+0x760], R8 ;  /* 0x0007600801007387 */ /* 0x000fe40000100a00 */
[----:B------:R-:W-:Y:S01]  /*4fc80*/  STL.64 [R1+0x768], R10 ;  /* 0x0007680a01007387 */ /* 0x000fe20000100a00 */
[----:B------:R-:W2:Y:S01]  /*4fc90*/  LDL.LU R25, [R1+0x414] ;  /* 0x0004140001197983 */ /* 0x000ea20000300800 */
[----:B------:R-:W3:Y:S02]  /*4fca0*/  LDL.LU R26, [R1+0x418] ;  /* 0x00041800011a7983 */ /* 0x000ee40000300800 */
[----:B------:R-:W3:Y:S02]  /*4fcb0*/  LDL.LU R27, [R1+0x41c] ;  /* 0x00041c00011b7983 */ /* 0x000ee40000300800 */
[----:B------:R-:W4:Y:S01]  /*4fcc0*/  LDL.LU R20, [R1+0x730] ;  /* 0x0007300001147983 */ /* 0x000f220000300800 */
[----:B------:R-:W4:Y:S01]  /*4fcd0*/  LDL.LU R21, [R1+0x734] ;  /* 0x0007340001157983 */ /* 0x000f220000300800 */
[----:B------:R-:W2:Y:S02]  /*4fce0*/  LDL.LU R22, [R1+0x738] ;  /* 0x0007380001167983 */ /* 0x000ea40000300800 */
[----:B------:R-:W2:Y:S01]  /*4fcf0*/  LDL.LU R23, [R1+0x73c] ;  /* 0x00073c0001177983 */ /* 0x000ea20000300800 */
[----:B0-----:R-:W3:Y:S01]  /*4fd00*/  LDL.LU R12, [R1+0x750] ;  /* 0x00075000010c7983 */ /* 0x001ee20000300800 */
[----:B------:R-:W3:Y:S02]  /*4fd10*/  LDL.LU R13, [R1+0x754] ;  /* 0x00075400010d7983 */ /* 0x000ee40000300800 */
[----:B------:R-:W3:Y:S02]  /*4fd20*/  LDL.LU R14, [R1+0x758] ;  /* 0x00075800010e7983 */ /* 0x000ee40000300800 */
[----:B------:R-:W3:Y:S01]  /*4fd30*/  LDL.LU R15, [R1+0x75c] ;  /* 0x00075c00010f7983 */ /* 0x000ee20000300800 */
[----:B--2---:R-:W-:Y:S01]  /*4fd40*/  STL.64 [R1+0x5688], R22 ;  /* 0x0056881601007387 */ /* 0x004fe20000100a00 */
[----:B----4-:R0:W-:Y:S03]  /*4fd50*/  STL.64 [R1+0x5680], R20 ;  /* 0x0056801401007387 */ /* 0x0101e60000100a00 */
[----:B0-----:R-:W2:Y:S04]  /*4fd60*/  LDL.64 R20, [R1+0xf0] ;  /* 0x0000f00001147983 */ /* 0x001ea80000100a00 */
[----:B--2---:R0:W-:Y:S04]  /*4fd70*/  STL.64 [R1+0x5698], R20 ;  /* 0x0056981401007387 */ /* 0x0041e80000100a00 */
[----:B0-----:R-:W2:Y:S01]  /*4fd80*/  LDL.64 R20, [R1+0x100] ;  /* 0x0001000001147983 */ /* 0x001ea20000100a00 */
[----:B---3--:R-:W-:Y:S02]  /*4fd90*/  STL.64 [R1+0x5670], R26 ;  /* 0x0056701a01007387 */ /* 0x008fe40000100a00 */
[----:B------:R0:W-:Y:S02]  /*4fda0*/  STL.64 [R1+0x5668], R24 ;  /* 0x0056681801007387 */ /* 0x0001e40000100a00 */
[----:B0-----:R-:W3:Y:S04]  /*4fdb0*/  LDL.64 R24, [R1+0xe0] ;  /* 0x0000e00001187983 */ /* 0x001ee80000100a00 */
[----:B---3--:R0:W-:Y:S04]  /*4fdc0*/  STL.64 [R1+0x5690], R24 ;  /* 0x0056901801007387 */ /* 0x0081e80000100a00 */
[----:B0-----:R-:W3:Y:S01]  /*4fdd0*/  LDL.LU R24, [R1+0x740] ;  /* 0x0007400001187983 */ /* 0x001ee20000300800 */
[----:B------:R-:W3:Y:S02]  /*4fde0*/  LDL.LU R25, [R1+0x744] ;  /* 0x0007440001197983 */ /* 0x000ee40000300800 */
[----:B------:R-:W3:Y:S02]  /*4fdf0*/  LDL.LU R26, [R1+0x748] ;  /* 0x00074800011a7983 */ /* 0x000ee40000300800 */
[----:B------:R-:W3:Y:S01]  /*4fe00*/  LDL.LU R27, [R1+0x74c] ;  /* 0x00074c00011b7983 */ /* 0x000ee20000300800 */
[----:B------:R-:W4:Y:S01]  /*4fe10*/  LDL.LU R8, [R1+0x650] ;  /* 0x0006500001087983 */ /* 0x000f220000300800 */
[----:B------:R-:W4:Y:S02]  /*4fe20*/  LDL.LU R9, [R1+0x654] ;  /* 0x0006540001097983 */ /* 0x000f240000300800 */
[----:B------:R-:W2:Y:S02]  /*4fe30*/  LDL.LU R10, [R1+0x658] ;  /* 0x00065800010a7983 */ /* 0x000ea40000300800 */
[----:B------:R-:W2:Y:S02]  /*4fe40*/  LDL.LU R11, [R1+0x65c] ;  /* 0x00065c00010b7983 */ /* 0x000ea40000300800 */
[----:B--2---:R-:W-:Y:S01]  /*4fe50*/  STL.64 [R1+0x5628], R10 ;  /* 0x0056280a01007387 */ /* 0x004fe20000100a00 */
[----:B----4-:R0:W-:Y:S02]  /*4fe60*/  STL.64 [R1+0x5620], R8 ;  /* 0x0056200801007387 */ /* 0x0101e40000100a00 */
[----:B------:R-:W2:Y:S02]  /*4fe70*/  LDL R16, [R1+0x10] ;  /* 0x0000100001107983 */ /* 0x000ea40000100800 */
[----:B------:R-:W2:Y:S01]  /*4fe80*/  LDL R17, [R1+0x14] ;  /* 0x0000140001117983 */ /* 0x000ea20000100800 */
[----:B------:R-:W-:Y:S01]  /*4fe90*/  HMMA.16816.F32 R12, R4, R20, R12 ;  /* 0x00000014040c723c */ /* 0x000fe2000000180c */
[----:B--2---:R1:W-:Y:S01]  /*4fea0*/  STL.64 [R1+0x5630], R16 ;  /* 0x0056301001007387 */ /* 0x0043e20000100a00 */
[----:B0-----:R-:W2:Y:S02]  /*4feb0*/  LDL.LU R8, [R1+0x670] ;  /* 0x0006700001087983 */ /* 0x001ea40000300800 */
[----:B------:R-:W2:Y:S02]  /*4fec0*/  LDL.LU R9, [R1+0x674] ;  /* 0x0006740001097983 */ /* 0x000ea40000300800 */
[----:B------:R-:W4:Y:S01]  /*4fed0*/  LDL.LU R10, [R1+0x678] ;  /* 0x00067800010a7983 */ /* 0x000f220000300800 */
[----:B------:R-:W4:Y:S01]  /*4fee0*/  LDL.LU R11, [R1+0x67c] ;  /* 0x00067c00010b7983 */ /* 0x000f220000300800 */
[----:B-1----:R-:W-:-:S02]  /*4fef0*/  IMAD.MOV.U32 R17, RZ, RZ, R0 ;  /* 0x000000ffff117224 */ /* 0x002fc400078e0000 */
[----:B------:R-:W-:Y:S01]  /*4ff00*/  IMAD.MOV.U32 R0, RZ, RZ, R21 ;  /* 0x000000ffff007224 */ /* 0x000fe200078e0015 */
[----:B----4-:R-:W-:Y:S01]  /*4ff10*/  STL.64 [R1+0x5640], R10 ;  /* 0x0056400a01007387 */ /* 0x010fe20000100a00 */
[----:B--2---:R0:W-:Y:S03]  /*4ff20*/  STL.64 [R1+0x5638], R8 ;  /* 0x0056380801007387 */ /* 0x0041e60000100a00 */
[----:B0-----:R-:W2:Y:S01]  /*4ff30*/  LDL.LU R8, [R1+0x680] ;  /* 0x0006800001087983 */ /* 0x001ea20000300800 */
[----:B------:R-:W2:Y:S02]  /*4ff40*/  LDL.LU R9, [R1+0x684] ;  /* 0x0006840001097983 */ /* 0x000ea40000300800 */
[----:B------:R-:W2:Y:S02]  /*4ff50*/  LDL.LU R10, [R1+0x688] ;  /* 0x00068800010a7983 */ /* 0x000ea40000300800 */
[----:B------:R-:W2:Y:S03]  /*4ff60*/  LDL.LU R11, [R1+0x68c] ;  /* 0x00068c00010b7983 */ /* 0x000ea60000300800 */
[----:B------:R0:W-:Y:S01]  /*4ff70*/  STL.64 [R1+0x750], R12 ;  /* 0x0007500c01007387 */ /* 0x0001e20000100a00 */
[----:B------:R1:W-:Y:S03]  /*4ff80*/  STL.64 [R1+0x758], R14 ;  /* 0x0007580e01007387 */ /* 0x0003e60000100a00 */
[----:B0-----:R-:W4:Y:S01]  /*4ff90*/  LDL.LU.64 R12, [R1+0x56a0] ;  /* 0x0056a000010c7983 */ /* 0x001f220000300a00 */
[----:B-1----:R-:W-:-:S02]  /*4ffa0*/  IMAD.MOV.U32 R14, RZ, RZ, R20 ;  /* 0x000000ffff0e7224 */ /* 0x002fc400078e0014 */
[----:B------:R-:W3:Y:S02]  /*4ffb0*/  LDL.LU.64 R20, [R1+0x5698] ;  /* 0x0056980001147983 */ /* 0x000ee40000300a00 */
[----:B------:R-:W-:Y:S01]  /*4ffc0*/  IMAD.MOV.U32 R16, RZ, RZ, R3 ;  /* 0x000000ffff107224 */ /* 0x000fe200078e0003 */
[C---:B---3--:R-:W-:Y:S01]  /*4ffd0*/  HMMA.16816.F32 R24, R4.reuse, R20, R24 ;  /* 0x000000140418723c */ /* 0x048fe20000001818 */
[----:B------:R-:W-:Y:S02]  /*4ffe0*/  IMAD.MOV.U32 R3, RZ, RZ, R20 ;  /* 0x000000ffff037224 */ /* 0x000fe400078e0014 */
[----:B------:R-:W-:Y:S11]  /*4fff0*/  IMAD.MOV.U32 R15, RZ, RZ, R21 ;  /* 0x000000ffff0f7224 */ /* 0x000ff600078e0015 */
[----:B------:R-:W-:Y:S09]  /*50000*/  @!UPT UIADD3 URZ, URZ, URZ, URZ ;  /* 0x0000003f3f3ff290 */ /* 0x000ff2000fffe03f */
[----:B------:R0:W-:Y:S01]  /*50010*/  STL.64 [R1+0x740], R24 ;  /* 0x0007401801007387 */ /* 0x0001e20000100a00 */
[----:B------:R-:W-:Y:S03]  /*50020*/  STL.64 [R1+0x748], R26 ;  /* 0x0007481a01007387 */ /* 0x000fe60000100a00 */
[----:B0-----:R-:W3:Y:S01]  /*50030*/  LDL.LU.64 R24, [R1+0x5690] ;  /* 0x0056900001187983 */ /* 0x001ee20000300a00 */
[----:B------:R-:W3:Y:S02]  /*50040*/  LDL.LU.64 R22, [R1+0x5688] ;  /* 0x0056880001167983 */ /* 0x000ee40000300a00 */
[----:B------:R-:W3:Y:S02]  /*50050*/  LDL.LU.64 R20, [R1+0x5680] ;  /* 0x0056800001147983 */ /* 0x000ee40000300a00 */
[C---:B---3--:R-:W-:Y:S11]  /*50060*/  HMMA.16816.F32 R20, R4.reuse, R24, R20 ;  /* 0x000000180414723c */ /* 0x048ff60000001814 */
        /* <DEDUP_REMOVED lines=9> */
[----:B---3--:R-:W-:Y:S02]  /*50100*/  HMMA.16816.F32 R4, R4, R20, R24 ;  /* 0x000000140404723c */ /* 0x008fe40000001818 */
[----:B------:R-:W3:Y:S01]  /*50110*/  LDL.LU.64 R26, [R1+0x5660] ;  /* 0x00566000011a7983 */ /* 0x000ee20000300a00 */
[----:B------:R-:W2:Y:S11]  /*50120*/  LDL.LU.64 R24, [R1+0x5658] ;  /* 0x0056580001187983 */ /* 0x000eb60000300a00 */
[----:B------:R-:W-:Y:S09]  /*50130*/  @!UPT UIADD3 URZ, URZ, URZ, URZ ;  /* 0x0000003f3f3ff290 */ /* 0x000ff2000fffe03f */
[----:B------:R2:W-:Y:S01]  /*50140*/  STL.64 [R1+0x410], R4 ;  /* 0x0004100401007387 */ /* 0x0005e20000100a00 */
[----:B------:R-:W-:Y:S02]  /*50150*/  STL.64 [R1+0x418], R6 ;  /* 0x0004180601007387 */ /* 0x000fe40000100a00 */
[----:B--2---:R-:W-:Y:S02]  /*50160*/  IMAD.MOV.U32 R4, RZ, RZ, R24 ;  /* 0x000000ffff047224 */ /* 0x004fe400078e0018 */
[----:B------:R-:W-:Y:S01]  /*50170*/  IMAD.MOV.U32 R5, RZ, RZ, R25 ;  /* 0x000000ffff057224 */ /* 0x000fe200078e0019 */
[----:B------:R-:W2:Y:S01]  /*50180*/  LDL.LU R24, [R1+0x5654] ;  /* 0x0056540001187983 */ /* 0x000ea20000300800 */
[----:B------:R-:W2:Y:S02]  /*50190*/  LDL.LU R25, [R1+0x5650] ;  /* 0x0056500001197983 */ /* 0x000ea40000300800 */
[----:B------:R0:W-:Y:S02]  /*501a0*/  STL.64 [R1+0x5540], R20 ;  /* 0x0055401401007387 */ /* 0x0001e40000100a00 */
[----:B------:R1:W-:Y:S01]  /*501b0*/  STL.64 [R1+0x5580], R22 ;  /* 0x0055801601007387 */ /* 0x0003e20000100a00 */
[----:B0-----:R-:W2:Y:S01]  /*501c0*/  LDL.LU R20, [R1+0x5f0] ;  /* 0x0005f00001147983 */ /* 0x001ea20000300800 */
[----:B------:R-:W2:Y:S02]  /*501d0*/  LDL.LU R21, [R1+0x5f4] ;  /* 0x0005f40001157983 */ /* 0x000ea40000300800 */
[----:B-1----:R-:W2:Y:S02]  /*501e0*/  LDL.LU R22, [R1+0x5f8] ;  /* 0x0005f80001167983 */ /* 0x002ea40000300800 */
[----:B------:R-:W2:Y:S02]  /*501f0*/  LDL.LU R23, [R1+0x5fc] ;  /* 0x0005fc0001177983 */ /* 0x000ea40000300800 */
[----:B--2---:R-:W-:Y:S01]  /*50200*/  STL.64 [R1+0x5590], R22 ;  /* 0x0055901601007387 */ /* 0x004fe20000100a00 */
[----:B------:R3:W-:Y:S02]  /*50210*/  STL.64 [R1+0x5588], R20 ;  /* 0x0055881401007387 */ /* 0x0007e40000100a00 */
[----:B---3--:R-:W-:-:S02]  /*50220*/  IMAD.MOV.U32 R20, RZ, RZ, R26 ;  /* 0x000000ffff147224 */ /* 0x008fc400078e001a */
[----:B------:R-:W-:Y:S01]  /*50230*/  IMAD.MOV.U32 R21, RZ, RZ, R27 ;  /* 0x000000ffff157224 */ /* 0x000fe200078e001b */
[----:B------:R-:W2:Y:S01]  /*50240*/  LDL.LU R26, [R1+0x564c] ;  /* 0x00564c00011a7983 */ /* 0x000ea20000300800 */
[----:B------:R-:W2:Y:S03]  /*50250*/  LDL.LU R27, [R1+0x5648] ;  /* 0x00564800011b7983 */ /* 0x000ea60000300800 */
[----:B------:R0:W-:Y:S02]  /*50260*/  STL.64 [R1+0x55a0], R20 ;  /* 0x0055a01401007387 */ /* 0x0001e40000100a00 */
[----:B0-----:R-:W-:Y:S02]  /*50270*/  IMAD.MOV.U32 R20, RZ, RZ, R19 ;  /* 0x000000ffff147224 */ /* 0x001fe400078e0013 */
[----:B------:R-:W-:-:S05]  /*50280*/  IMAD.MOV.U32 R21, RZ, RZ, R18 ;  /* 0x000000ffff157224 */ /* 0x000fca00078e0012 */
[----:B------:R0:W-:Y:S04]  /*50290*/  STL.64 [R1+0x55b8], R20 ;  /* 0x0055b81401007387 */ /* 0x0001e80000100a00 */
[----:B0-----:R-:W3:Y:S01]  /*502a0*/  LDL.LU R20, [R1+0x660] ;  /* 0x0006600001147983 */ /* 0x001ee20000300800 */
[----:B------:R-:W3:Y:S02]  /*502b0*/  LDL.LU R21, [R1+0x664] ;  /* 0x0006640001157983 */ /* 0x000ee40000300800 */
        /* <DEDUP_REMOVED lines=16> */
[----:B------:R-:W4:Y:S01]  /*503c0*/  LDL.LU.64 R16, [R1+0x5610] ;  /* 0x0056100001107983 */ /* 0x000f220000300a00 */
[----:B---3--:R-:W-:Y:S07]  /*503d0*/  HMMA.16816.F32 R4, R24, R4, R20 ;  /* 0x000000041804723c */ /* 0x008fee0000001814 */
[----:B--2---:R-:W-:-:S02]  /*503e0*/  IMAD.MOV.U32 R20, RZ, RZ, R18 ;  /* 0x000000ffff147224 */ /* 0x004fc400078e0012 */
[----:B------:R-:W2:Y:S11]  /*503f0*/  LDL.LU R18, [R1+0x5608] ;  /* 0x0056080001127983 */ /* 0x000eb60000300800 */
[----:B------:R-:W-:Y:S03]  /*50400*/  @!UPT UIADD3 URZ, URZ, URZ, URZ ;  /* 0x0000003f3f3ff290 */ /* 0x000fe6000fffe03f */
[----:B------:R-:W-:Y:S02]  /*50410*/  STL.64 [R1+0x670], R4 ;  /* 0x0006700401007387 */ /* 0x000fe40000100a00 */
[----:B------:R4:W-:Y:S02]  /*50420*/  STL.64 [R1+0x678], R6 ;  /* 0x0006780601007387 */ /* 0x0009e40000100a00 */
[----:B------:R-:W-:Y:S02]  /*50430*/  IMAD.MOV.U32 R21, RZ, RZ, R19 ;  /* 0x000000ffff157224 */ /* 0x000fe400078e0013 */
[----:B------:R-:W2:Y:S01]  /*50440*/  LDL.LU R19, [R1+0x5604] ;  /* 0x0056040001137983 */ /* 0x000ea20000300800 */
[----:B----4-:R-:W-:Y:S03]  /*50450*/  HMMA.16816.F32 R4, R24, R16, R8 ;  /* 0x000000101804723c */ /* 0x010fe60000001808 */
[----:B------:R-:W-:Y:S01]  /*50460*/  STL.64 [R1+0x55d0], R20 ;  /* 0x0055d01401007387 */ /* 0x000fe20000100a00 */
[----:B------:R-:W3:Y:S11]  /*50470*/  LDL.LU R8, [R1+0x640] ;  /* 0x0006400001087983 */ /* 0x000ef60000300800 */
[----:B------:R-:W-:Y:S08]  /*50480*/  @!UPT UIADD3 URZ, URZ, URZ, URZ ;  /* 0x0000003f3f3ff290 */ /* 0x000ff0000fffe03f */
[----:B------:R0:W-:Y:S01]  /*50490*/  STL.64 [R1+0x660], R4 ;  /* 0x0006600401007387 */ /* 0x0001e20000100a00 */
[----:B------:R1:W-:Y:S02]  /*504a0*/  STL.64 [R1+0x668], R6 ;  /* 0x0006680601007387 */ /* 0x0003e40000100a00 */
[----:B------:R-:W3:Y:S02]  /*504b0*/  LDL.LU R9, [R1+0x644] ;  /* 0x0006440001097983 */ /* 0x000ee40000300800 */
[----:B------:R-:W3:Y:S01]  /*504c0*/  LDL.LU R10, [R1+0x648] ;  /* 0x00064800010a7983 */ /* 0x000ee20000300800 */
[----:B------:R-:W3:Y:S04]  /*504d0*/  LDL.LU R11, [R1+0x64c] ;  /* 0x00064c00010b7983 */ /* 0x000ee80000300800 */
[----:B0-----:R-:W4:Y:S01]  /*504e0*/  LDL.LU R4, [R1+0x630] ;  /* 0x0006300001047983 */ /* 0x001f220000300800 */
[----:B------:R-:W4:Y:S02]  /*504f0*/  LDL.LU R5, [R1+0x634] ;  /* 0x0006340001057983 */ /* 0x000f240000300800 */
[----:B-1----:R-:W4:Y:S02]  /*50500*/  LDL.LU R6, [R1+0x638] ;  /* 0x0006380001067983 */ /* 0x002f240000300800 */
[----:B------:R-:W4:Y:S02]  /*50510*/  LDL.LU R7, [R1+0x63c] ;  /* 0x00063c0001077983 */ /* 0x000f240000300800 */
[----:B------:R-:W-:Y:S01]  /*50520*/  IMAD.MOV.U32 R20, RZ, RZ, R2 ;  /* 0x000000ffff147224 */ /* 0x000fe200078e0002 */
[----:B--2---:R-:W-:Y:S01]  /*50530*/  STL.64 [R1+0x54f0], R18 ;  /* 0x0054f01201007387 */ /* 0x004fe20000100a00 */
[----:B------:R0:W-:Y:S02]  /*50540*/  STL.64 [R1+0x54e8], R16 ;  /* 0x0054e81001007387 */ /* 0x0001e40000100a00 */
[----:B0-----:R-:W-:-:S02]  /*50550*/  IMAD.MOV.U32 R16, RZ, RZ, R12 ;  /* 0x000000ffff107224 */ /* 0x001fc400078e000c */
[----:B------:R-:W-:Y:S01]  /*50560*/  IMAD.MOV.U32 R17, RZ, RZ, R13 ;  /* 0x000000ffff117224 */ /* 0x000fe200078e000d */
[----:B------:R-:W3:Y:S01]  /*50570*/  LDL.LU R12, [R1+0x5600] ;  /* 0x00560000010c7983 */ /* 0x000ee20000300800 */
[----:B------:R-:W3:Y:S02]  /*50580*/  LDL.LU R13, [R1+0x55fc] ;  /* 0x0055fc00010d7983 */ /* 0x000ee40000300800 */
[----:B------:R-:W2:Y:S01]  /*50590*/  LDL.LU R2, [R1+0x55f8] ;  /* 0x0055f80001027983 */ /* 0x000ea20000300800 */
[----:B------:R0:W-:Y:S04]  /*505a0*/  STL.64 [R1+0x5598], R16 ;  /* 0x0055981001007387 */ /* 0x0001e80000100a00 */
        /* <DEDUP_REMOVED lines=22> */
[----:B------:R-:W2:Y:S02]  /*50710*/  LDL.LU R19, [R1+0x9bc] ;  /* 0x0009bc0001137983 */ /* 0x000ea40000300800 */
[----:B------:R-:W-:Y:S01]  /*50720*/  STL.64 [R1+0x650], R8 ;  /* 0x0006500801007387 */ /* 0x000fe20000100a00 */
[----:B------:R0:W-:Y:S03]  /*50730*/  STL.64 [R1+0x658], R10 ;  /* 0x0006580a01007387 */ /* 0x0001e60000100a00 */
[----:B0-----:R-:W3:Y:S01]  /*50740*/  LDL.LU.64 R10, [R1+0x55f0] ;  /* 0x0055f000010a7983 */ /* 0x001ee20000300a00 */
[----:B------:R-:W4:Y:S02]  /*50750*/  LDL.LU.64 R8, [R1+0x55e8] ;  /* 0x0055e80001087983 */ /* 0x000f240000300a00 */
[----:B------:R-:W-:Y:S02]  /*50760*/  STL.64 [R1+0x54e0], R12 ;  /* 0x0054e00c01007387 */ /* 0x000fe40000100a00 */
[----:B------:R-:W-:Y:S01]  /*50770*/  IMAD.MOV.U32 R21, RZ, RZ, R29 ;  /* 0x000000ffff157224 */ /* 0x000fe200078e001d */
[C---:B----4-:R-:W-:Y:S01]  /*50780*/  HMMA.16816.F32 R4, R24.reuse, R8, R4 ;  /* 0x000000081804723c */ /* 0x050fe20000001804 */
[----:B---3--:R-:W-:Y:S01]  /*50790*/  STL.64 [R1+0x54d8], R10 ;  /* 0x0054d80a01007387 */ /* 0x008fe20000100a00 */
        /* <DEDUP_REMOVED lines=9> */
[----:B0-----:R-:W2:Y:S01]  /*50830*/  LDL.LU R4, [R1+0x5e0] ;  /* 0x0005e00001047983 */ /* 0x001ea20000300800 */
[----:B------:R-:W2:Y:S02]  /*50840*/  LDL.LU R5, [R1+0x5e4] ;  /* 0x0005e40001057983 */ /* 0x000ea40000300800 */
[----:B------:R-:W2:Y:S02]  /*50850*/  LDL.LU R6, [R1+0x5e8] ;  /* 0x0005e80001067983 */ /* 0x000ea40000300800 */
[----:B------:R-:W2:Y:S01]  /*50860*/  LDL.LU R7, [R1+0x5ec] ;  /* 0x0005ec0001077983 */ /* 0x000ea20000300800 */
[----:B------:R-:W3:Y:S01]  /*50870*/  LDL.LU.64 R18, [R1+0x55e0] ;  /* 0x0055e00001127983 */ /* 0x000ee20000300a00 */
[----:B------:R-:W3:Y:S07]  /*50880*/  LDL.LU.64 R16, [R1+0x55d8] ;  /* 0x0055d80001107983 */ /* 0x000eee0000300a00 */
[----:B------:R0:W-:Y:S02]  /*50890*/  STL.64 [R1+0x630], R20 ;  /* 0x0006301401007387 */ /* 0x0001e40000100a00 */
[----:B------:R3:W-:Y:S01]  /*508a0*/  STL.64 [R1+0x638], R22 ;  /* 0x0006381601007387 */ /* 0x0007e20000100a00 */
[----:B0-----:R-:W3:Y:S02]  /*508b0*/  LDL.LU.64 R20, [R1+0x55d0] ;  /* 0x0055d00001147983 */ /* 0x001ee40000300a00 */
[C---:B---3--:R-:W-:Y:S02]  /*508c0*/  HMMA.16816.F32 R20, R24.reuse, R20, R16 ;  /* 0x000000141814723c */ /* 0x048fe40000001810 */
[----:B------:R-:W3:Y:S01]  /*508d0*/  LDL.LU.64 R18, [R1+0x55c8] ;  /* 0x0055c80001127983 */ /* 0x000ee20000300a00 */
[----:B------:R-:W3:Y:S11]  /*508e0*/  LDL.LU.64 R16, [R1+0x55c0] ;  /* 0x0055c00001107983 */ /* 0x000ef60000300a00 */
[----:B------:R-:W-:Y:S09]  /*508f0*/  @!UPT UIADD3 URZ, URZ, URZ, URZ ;  /* 0x0000003f3f3ff290 */ /* 0x000ff2000fffe03f */
[----:B------:R0:W-:Y:S01]  /*50900*/  STL.64 [R1+0x620], R20 ;  /* 0x0006201401007387 */ /* 0x0001e20000100a00 */
[----:B------:R3:W-:Y:S03]  /*50910*/  STL.64 [R1+0x628], R22 ;  /* 0x0006281601007387 */ /* 0x0007e60000100a00 */
        /* <DEDUP_REMOVED lines=9> */
[----:B------:R-:W3:Y:S11]  /*509b0*/  LDL.LU.64 R16, [R1+0x5598] ;  /* 0x0055980001107983 */ /* 0x000ef60000300a00 */
[----:B------:R-:W-:Y:S10]  /*509c0*/  @!UPT UIADD3 URZ, URZ, URZ, URZ ;  /* 0x0000003f3f3ff290 */ /* 0x000ff4000fffe03f */
[----:B------:R-:W-:Y:S01]  /*509d0*/  STL.64 [R1+0x600], R20 ;  /* 0x0006001401007387 */ /* 0x000fe20000100a00 */
[----:B------:R0:W-:Y:S03]  /*509e0*/  STL.64 [R1+0x608], R22 ;  /* 0x0006081601007387 */ /* 0x0001e60000100a00 */
[----:B0-----:R-:W3:Y:S01]  /*509f0*/  LDL.LU.64 R22, [R1+0x5590] ;  /* 0x0055900001167983 */ /* 0x001ee20000300a00 */
[----:B------:R-:W3:Y:S02]  /*50a00*/  LDL.LU.64 R20, [R1+0x5588] ;  /* 0x0055880001147983 */ /* 0x000ee40000300a00 */
[C---:B---3--:R-:W-:Y:S01]  /*50a10*/  HMMA.16816.F32 R16, R24.reuse, R16, R20 ;  /* 0x000000101810723c */ /* 0x048fe20000001814 */
[----:B------:R-:W3:Y:S11]  /*50a20*/  LDL.LU.64 R22, [R1+0x5580] ;  /* 0x0055800001167983 */ /* 0x000ef60000300a00 */
[----:B------:R-:W-:Y:S11]  /*50a30*/  @!UPT UIADD3 URZ, URZ, URZ, URZ ;  /* 0x0000003f3f3ff290 */ /* 0x000ff6000fffe03f */
[----:B------:R0:W-:Y:S01]  /*50a40*/  STL.64 [R1+0x5f0], R16 ;  /* 0x0005f01001007387 */ /* 0x0001e20000100a00 */
[----:B------:R-:W-:Y:S03]  /*50a50*/  STL.64 [R1+0x5f8], R18 ;  /* 0x0005f81201007387 */ /* 0x000fe60000100a00 */
[----:B0-----:R-:W4:Y:S01]  /*50a60*/  LDL.LU.64 R16, [R1] ;  /* 0x0000000001107983 */ /* 0x001f220000300a00 */
[----:B--2---:R-:W-:Y:S01]  /*50a70*/  HMMA.16816.F32 R4, R24, R8, R4 ;  /* 0x000000081804723c */ /* 0x004fe20000001804 */
[----:B------:R-:W-:Y:S02]  /*50a80*/  IMAD.MOV.U32 R28, RZ, RZ, R8 ;  /* 0x000000ffff1c7224 */ /* 0x000fe400078e0008 */
[----:B------:R-:W-:-:S04]  /*50a90*/  IMAD.MOV.U32 R29, RZ, RZ, R9 ;  /* 0x000000ffff1d7224 */ /* 0x000fc800078e0009 */
[----:B---3--:R-:W-:Y:S02]  /*50aa0*/  IMAD.MOV.U32 R8, RZ, RZ, R23 ;  /* 0x000000ffff087224 */ /* 0x008fe400078e0017 */
[----:B------:R-:W-:Y:S01]  /*50ab0*/  IMAD.MOV.U32 R9, RZ, RZ, R22 ;  /* 0x000000ffff097224 */ /* 0x000fe200078e0016 */
[----:B----4-:R-:W-:Y:S11]  /*50ac0*/  STL.64 [R1+0x5508], R16 ;  /* 0x0055081001007387 */ /* 0x010ff60000100a00 */
[----:B------:R-:W-:Y:S02]  /*50ad0*/  @!UPT UIADD3 URZ, URZ, URZ, URZ ;  /* 0x0000003f3f3ff290 */ /* 0x000fe4000fffe03f */
[----:B------:R-:W-:Y:S02]  /*50ae0*/  STL.64 [R1+0x5e0], R4 ;  /* 0x0005e00401007387 */ /* 0x000fe40000100a00 */
[----:B------:R-:W-:Y:S02]  /*50af0*/  STL.64 [R1+0x5e8], R6 ;  /* 0x0005e80601007387 */ /* 0x000fe40000100a00 */
[----:B------:R0:W-:Y:S01]  /*50b00*/  STL.64 [R1+0x5548], R8 ;  /* 0x0055480801007387 */ /* 0x0001e20000100a00 */
[----:B------:R-:W2:Y:S01]  /*50b10*/  LDL.LU R20, [R1+0x5b0] ;  /* 0x0005b00001147983 */ /* 0x000ea20000300800 */
[----:B------:R-:W2:Y:S02]  /*50b20*/  LDL.LU R21, [R1+0x5b4] ;  /* 0x0005b40001157983 */ /* 0x000ea40000300800 */
[----:B------:R-:W3:Y:S02]  /*50b30*/  LDL.LU R22, [R1+0x5b8] ;  /* 0x0005b80001167983 */ /* 0x000ee40000300800 */
[----:B------:R-:W3:Y:S02]  /*50b40*/  LDL.LU R23, [R1+0x5bc] ;  /* 0x0005bc0001177983 */ /* 0x000ee40000300800 */
[----:B0-----:R-:W-:-:S02]  /*50b50*/  IMAD.MOV.U32 R8, RZ, RZ, R3 ;  /* 0x000000ffff087224 */ /* 0x001fc400078e0003 */
[----:B------:R-:W-:Y:S01]  /*50b60*/  IMAD.MOV.U32 R9, RZ, RZ, R15 ;  /* 0x000000ffff097224 */ /* 0x000fe200078e000f */
[----:B---3--:R-:W-:Y:S01]  /*50b70*/  STL.64 [R1+0x5558], R22 ;  /* 0x0055581601007387 */ /* 0x008fe20000100a00 */
[----:B--2---:R0:W-:Y:S02]  /*50b80*/  STL.64 [R1+0x5550], R20 ;  /* 0x0055501401007387 */ /* 0x0041e40000100a00 */
[----:B------:R-:W2:Y:S02]  /*50b90*/  LDL.LU R3, [R1+0x5578] ;  /* 0x0055780001037983 */ /* 0x000ea40000300800 */
[----:B------:R-:W-:Y:S01]  /*50ba0*/  STL.64 [R1+0x5560], R8 ;  /* 0x0055600801007387 */ /* 0x000fe20000100a00 */
        /* <DEDUP_REMOVED lines=22> */
[----:B----4-:R-:W-:Y:S01]  /*50d10*/  STL.64 [R1+0x5538], R6 ;  /* 0x0055380601007387 */ /* 0x010fe20000100a00 */
[----:B--2---:R0:W-:Y:S03]  /*50d20*/  STL.64 [R1+0x5530], R4 ;  /* 0x0055300401007387 */ /* 0x0041e60000100a00 */
[----:B0-----:R-:W2:Y:S01]  /*50d30*/  LDL.LU R4, [R1+0x390] ;  /* 0x0003900001047983 */ /* 0x001ea20000300800 */
[----:B------:R-:W2:Y:S02]  /*50d40*/  LDL.LU R5, [R1+0x394] ;  /* 0x0003940001057983 */ /* 0x000ea40000300800 */
[----:B------:R-:W2:Y:S02]  /*50d50*/  LDL.LU R6, [R1+0x398] ;  /* 0x0003980001067983 */ /* 0x000ea40000300800 */
[----:B------:R-:W2:Y:S01]  /*50d60*/  LDL.LU R7, [R1+0x39c] ;  /* 0x00039c0001077983 */ /* 0x000ea20000300800 */
[----:B------:R-:W4:Y:S01]  /*50d70*/  LDL.LU.64 R16, [R1+0x10] ;  /* 0x0000100001107983 */ /* 0x000f220000300a00 */
[----:B------:R-:W2:Y:S02]  /*50d80*/  LDL.LU R12, [R1+0x2e0] ;  /* 0x0002e000010c7983 */ /* 0x000ea40000300800 */
[----:B------:R-:W2:Y:S02]  /*50d90*/  LDL.LU R13, [R1+0x2e4] ;  /* 0x0002e400010d7983 */ /* 0x000ea40000300800 */
[----:B------:R-:W2:Y:S01]  /*50da0*/  LDL.LU R14, [R1+0x2e8] ;  /* 0x0002e800010e7983 */ /* 0x000ea20000300800 */
[----:B------:R-:W2:Y:S01]  /*50db0*/  LDL.LU R15, [R1+0x2ec] ;  /* 0x0002ec00010f7983 */ /* 0x000ea20000300800 */
[C---:B---3--:R-:W-:Y:S03]  /*50dc0*/  HMMA.16816.F32 R8, R24.reuse, R8, R20 ;  /* 0x000000081808723c */ /* 0x048fe60000001814 */
[----:B--2---:R-:W-:Y:S01]  /*50dd0*/  STL.64 [R1+0x5500], R14 ;  /* 0x0055000e01007387 */ /* 0x004fe20000100a00 */
[----:B------:R0:W-:Y:S03]  /*50de0*/  STL.64 [R1+0x54f8], R12 ;  /* 0x0054f80c01007387 */ /* 0x0001e60000100a00 */
[----:B0-----:R-:W2:Y:S01]  /*50df0*/  LDL.LU R12, [R1+0x2f0] ;  /* 0x0002f000010c7983 */ /* 0x001ea20000300800 */
[----:B------:R-:W2:Y:S02]  /*50e00*/  LDL.LU R13, [R1+0x2f4] ;  /* 0x0002f400010d7983 */ /* 0x000ea40000300800 */
[----:B------:R-:W2:Y:S02]  /*50e10*/  LDL.LU R14, [R1+0x2f8] ;  /* 0x0002f800010e7983 */ /* 0x000ea40000300800 */
[----:B------:R-:W2:Y:S01]  /*50e20*/  LDL.LU R15, [R1+0x2fc] ;  /* 0x0002fc00010f7983 */ /* 0x000ea20000300800 */
[----:B------:R-:W-:Y:S01]  /*50e30*/  STL [R1+0x549c], R29 ;  /* 0x00549c1d01007387 */ /* 0x000fe20000100800 */
[----:B------:R-:W-:Y:S02]  /*50e40*/  STL [R1+0x5498], R28 ;  /* 0x0054981c01007387 */ /* 0x000fe40000100800 */
[----:B------:R-:W3:Y:S02]  /*50e50*/  LDL.LU.64 R22, [R1+0x5570] ;  /* 0x0055700001167983 */ /* 0x000ee40000300a00 */
[----:B------:R-:W3:Y:S05]  /*50e60*/  LDL.LU.64 R20, [R1+0x5568] ;  /* 0x0055680001147983 */ /* 0x000eea0000300a00 */
        /* <DEDUP_REMOVED lines=13> */
[----:B------:R0:W-:Y:S01]  /*50f40*/  STL.64 [R1+0x5b0], R8 ;  /* 0x0005b00801007387 */ /* 0x0001e20000100a00 */
[----:B------:R1:W-:Y:S03]  /*50f50*/  STL.64 [R1+0x5b8], R10 ;  /* 0x0005b80a01007387 */ /* 0x0003e60000100a00 */
[----:B0-----:R-:W2:Y:S01]  /*50f60*/  LDL.LU R8, [R1+0x2d0] ;  /* 0x0002d00001087983 */ /* 0x001ea20000300800 */
[----:B------:R-:W2:Y:S02]  /*50f70*/  LDL.LU R9, [R1+0x2d4] ;  /* 0x0002d40001097983 */ /* 0x000ea40000300800 */
[----:B-1----:R-:W2:Y:S02]  /*50f80*/  LDL.LU R10, [R1+0x2d8] ;  /* 0x0002d800010a7983 */ /* 0x002ea40000300800 */
[----:B------:R-:W2:Y:S01]  /*50f90*/  LDL.LU R11, [R1+0x2dc] ;  /* 0x0002dc00010b7983 */ /* 0x000ea20000300800 */
[----:B---3--:R-:W-:Y:S01]  /*50fa0*/  HMMA.16816.F32 R24, R24, R20, R4 ;  /* 0x000000141818723c */ /* 0x008fe20000001804 */
[----:B------:R-:W3:Y:S01]  /*50fb0*/  LDL.LU.64 R6, [R1+0x5538] ;  /* 0x0055380001067983 */ /* 0x000ee20000300a00 */
[----:B------:R-:W3:Y:S02]  /*50fc0*/  LDL.LU.64 R4, [R1+0x5530] ;  /* 0x0055300001047983 */ /* 0x000ee40000300a00 */
[----:B------:R-:W3:Y:S02]  /*50fd0*/  LDL.LU.64 R22, [R1+0x5528] ;  /* 0x0055280001167983 */ /* 0x000ee40000300a00 */
[----:B------:R-:W-:Y:S11]  /*50fe0*/  IMAD.MOV.U32 R0, RZ, RZ, R21 ;  /* 0x000000ffff007224 */ /* 0x000ff600078e0015 */
[----:B------:R-:W-:Y:S06]  /*50ff0*/  @!UPT UIADD3 URZ, URZ, URZ, URZ ;  /* 0x0000003f3f3ff290 */ /* 0x000fec000fffe03f */
[----:B------:R0:W-:Y:S01]  /*51000*/  STL.64 [R1+0x390], R24 ;  /* 0x0003901801007387 */ /* 0x0001e20000100a00 */
[----:B------:R-:W-:Y:S02]  /*51010*/  STL.64 [R1+0x398], R26 ;  /* 0x0003981a01007387 */ /* 0x000fe40000100a00 */
[----:B------:R-:W3:Y:S01]  /*51020*/  LDL.LU.64 R20, [R1+0x5520] ;  /* 0x0055200001147983 */ /* 0x000ee20000300a00 */
[----:B0-----:R-:W3:Y:S02]  /*51030*/  LDL.LU.64 R24, [R1+0x20] ;  /* 0x0000200001187983 */ /* 0x001ee40000300a00 */
[C---:B---3--:R-:W-:Y:S01]  /*51040*/  HMMA.16816.F32 R4, R20.reuse, R24, R4 ;  /* 0x000000181404723c */ /* 0x048fe20000001804 */
[----:B------:R-:W-:Y:S02]  /*51050*/  IMAD.MOV.U32 R29, RZ, RZ, R24 ;  /* 0x000000ffff1d7224 */ /* 0x000fe400078e0018 */
[----:B------:R-:W-:Y:S11]  /*51060*/  IMAD.MOV.U32 R28, RZ, RZ, R25 ;  /* 0x000000ffff1c7224 */ /* 0x000ff600078e0019 */
[----:B------:R-:W-:Y:S09]  /*51070*/  @!UPT UIADD3 URZ, URZ, URZ, URZ ;  /* 0x0000003f3f3ff290 */ /* 0x000ff2000fffe03f */
[----:B------:R-:W-:Y:S01]  /*51080*/  STL.64 [R1+0x310], R4 ;  /* 0x0003100401007387 */ /* 0x000fe20000100a00 */
[----:B------:R0:W-:Y:S03]  /*51090*/  STL.64 [R1+0x318], R6 ;  /* 0x0003180601007387 */ /* 0x0001e60000100a00 */
[----:B0-----:R-:W4:Y:S01]  /*510a0*/  LDL.LU.64 R6, [R1+0x5518] ;  /* 0x0055180001067983 */ /* 0x001f220000300a00 */
[----:B------:R-:W4:Y:S02]  /*510b0*/  LDL.LU.64 R4, [R1+0x5510] ;  /* 0x0055100001047983 */ /* 0x000f240000300a00 */
[----:B------:R-:W3:Y:S01]  /*510c0*/  LDL.LU.64 R24, [R1+0x30] ;  /* 0x0000300001187983 */ /* 0x000ee20000300a00 */
[C---:B----4-:R-:W-:Y:S01]  /*510d0*/  HMMA.16816.F32 R4, R20.reuse, R16, R4 ;  /* 0x000000101404723c */ /* 0x050fe20000001804 */
[----:B---3--:R0:W-:Y:S04]  /*510e0*/  STL.64 [R1+0x54c8], R24 ;  /* 0x0054c81801007387 */ /* 0x0081e80000100a00 */
[----:B0-----:R-:W3:Y:S01]  /*510f0*/  LDL.LU R24, [R1+0x2c0] ;  /* 0x0002c00001187983 */ /* 0x001ee20000300800 */
[----:B------:R-:W3:Y:S02]  /*51100*/  LDL.LU R25, [R1+0x2c4] ;  /* 0x0002c40001197983 */ /* 0x000ee40000300800 */
[----:B------:R-:W3:Y:S11]  /*51110*/  LDL.LU R26, [R1+0x2c8] ;  /* 0x0002c800011a7983 */ /* 0x000ef60000300800 */
[----:B------:R-:W-:Y:S04]  /*51120*/  @!UPT UIADD3 URZ, URZ, URZ, URZ ;  /* 0x0000003f3f3ff290 */ /* 0x000fe8000fffe03f */
[----:B------:R0:W-:Y:S01]  /*51130*/  STL.64 [R1+0x300], R4 ;  /* 0x0003000401007387 */ /* 0x0001e20000100a00 */
[----:B------:R1:W-:Y:S02]  /*51140*/  STL.64 [R1+0x308], R6 ;  /* 0x0003080601007387 */ /* 0x0003e40000100a00 */
[----:B0-----:R-:W-:Y:S02]  /*51150*/  IMAD.MOV.U32 R5, RZ, RZ, R16 ;  /* 0x000000ffff057224 */ /* 0x001fe400078e0010 */
[----:B------:R-:W-:Y:S02]  /*51160*/  IMAD.MOV.U32 R4, RZ, RZ, R17 ;  /* 0x000000ffff047224 */ /* 0x000fe400078e0011 */
[----:B------:R-:W2:Y:S02]  /*51170*/  LDL.LU.64 R16, [R1+0x5508] ;  /* 0x0055080001107983 */ /* 0x000ea40000300a00 */
[----:B--2---:R-:W-:Y:S01]  /*51180*/  HMMA.16816.F32 R12, R20, R16, R12 ;  /* 0x00000010140c723c */ /* 0x004fe2000000180c */
[----:B-1----:R-:W-:-:S02]  /*51190*/  IMAD.MOV.U32 R7, RZ, RZ, R16 ;  /* 0x000000ffff077224 */ /* 0x002fc400078e0010 */
[----:B------:R-:W-:Y:S11]  /*511a0*/  IMAD.MOV.U32 R6, RZ, RZ, R17 ;  /* 0x000000ffff067224 */ /* 0x000ff600078e0011 */
[----:B------:R-:W-:Y:S09]  /*511b0*/  @!UPT UIADD3 URZ, URZ, URZ, URZ ;  /* 0x0000003f3f3ff290 */ /* 0x000ff2000fffe03f */
[----:B------:R-:W-:Y:S01]  /*511c0*/  STL.64 [R1+0x2f0], R12 ;  /* 0x0002f00c01007387 */ /* 0x000fe20000100a00 */
[----:B------:R0:W-:Y:S03]  /*511d0*/  STL.64 [R1+0x2f8], R14 ;  /* 0x0002f80e01007387 */ /* 0x0001e60000100a00 */
[----:B0-----:R-:W2:Y:S01]  /*511e0*/  LDL.LU.64 R14, [R1+0x5500] ;  /* 0x00550000010e7983 */ /* 0x001ea20000300a00 */
[----:B------:R-:W2:Y:S02]  /*511f0*/  LDL.LU.64 R12, [R1+0x54f8] ;  /* 0x0054f800010c7983 */ /* 0x000ea40000300a00 */
[----:B------:R-:W4:Y:S02]  /*51200*/  LDL.LU.64 R18, [R1+0x54f0] ;  /* 0x0054f00001127983 */ /* 0x000f240000300a00 */
[----:B------:R-:W2:Y:S01]  /*51210*/  LDL.LU.64 R16, [R1+0x54e8] ;  /* 0x0054e80001107983 */ /* 0x000ea20000300a00 */
[----:B------:R-:W-:Y:S01]  /*51220*/  STL.64 [R1+0x54a8], R6 ;  /* 0x0054a80601007387 */ /* 0x000fe20000100a00 */
[----:B------:R0:W-:Y:S03]  /*51230*/  STL.64 [R1+0x54a0], R4 ;  /* 0x0054a00401007387 */ /* 0x0001e60000100a00 */
[----:B0-----:R-:W3:Y:S01]  /*51240*/  LDL.LU.64 R4, [R1+0x140] ;  /* 0x0001400001047983 */ /* 0x001ee20000300a00 */
[C---:B--2---:R-:W-:Y:S03]  /*51250*/  HMMA.16816.F32 R12, R20.reuse, R16, R12 ;  /* 0x00000010140c723c */ /* 0x044fe6000000180c */
[----:B---3--:R0:W-:Y:S04]  /*51260*/  STL.64 [R1+0x54b8], R4 ;  /* 0x0054b80401007387 */ /* 0x0081e80000100a00 */
[----:B0-----:R-:W2:Y:S11]  /*51270*/  LDL.LU.64 R4, [R1+0x150] ;  /* 0x0001500001047983 */ /* 0x001eb60000300a00 */
[----:B------:R-:W-:Y:S05]  /*51280*/  @!UPT UIADD3 URZ, URZ, URZ, URZ ;  /* 0x0000003f3f3ff290 */ /* 0x000fea000fffe03f */
[----:B------:R0:W-:Y:S02]  /*51290*/  STL.64 [R1+0x2e0], R12 ;  /* 0x0002e00c01007387 */ /* 0x0001e40000100a00 */
[----:B------:R-:W-:Y:S01]  /*512a0*/  STL [R1+0x2e8], R14 ;  /* 0x0002e80e01007387 */ /* 0x000fe20000100800 */
[----:B0-----:R-:W3:Y:S01]  /*512b0*/  LDL.LU.64 R12, [R1+0x54e0] ;  /* 0x0054e000010c7983 */ /* 0x001ee20000300a00 */
[----:B------:R-:W-:Y:S02]  /*512c0*/  IMAD.MOV.U32 R27, RZ, RZ, R3 ;  /* 0x000000ffff1b7224 */ /* 0x000fe400078e0003 */
[----:B----4-:R-:W-:Y:S02]  /*512d0*/  STL.64 [R1+0x53c0], R18 ;  /* 0x0053c01201007387 */ /* 0x010fe40000100a00 */
[----:B------:R-:W-:Y:S01]  /*512e0*/  IMAD.MOV.U32 R3, RZ, RZ, R15 ;  /* 0x000000ffff037224 */ /* 0x000fe200078e000f */
[----:B------:R0:W-:Y:S04]  /*512f0*/  STL.64 [R1+0x53b8], R16 ;  /* 0x0053b81001007387 */ /* 0x0001e80000100a00 */
[----:B0-----:R-:W4:Y:S01]  /*51300*/  LDL.LU R16, [R1+0x2b0] ;  /* 0x0002b00001107983 */ /* 0x001f220000300800 */
[----:B------:R-:W4:Y:S02]  /*51310*/  LDL.LU R17, [R1+0x2b4] ;  /* 0x0002b40001117983 */ /* 0x000f240000300800 */
[----:B------:R-:W4:Y:S02]  /*51320*/  LDL.LU R18, [R1+0x2b8] ;  /* 0x0002b80001127983 */ /* 0x000f240000300800 */
[----:B------:R-:W4:Y:S01]  /*51330*/  LDL.LU R19, [R1+0x2bc] ;  /* 0x0002bc0001137983 */ /* 0x000f220000300800 */
[----:B------:R-:W-:Y:S01]  /*51340*/  STL [R1+0x4d38], R3 ;  /* 0x004d380301007387 */ /* 0x000fe20000100800 */
[C---:B---3--:R-:W-:Y:S11]  /*51350*/  HMMA.16816.F32 R8, R20.reuse, R12, R8 ;  /* 0x0000000c1408723c */ /* 0x048ff60000001808 */
[----:B------:R-:W-:Y:S11]  /*51360*/  @!UPT UIADD3 URZ, URZ, URZ, URZ ;  /* 0x0000003f3f3ff290 */ /* 0x000ff6000fffe03f */
[----:B------:R-:W-:Y:S01]  /*51370*/  @!UPT UIADD3 URZ, URZ, URZ, URZ ;  /* 0x0000003f3f3ff290 */ /* 0x000fe2000fffe03f */
[----:B------:R-:W-:Y:S01]  /*51380*/  STL.64 [R1+0x2d0], R8 ;  /* 0x0002d00801007387 */ /* 0x000fe20000100a00 */
[----:B------:R0:W-:Y:S03]  /*51390*/  STL.64 [R1+0x2d8], R10 ;  /* 0x0002d80a01007387 */ /* 0x0001e60000100a00 */
[----:B0-----:R-:W3:Y:S01]  /*513a0*/  LDL.LU.64 R10, [R1+0x54d8] ;  /* 0x0054d800010a7983 */ /* 0x001ee20000300a00 */
[----:B------:R-:W2:Y:S02]  /*513b0*/  LDL.LU.64 R8, [R1+0x54d0] ;  /* 0x0054d00001087983 */ /* 0x000ea40000300a00 */
[----:B------:R0:W-:Y:S02]  /*513c0*/  STL.64 [R1+0x54c0], R12 ;  /* 0x0054c00c01007387 */ /* 0x0001e40000100a00 */
[----:B0-----:R-:W3:Y:S01]  /*513d0*/  LDL.LU R12, [R1+0x2a0] ;  /* 0x0002a000010c7983 */ /* 0x001ee20000300800 */
[----:B------:R-:W3:Y:S02]  /*513e0*/  LDL.LU R13, [R1+0x2a4] ;  /* 0x0002a400010d7983 */ /* 0x000ee40000300800 */
[----:B------:R-:W3:Y:S02]  /*513f0*/  LDL.LU R14, [R1+0x2a8] ;  /* 0x0002a800010e7983 */ /* 0x000ee40000300800 */
[----:B------:R-:W3:Y:S01]  /*51400*/  LDL.LU R15, [R1+0x2ac] ;  /* 0x0002ac00010f7983 */ /* 0x000ee20000300800 */
[C---:B--2---:R-:W-:Y:S11]  /*51410*/  HMMA.16816.F32 R24, R20.reuse, R8, R24 ;  /* 0x000000081418723c */ /* 0x044ff60000001818 */
[----:B------:R-:W-:Y:S11]  /*51420*/  @!UPT UIADD3 URZ, URZ, URZ, URZ ;  /* 0x0000003f3f3ff290 */ /* 0x000ff6000fffe03f */
[----:B------:R-:W-:Y:S01]  /*51430*/  @!UPT UIADD3 URZ, URZ, URZ, URZ ;  /* 0x0000003f3f3ff290 */ /* 0x000fe2000fffe03f */
[----:B------:R0:W-:Y:S01]  /*51440*/  STL.64 [R1+0x2c0], R24 ;  /* 0x0002c01801007387 */ /* 0x0001e20000100a00 */
[----:B------:R-:W-:Y:S03]  /*51450*/  STL.64 [R1+0x2c8], R26 ;  /* 0x0002c81a01007387 */ /* 0x000fe60000100a00 */
[----:B0-----:R-:W4:Y:S01]  /*51460*/  LDL.LU.64 R24, [R1+0x54c8] ;  /* 0x0054c80001187983 */ /* 0x001f220000300a00 */
[----:B---3--:R-:W-:Y:S02]  /*51470*/  STL.64 [R1+0x53a0], R10 ;  /* 0x0053a00a01007387 */ /* 0x008fe40000100a00 */
[----:B------:R0:W-:Y:S02]  /*51480*/  STL.64 [R1+0x5398], R8 ;  /* 0x0053980801007387 */ /* 0x0001e40000100a00 */
[----:B0-----:R-:W2:Y:S01]  /*51490*/  LDL.LU.64 R8, [R1+0x130] ;  /* 0x0001300001087983 */ /* 0x001ea20000300a00 */
[----:B----4-:R-:W-:Y:S03]  /*514a0*/  HMMA.16816.F32 R16, R20, R24, R16 ;  /* 0x000000181410723c */ /* 0x010fe60000001810 */
[----:B--2---:R0:W-:Y:S04]  /*514b0*/  STL.64 [R1+0x54b0], R8 ;  /* 0x0054b00801007387 */ /* 0x0041e80000100a00 */
[----:B0-----:R-:W2:Y:S01]  /*514c0*/  LDL.LU R8, [R1+0x290] ;  /* 0x0002900001087983 */ /* 0x001ea20000300800 */
[----:B------:R-:W2:Y:S02]  /*514d0*/  LDL.LU R9, [R1+0x294] ;  /* 0x0002940001097983 */ /* 0x000ea40000300800 */
[----:B------:R-:W2:Y:S02]  /*514e0*/  LDL.LU R10, [R1+0x298] ;  /* 0x00029800010a7983 */ /* 0x000ea40000300800 */
[----:B------:R-:W2:Y:S11]  /*514f0*/  LDL.LU R11, [R1+0x29c] ;  /* 0x00029c00010b7983 */ /* 0x000eb60000300800 */
[----:B------:R-:W-:Y:S01]  /*51500*/  STL.64 [R1+0x2b0], R16 ;  /* 0x0002b01001007387 */ /* 0x000fe20000100a00 */
[----:B------:R0:W-:Y:S02]  /*51510*/  STL.64 [R1+0x2b8], R18 ;  /* 0x0002b81201007387 */ /* 0x0001e40000100a00 */
[----:B0-----:R-:W-:-:S02]  /*51520*/  IMAD.MOV.U32 R19, RZ, RZ, R24 ;  /* 0x000000ffff137224 */ /* 0x001fc400078e0018 */
[----:B------:R-:W-:Y:S02]  /*51530*/  IMAD.MOV.U32 R18, RZ, RZ, R25 ;  /* 0x000000ffff127224 */ /* 0x000fe400078e0019 */
[----:B------:R-:W0:Y:S04]  /*51540*/  LDSM.16.MT88.4 R24, [R2+0x6000] ;  /* 0x006000000218783b */ /* 0x000e280000004200 */
[----:B------:R-:W-:Y:S04]  /*51550*/  STL [R1+0x536c], R2 ;  /* 0x00536c0201007387 */ /* 0x000fe80000100800 */
[----:B0-----:R-:W-:Y:S01]  /*51560*/  STL.64 [R1+0x5298], R26 ;  /* 0x0052981a01007387 */ /* 0x001fe20000100a00 */
[----:B------:R0:W-:Y:S03]  /*51570*/  STL.64 [R1+0x5290], R24 ;  /* 0x0052901801007387 */ /* 0x0001e60000100a00 */
[----:B0-----:R-:W3:Y:S01]  /*51580*/  LDL.LU R24, [R1+0xd0] ;  /* 0x0000d00001187983 */ /* 0x001ee20000300800 */
[----:B------:R-:W-:Y:S01]  /*51590*/  HMMA.16816.F32 R12, R20, R4, R12 ;  /* 0x00000004140c723c */ /* 0x000fe2000000180c */
[----:B------:R-:W-:-:S02]  /*515a0*/  IMAD.MOV.U32 R25, RZ, RZ, R0 ;  /* 0x000000ffff197224 */ /* 0x000fc400078e0000 */
[----:B------:R-:W-:-:S03]  /*515b0*/  IMAD.MOV.U32 R3, RZ, RZ, R5 ;  /* 0x000000ffff037224 */ /* 0x000fc600078e0005 */
[----:B---3--:R0:W-:Y:S04]  /*515c0*/  STL.64 [R1+0x5458], R24 ;  /* 0x0054581801007387 */ /* 0x0081e80000100a00 */
[----:B0-----:R-:W3:Y:S01]  /*515d0*/  LDL.LU R24, [R1+0x280] ;  /* 0x0002800001187983 */ /* 0x001ee20000300800 */
[----:B------:R-:W3:Y:S02]  /*515e0*/  LDL.LU R25, [R1+0x284] ;  /* 0x0002840001197983 */ /* 0x000ee40000300800 */
[----:B------:R-:W3:Y:S02]  /*515f0*/  LDL.LU R26, [R1+0x288] ;  /* 0x00028800011a7983 */ /* 0x000ee40000300800 */
[----:B------:R-:W3:Y:S08]  /*51600*/  LDL.LU R27, [R1+0x28c] ;  /* 0x00028c00011b7983 */ /* 0x000ef00000300800 */
[----:B------:R0:W-:Y:S01]  /*51610*/  STL.64 [R1+0x2a0], R12 ;  /* 0x0002a00c01007387 */ /* 0x0001e20000100a00 */
[----:B------:R1:W-:Y:S03]  /*51620*/  STL.64 [R1+0x2a8], R14 ;  /* 0x0002a80e01007387 */ /* 0x0003e60000100a00 */
[----:B0-----:R-:W4:Y:S01]  /*51630*/  LDL.LU.64 R12, [R1+0x54c0] ;  /* 0x0054c000010c7983 */ /* 0x001f220000300a00 */
[----:B-1----:R-:W-:-:S02]  /*51640*/  IMAD.MOV.U32 R14, RZ, RZ, R4 ;  /* 0x000000ffff0e7224 */ /* 0x002fc400078e0004 */
[----:B------:R-:W2:Y:S02]  /*51650*/  LDL.LU.64 R4, [R1+0x54b8] ;  /* 0x0054b80001047983 */ /* 0x000ea40000300a00 */
[----:B------:R-:W-:Y:S01]  /*51660*/  STL [R1+0x5374], R3 ;  /* 0x0053740301007387 */ /* 0x000fe20000100800 */
[----:B------:R-:W-:Y:S01]  /*51670*/  STL [R1+0x5370], R14 ;  /* 0x0053700e01007387 */ /* 0x000fe20000100800 */
[C---:B--2---:R-:W-:Y:S11]  /*51680*/  HMMA.16816.F32 R8, R20.reuse, R4, R8 ;  /* 0x000000041408723c */ /* 0x044ff60000001808 */
[----:B------:R-:W-:Y:S11]  /*51690*/  @!UPT UIADD3 URZ, URZ, URZ, URZ ;  /* 0x0000003f3f3ff290 */ /* 0x000ff6000fffe03f */
[----:B------:R-:W-:Y:S01]  /*516a0*/  @!UPT UIADD3 URZ, URZ, URZ, URZ ;  /* 0x0000003f3f3ff290 */ /* 0x000fe2000fffe03f */
[----:B------:R0:W-:Y:S01]  /*516b0*/  STL.64 [R1+0x290], R8 ;  /* 0x0002900801007387 */ /* 0x0001e20000100a00 */
[----:B------:R1:W-:Y:S03]  /*516c0*/  STL.64 [R1+0x298], R10 ;  /* 0x0002980a01007387 */ /* 0x0003e60000100a00 */
[----:B0-----:R-:W3:Y:S01]  /*516d0*/  LDL.LU.64 R8, [R1+0x54b0] ;  /* 0x0054b00001087983 */ /* 0x001ee20000300a00 */
[----:B------:R-:W-:Y:S02]  /*516e0*/  IMAD.MOV.U32 R15, RZ, RZ, R5 ;  /* 0x000000ffff0f7224 */ /* 0x000fe400078e0005 */
[----:B------:R-:W-:Y:S02]  /*516f0*/  IMAD.MOV.U32 R0, RZ, RZ, R4 ;  /* 0x000000ffff007224 */ /* 0x000fe400078e0004 */
[----:B------:R-:W2:Y:S01]  /*51700*/  LDL.LU.64 R6, [R1+0x54a8] ;  /* 0x0054a80001067983 */ /* 0x000ea20000300a00 */
[----:B------:R-:W2:Y:S01]  /*51710*/  LDL.LU.64 R4, [R1+0x54a0] ;  /* 0x0054a00001047983 */ /* 0x000ea20000300a00 */
[----:B------:R-:W-:Y:S02]  /*51720*/  STL [R1+0x537c], R15 ;  /* 0x00537c0f01007387 */ /* 0x000fe40000100800 */
[----:B------:R-:W-:Y:S01]  /*51730*/  STL [R1+0x5378], R0 ;  /* 0x0053780001007387 */ /* 0x000fe20000100800 */
[----:B---3--:R-:W-:Y:S01]  /*51740*/  HMMA.16816.F32 R24, R20, R8, R24 ;  /* 0x000000081418723c */ /* 0x008fe20000001818 */
[----:B------:R-:W-:-:S02]  /*51750*/  IMAD.MOV.U32 R14, RZ, RZ, R8 ;  /* 0x000000ffff0e7224 */ /* 0x000fc400078e0008 */
[----:B------:R-:W-:Y:S11]  /*51760*/  IMAD.MOV.U32 R2, RZ, RZ, R9 ;  /* 0x000000ffff027224 */ /* 0x000ff600078e0009 */
[----:B------:R-:W-:Y:S09]  /*51770*/  @!UPT UIADD3 URZ, URZ, URZ, URZ ;  /* 0x0000003f3f3ff290 */ /* 0x000ff2000fffe03f */
[----:B------:R-:W-:Y:S01]  /*51780*/  STL.64 [R1+0x280], R24 ;  /* 0x0002801801007387 */ /* 0x000fe20000100a00 */
[----:B------:R-:W-:Y:S02]  /*51790*/  STL.64 [R1+0x288], R26 ;  /* 0x0002881a01007387 */ /* 0x000fe40000100a00 */
[----:B------:R-:W3:Y:S02]  /*517a0*/  LDL.LU R8, [R1+0x8e0] ;  /* 0x0008e00001087983 */ /* 0x000ee40000300800 */
[----:B------:R-:W3:Y:S01]  /*517b0*/  LDL.LU R9, [R1+0x8e4] ;  /* 0x0008e40001097983 */ /* 0x000ee20000300800 */
[----:B-1----:R-:W3:Y:S01]  /*517c0*/  LDL.LU R10, [R1+0x8e8] ;  /* 0x0008e800010a7983 */ /* 0x002ee20000300800 */
[----:B------:R-:W3:Y:S02]  /*517d0*/  LDL.LU R11, [R1+0x8ec] ;  /* 0x0008ec00010b7983 */ /* 0x000ee40000300800 */
[----:B--2---:R-:W-:Y:S02]  /*517e0*/  IMAD.MOV.U32 R16, RZ, RZ, R7 ;  /* 0x000000ffff107224 */ /* 0x004fe400078e0007 */
[----:B------:R-:W-:-:S05]  /*517f0*/  IMAD.MOV.U32 R17, RZ, RZ, R6 ;  /* 0x000000ffff117224 */ /* 0x000fca00078e0006 */
[----:B------:R-:W-:Y:S04]  /*51800*/  STL.64 [R1+0x53d8], R16 ;  /* 0x0053d81001007387 */ /* 0x000fe80000100a00 */
[----:B---3--:R-:W-:Y:S01]  /*51810*/  STL.64 [R1+0x53b0], R10 ;  /* 0x0053b00a01007387 */ /* 0x008fe20000100a00 */
[----:B------:R0:W-:Y:S03]  /*51820*/  STL.64 [R1+0x53a8], R8 ;  /* 0x0053a80801007387 */ /* 0x0001e60000100a00 */
        /* <DEDUP_REMOVED lines=18> */
[----:B------:R0:W-:Y:S03]  /*51950*/  STL.64 [R1+0x5418], R4 ;  /* 0x0054180401007387 */ /* 0x0001e60000100a00 */
[----:B0-----:R-:W2:Y:S04]  /*51960*/  LDL.LU.64 R4, [R1+0xe0] ;  /* 0x0000e00001047983 */ /* 0x001ea80000300a00 */
[----:B--2---:R0:W-:Y:S04]  /*51970*/  STL.64 [R1+0x5438], R4 ;  /* 0x0054380401007387 */ /* 0x0041e80000100a00 */
[----:B0-----:R-:W2:Y:S01]  /*51980*/  LDL.LU.64 R4, [R1+0xf0] ;  /* 0x0000f00001047983 */ /* 0x001ea20000300a00 */
[----:B------:R-:W-:-:S02]  /*51990*/  IMAD.MOV.U32 R16, RZ, RZ, R29 ;  /* 0x000000ffff107224 */ /* 0x000fc400078e001d */
[----:B------:R-:W-:Y:S01]  /*519a0*/  IMAD.MOV.U32 R17, RZ, RZ, R28 ;  /* 0x000000ffff117224 */ /* 0x000fe200078e001c */
[----:B--2---:R-:W-:Y:S01]  /*519b0*/  STL.64 [R1+0x5450], R4 ;  /* 0x0054500401007387 */ /* 0x004fe20000100a00 */
[----:B------:R-:W2:Y:S02]  /*519c0*/  LDL.LU R29, [R1+0x549c] ;  /* 0x00549c00011d7983 */ /* 0x000ea40000300800 */
[----:B------:R-:W2:Y:S02]  /*519d0*/  LDL.LU R28, [R1+0x5498] ;  /* 0x00549800011c7983 */ /* 0x000ea40000300800 */
[----:B------:R-:W2:Y:S01]  /*519e0*/  LDL.LU R24, [R1+0x250] ;  /* 0x0002500001187983 */ /* 0x000ea20000300800 */
[----:B------:R-:W2:Y:S01]  /*519f0*/  LDL.LU R25, [R1+0x254] ;  /* 0x0002540001197983 */ /* 0x000ea20000300800 */
[----:B------:R-:W2:Y:S02]  /*51a00*/  LDL.LU R26, [R1+0x258] ;  /* 0x00025800011a7983 */ /* 0x000ea40000300800 */
[----:B------:R-:W2:Y:S02]  /*51a10*/  LDL.LU R27, [R1+0x25c] ;  /* 0x00025c00011b7983 */ /* 0x000ea40000300800 */
[----:B--2---:R-:W-:Y:S01]  /*51a20*/  STL.64 [R1+0x5468], R26 ;  /* 0x0054681a01007387 */ /* 0x004fe20000100a00 */
[----:B------:R0:W-:Y:S02]  /*51a30*/  STL.64 [R1+0x5460], R24 ;  /* 0x0054601801007387 */ /* 0x0001e40000100a00 */
[----:B0-----:R-:W-:-:S02]  /*51a40*/  IMAD.MOV.U32 R24, RZ, RZ, R28 ;  /* 0x000000ffff187224 */ /* 0x001fc400078e001c */
[----:B------:R-:W-:Y:S01]  /*51a50*/  IMAD.MOV.U32 R25, RZ, RZ, R29 ;  /* 0x000000ffff197224 */ /* 0x000fe200078e001d */
[----:B------:R-:W2:Y:S01]  /*51a60*/  LDL.LU R28, [R1+0x5494] ;  /* 0x00549400011c7983 */ /* 0x000ea20000300800 */
[----:B------:R-:W2:Y:S03]  /*51a70*/  LDL.LU R29, [R1+0x5490] ;  /* 0x00549000011d7983 */ /* 0x000ea60000300800 */
[----:B------:R0:W-:Y:S04]  /*51a80*/  STL.64 [R1+0x5478], R24 ;  /* 0x0054781801007387 */ /* 0x0001e80000100a00 */
[----:B0-----:R-:W2:Y:S01]  /*51a90*/  LDL.LU.64 R24, [R1+0x120] ;  /* 0x0001200001187983 */ /* 0x001ea20000300a00 */
[----:B------:R-:W2:Y:S03]  /*51aa0*/  LDL.LU.64 R4, [R1+0x100] ;  /* 0x0001000001047983 */ /* 0x000ea60000300a00 */
[----:B--2---:R0:W-:Y:S04]  /*51ab0*/  STL.64 [R1+0x5470], R4 ;  /* 0x0054700401007387 */ /* 0x0041e80000100a00 */
        /* <DEDUP_REMOVED lines=27> */
[----:B------:R-:W2:Y:S01]  /*51c70*/  LDL.LU R11, [R1+0x92c] ;  /* 0x00092c00010b7983 */ /* 0x000ea20000300800 */
[----:B------:R-:W-:Y:S01]  /*51c80*/  HMMA.16816.F32 R4, R20, R24, R4 ;  /* 0x000000181404723c */ /* 0x000fe20000001804 */
[----:B------:R-:W-:-:S02]  /*51c90*/  IMAD.MOV.U32 R0, RZ, RZ, R24 ;  /* 0x000000ffff007224 */ /* 0x000fc400078e0018 */
[----:B------:R-:W-:Y:S01]  /*51ca0*/  IMAD.MOV.U32 R3, RZ, RZ, R25 ;  /* 0x000000ffff037224 */ /* 0x000fe200078e0019 */
[----:B--2---:R-:W-:Y:S01]  /*51cb0*/  STL.64 [R1+0x5400], R10 ;  /* 0x0054000a01007387 */ /* 0x004fe20000100a00 */
[----:B---3--:R0:W-:Y:S03]  /*51cc0*/  STL.64 [R1+0x53f8], R8 ;  /* 0x0053f80801007387 */ /* 0x0081e60000100a00 */
[----:B0-----:R-:W2:Y:S01]  /*51cd0*/  LDL.LU R8, [R1+0x940] ;  /* 0x0009400001087983 */ /* 0x001ea20000300800 */
[----:B------:R-:W2:Y:S02]  /*51ce0*/  LDL.LU R9, [R1+0x944] ;  /* 0x0009440001097983 */ /* 0x000ea40000300800 */
[----:B------:R-:W2:Y:S02]  /*51cf0*/  LDL.LU R10, [R1+0x948] ;  /* 0x00094800010a7983 */ /* 0x000ea40000300800 */
[----:B------:R-:W2:Y:S01]  /*51d00*/  LDL.LU R11, [R1+0x94c] ;  /* 0x00094c00010b7983 */ /* 0x000ea20000300800 */
[----:B------:R-:W-:Y:S01]  /*51d10*/  STL [R1+0x5384], R2 ;  /* 0x0053840201007387 */ /* 0x000fe20000100800 */
[----:B------:R-:W-:Y:S08]  /*51d20*/  STL [R1+0x5380], R14 ;  /* 0x0053800e01007387 */ /* 0x000ff00000100800 */
[----:B------:R-:W-:Y:S02]  /*51d30*/  STL.64 [R1+0x270], R4 ;  /* 0x0002700401007387 */ /* 0x000fe40000100a00 */
[----:B------:R0:W-:Y:S02]  /*51d40*/  STL.64 [R1+0x278], R6 ;  /* 0x0002780601007387 */ /* 0x0001e40000100a00 */
[----:B0-----:R-:W3:Y:S01]  /*51d50*/  LDL.LU.64 R6, [R1+0x5488] ;  /* 0x0054880001067983 */ /* 0x001ee20000300a00 */
[----:B------:R-:W3:Y:S02]  /*51d60*/  LDL.LU.64 R4, [R1+0x5480] ;  /* 0x0054800001047983 */ /* 0x000ee40000300a00 */
[----:B------:R-:W3:Y:S02]  /*51d70*/  LDL.LU.64 R24, [R1+0x5478] ;  /* 0x0054780001187983 */ /* 0x000ee40000300a00 */
[----:B------:R-:W-:Y:S01]  /*51d80*/  STL [R1+0x5388], R0 ;  /* 0x0053880001007387 */ /* 0x000fe20000100800 */
[C---:B---3--:R-:W-:Y:S01]  /*51d90*/  HMMA.16816.F32 R24, R20.reuse, R24, R4 ;  /* 0x000000181418723c */ /* 0x048fe20000001804 */
[----:B------:R-:W3:Y:S11]  /*51da0*/  LDL.LU.64 R4, [R1+0x5470] ;  /* 0x0054700001047983 */ /* 0x000ef60000300a00 */
[----:B------:R-:W-:Y:S11]  /*51db0*/  @!UPT UIADD3 URZ, URZ, URZ, URZ ;  /* 0x0000003f3f3ff290 */ /* 0x000ff6000fffe03f */
        /* <DEDUP_REMOVED lines=32> */
[----:B---3--:R-:W-:Y:S01]  /*51fc0*/  HMMA.16816.F32 R20, R20, R24, R4 ;  /* 0x000000181414723c */ /* 0x008fe20000001804 */
[----:B------:R-:W3:Y:S01]  /*51fd0*/  LDL.LU.64 R6, [R1+0x5410] ;  /* 0x0054100001067983 */ /* 0x000ee20000300a00 */
[----:B------:R-:W3:Y:S11]  /*51fe0*/  LDL.LU.64 R4, [R1+0x5408] ;  /* 0x0054080001047983 */ /* 0x000ef60000300a00 */
[----:B------:R-:W-:Y:S10]  /*51ff0*/  @!UPT UIADD3 URZ, URZ, URZ, URZ ;  /* 0x0000003f3f3ff290 */ /* 0x000ff4000fffe03f */
[----:B------:R2:W-:Y:S02]  /*52000*/  STL.64 [R1+0xa0], R20 ;  /* 0x0000a01401007387 */ /* 0x0005e40000100a00 */
[----:B--2---:R-:W-:Y:S02]  /*52010*/  IMAD.MOV.U32 R20, RZ, RZ, R19 ;  /* 0x000000ffff147224 */ /* 0x004fe400078e0013 */
[----:B------:R-:W-:Y:S01]  /*52020*/  IMAD.MOV.U32 R21, RZ, RZ, R18 ;  /* 0x000000ffff157224 */ /* 0x000fe200078e0012 */
[----:B------:R-:W-:Y:S04]  /*52030*/  STL.64 [R1+0xa8], R22 ;  /* 0x0000a81601007387 */ /* 0x000fe80000100a00 */
[----:B------:R0:W-:Y:S04]  /*52040*/  STL.64 [R1+0x5390], R20 ;  /* 0x0053901401007387 */ /* 0x0001e80000100a00 */
[----:B0-----:R-:W2:Y:S01]  /*52050*/  LDL.LU R20, [R1+0x8d0] ;  /* 0x0008d00001147983 */ /* 0x001ea20000300800 */
[----:B------:R-:W2:Y:S02]  /*52060*/  LDL.LU R21, [R1+0x8d4] ;  /* 0x0008d40001157983 */ /* 0x000ea40000300800 */
[----:B------:R-:W2:Y:S02]  /*52070*/  LDL.LU R22, [R1+0x8d8] ;  /* 0x0008d80001167983 */ /* 0x000ea40000300800 */
[----:B------:R-:W2:Y:S01]  /*52080*/  LDL.LU R23, [R1+0x8dc] ;  /* 0x0008dc0001177983 */ /* 0x000ea20000300800 */
[----:B------:R-:W-:Y:S01]  /*52090*/  STL.64 [R1+0x52a8], R24 ;  /* 0x0052a81801007387 */ /* 0x000fe20000100a00 */
[C---:B---3--:R-:W-:Y:S03]  /*520a0*/  HMMA.16816.F32 R16, R4.reuse, R16, R8 ;  /* 0x000000100410723c */ /* 0x048fe60000001808 */
[----:B------:R-:W3:Y:S01]  /*520b0*/  LDL.LU.64 R10, [R1+0x5400] ;  /* 0x00540000010a7983 */ /* 0x000ee20000300a00 */
[----:B------:R-:W3:Y:S11]  /*520c0*/  LDL.LU.64 R8, [R1+0x53f8] ;  /* 0x0053f80001087983 */ /* 0x000ef60000300a00 */
[----:B------:R-:W-:Y:S08]  /*520d0*/  @!UPT UIADD3 URZ, URZ, URZ, URZ ;  /* 0x0000003f3f3ff290 */ /* 0x000ff0000fffe03f */
        /* <DEDUP_REMOVED lines=14> */
[----:B------:R-:W-:Y:S01]  /*521c0*/  STL.64 [R1+0x70], R16 ;  /* 0x0000701001007387 */ /* 0x000fe20000100a00 */
[----:B------:R0:W-:Y:S03]  /*521d0*/  STL.64 [R1+0x78], R18 ;  /* 0x0000781201007387 */ /* 0x0001e60000100a00 */
[----:B0-----:R-:W2:Y:S01]  /*521e0*/  LDL.LU.64 R18, [R1+0x53c0] ;  /* 0x0053c00001127983 */ /* 0x001ea20000300a00 */
[----:B------:R-:W3:Y:S02]  /*521f0*/  LDL.LU.64 R16, [R1+0x53b8] ;  /* 0x0053b80001107983 */ /* 0x000ee40000300a00 */
[C---:B---3--:R-:W-:Y:S11]  /*52200*/  HMMA.16816.F32 R8, R4.reuse, R16, R8 ;  /* 0x000000100408723c */ /* 0x048ff60000001808 */
[----:B------:R-:W-:Y:S11]  /*52210*/  @!UPT UIADD3 URZ, URZ, URZ, URZ ;  /* 0x0000003f3f3ff290 */ /* 0x000ff6000fffe03f */
[----:B------:R-:W-:Y:S01]  /*52220*/  @!UPT UIADD3 URZ, URZ, URZ, URZ ;  /* 0x0000003f3f3ff290 */ /* 0x000fe2000fffe03f */
[----:B------:R-:W-:Y:S01]  /*52230*/  STL.64 [R1+0x60], R8 ;  /* 0x0000600801007387 */ /* 0x000fe20000100a00 */
[----:B------:R0:W-:Y:S03]  /*52240*/  STL.64 [R1+0x68], R10 ;  /* 0x0000680a01007387 */ /* 0x0001e60000100a00 */
[----:B0-----:R-:W4:Y:S01]  /*52250*/  LDL.LU.64 R10, [R1+0x53b0] ;  /* 0x0053b000010a7983 */ /* 0x001f220000300a00 */
[----:B------:R-:W4:Y:S02]  /*52260*/  LDL.LU.64 R8, [R1+0x53a8] ;  /* 0x0053a80001087983 */ /* 0x000f240000300a00 */
[----:B--2---:R-:W-:Y:S02]  /*52270*/  STL.64 [R1+0x5240], R18 ;  /* 0x0052401201007387 */ /* 0x004fe40000100a00 */
[----:B------:R-:W2:Y:S01]  /*52280*/  LDL.LU R16, [R1+0x880] ;  /* 0x0008800001107983 */ /* 0x000ea20000300800 */
[----:B------:R-:W2:Y:S01]  /*52290*/  LDL.LU R17, [R1+0x884] ;  /* 0x0008840001117983 */ /* 0x000ea20000300800 */
[C---:B----4-:R-:W-:Y:S11]  /*522a0*/  HMMA.16816.F32 R8, R4.reuse, R12, R8 ;  /* 0x0000000c0408723c */ /* 0x050ff60000001808 */
[----:B------:R-:W-:Y:S11]  /*522b0*/  @!UPT UIADD3 URZ, URZ, URZ, URZ ;  /* 0x0000003f3f3ff290 */ /* 0x000ff6000fffe03f */
[----:B------:R-:W-:Y:S01]  /*522c0*/  @!UPT UIADD3 URZ, URZ, URZ, URZ ;  /* 0x0000003f3f3ff290 */ /* 0x000fe2000fffe03f */
[----:B------:R-:W-:Y:S01]  /*522d0*/  STL.64 [R1+0x50], R8 ;  /* 0x0000500801007387 */ /* 0x000fe20000100a00 */
[----:B------:R0:W-:Y:S03]  /*522e0*/  STL.64 [R1+0x58], R10 ;  /* 0x0000580a01007387 */ /* 0x0001e60000100a00 */
[----:B0-----:R-:W3:Y:S01]  /*522f0*/  LDL.LU.64 R10, [R1+0x53a0] ;  /* 0x0053a000010a7983 */ /* 0x001ee20000300a00 */
[----:B------:R-:W4:Y:S02]  /*52300*/  LDL.LU.64 R8, [R1+0x5398] ;  /* 0x0053980001087983 */ /* 0x000f240000300a00 */
[----:B----4-:R-:W-:Y:S11]  /*52310*/  HMMA.16816.F32 R20, R4, R8, R20 ;  /* 0x000000080414723c */ /* 0x010ff60000001814 */
[----:B------:R-:W-:Y:S11]  /*52320*/  @!UPT UIADD3 URZ, URZ, URZ, URZ ;  /* 0x0000003f3f3ff290 */ /* 0x000ff6000fffe03f */
[----:B------:R-:W-:Y:S01]  /*52330*/  @!UPT UIADD3 URZ, URZ, URZ, URZ ;  /* 0x0000003f3f3ff290 */ /* 0x000fe2000fffe03f */
[----:B------:R0:W-:Y:S04]  /*52340*/  STL.64 [R1+0x40], R20 ;  /* 0x0000401401007387 */ /* 0x0001e80000100a00 */
[----:B0-----:R-:W2:Y:S01]  /*52350*/  LDL.LU.64 R20, [R1+0x5390] ;  /* 0x0053900001147983 */ /* 0x001ea20000300a00 */
[----:B------:R-:W-:Y:S02]  /*52360*/  IMAD.MOV.U32 R18, RZ, RZ, R29 ;  /* 0x000000ffff127224 */ /* 0x000fe400078e001d */
[----:B------:R-:W-:Y:S02]  /*52370*/  IMAD.MOV.U32 R19, RZ, RZ, R28 ;  /* 0x000000ffff137224 */ /* 0x000fe400078e001c */
[----:B------:R-:W-:Y:S02]  /*52380*/  IMAD.MOV.U32 R28, RZ, RZ, R23 ;  /* 0x000000ffff1c7224 */ /* 0x000fe400078e0017 */
[----:B------:R-:W-:-:S03]  /*52390*/  IMAD.MOV.U32 R29, RZ, RZ, R22 ;  /* 0x000000ffff1d7224 */ /* 0x000fc600078e0016 */
[----:B------:R-:W-:Y:S02]  /*523a0*/  STL [R1+0x4b84], R28 ;  /* 0x004b841c01007387 */ /* 0x000fe40000100800 */
[----:B------:R-:W-:Y:S01]  /*523b0*/  STL [R1+0x4b80], R29 ;  /* 0x004b801d01007387 */ /* 0x000fe20000100800 */
[----:B--2---:R-:W-:Y:S11]  /*523c0*/  HMMA.16816.F32 R16, R4, R20, R16 ;  /* 0x000000140410723c */ /* 0x004ff60000001810 */
[----:B------:R-:W-:Y:S11]  /*523d0*/  @!UPT UIADD3 URZ, URZ, URZ, URZ ;  /* 0x0000003f3f3ff290 */ /* 0x000ff6000fffe03f */
[----:B------:R-:W-:Y:S02]  /*523e0*/  @!UPT UIADD3 URZ, URZ, URZ, URZ ;  /* 0x0000003f3f3ff290 */ /* 0x000fe4000fffe03f */
[----:B------:R-:W-:Y:S02]  /*523f0*/  IMAD.MOV.U32 R8, RZ, RZ, R19 ;  /* 0x000000ffff087224 */ /* 0x000fe400078e0013 */
[----:B------:R-:W-:-:S03]  /*52400*/  IMAD.MOV.U32 R9, RZ, RZ, R18 ;  /* 0x000000ffff097224 */ /* 0x000fc600078e0012 */
[----:B------:R0:W-:Y:S02]  /*52410*/  STL [R1+0x501c], R8 ;  /* 0x00501c0801007387 */ /* 0x0001e40000100800 */
[----:B------:R1:W-:Y:S02]  /*52420*/  STL [R1+0x5018], R9 ;  /* 0x0050180901007387 */ /* 0x0003e40000100800 */
[----:B---3--:R2:W-:Y:S01]  /*52430*/  STL.64 [R1+0x5238], R10 ;  /* 0x0052380a01007387 */ /* 0x0085e20000100a00 */
[----:B0-----:R-:W3:Y:S01]  /*52440*/  LDL.LU R8, [R1+0x4c0] ;  /* 0x0004c00001087983 */ /* 0x001ee20000300800 */
[----:B-1----:R-:W3:Y:S03]  /*52450*/  LDL.LU R9, [R1+0x4c4] ;  /* 0x0004c40001097983 */ /* 0x002ee60000300800 */
[----:B--2---:R-:W2:Y:S01]  /*52460*/  LDL.LU R10, [R1+0x4c8] ;  /* 0x0004c800010a7983 */ /* 0x004ea20000300800 */
[----:B------:R-:W2:Y:S03]  /*52470*/  LDL.LU R11, [R1+0x4cc] ;  /* 0x0004cc00010b7983 */ /* 0x000ea60000300800 */
[----:B--2---:R-:W-:Y:S01]  /*52480*/  STL.64 [R1+0x5250], R10 ;  /* 0x0052500a01007387 */ /* 0x004fe20000100a00 */
[----:B---3--:R0:W-:Y:S03]  /*52490*/  STL.64 [R1+0x5248], R8 ;  /* 0x0052480801007387 */ /* 0x0081e60000100a00 */
[----:B0-----:R-:W2:Y:S01]  /*524a0*/  LDL.LU R8, [R1+0x4d0] ;  /* 0x0004d00001087983 */ /* 0x001ea20000300800 */
[----:B------:R-:W2:Y:S02]  /*524b0*/  LDL.LU R9, [R1+0x4d4] ;  /* 0x0004d40001097983 */ /* 0x000ea40000300800 */
[----:B------:R-:W3:Y:S02]  /*524c0*/  LDL.LU R10, [R1+0x4d8] ;  /* 0x0004d800010a7983 */ /* 0x000ee40000300800 */
[----:B------:R-:W3:Y:S02]  /*524d0*/  LDL.LU R11, [R1+0x4dc] ;  /* 0x0004dc00010b7983 */ /* 0x000ee40000300800 */
[----:B---3--:R0:W-:Y:S01]  /*524e0*/  STL.64 [R1+0x5260], R10 ;  /* 0x0052600a01007387 */ /* 0x0081e20000100a00 */
[----:B--2---:R-:W-:Y:S03]  /*524f0*/  STL.64 [R1+0x5258], R8 ;  /* 0x0052580801007387 */ /* 0x004fe60000100a00 */
[----:B0-----:R-:W2:Y:S04]  /*52500*/  LDL R10, [R1+0x18] ;  /* 0x00001800010a7983 */ /* 0x001ea80000100800 */
[----:B------:R-:W2:Y:S04]  /*52510*/  LDL R11, [R1+0x1c] ;  /* 0x00001c00010b7983 */ /* 0x000ea80000100800 */
[----:B--2---:R0:W-:Y:S04]  /*52520*/  STL.64 [R1+0x5270], R10 ;  /* 0x0052700a01007387 */ /* 0x0041e80000100a00 */
[----:B0-----:R-:W2:Y:S04]  /*52530*/  LDL.64 R10, [R1+0x28] ;  /* 0x00002800010a7983 */ /* 0x001ea80000100a00 */
[----:B--2---:R0:W-:Y:S01]  /*52540*/  STL.64 [R1+0x52a0], R10 ;  /* 0x0052a00a01007387 */ /* 0x0041e20000100a00 */
[----:B------:R-:W2:Y:S02]  /*52550*/  LDL.LU R8, [R1+0x500] ;  /* 0x0005000001087983 */ /* 0x000ea40000300800 */
[----:B------:R-:W2:Y:S01]  /*52560*/  LDL.LU R9, [R1+0x504] ;  /* 0x0005040001097983 */ /* 0x000ea20000300800 */
[----:B0-----:R-:W3:Y:S01]  /*52570*/  LDL.LU R10, [R1+0x508] ;  /* 0x00050800010a7983 */ /* 0x001ee20000300800 */
[----:B------:R-:W3:Y:S02]  /*52580*/  LDL.LU R11, [R1+0x50c] ;  /* 0x00050c00010b7983 */ /* 0x000ee40000300800 */
[----:B------:R-:W-:-:S02]  /*52590*/  IMAD.MOV.U32 R24, RZ, RZ, R0 ;  /* 0x000000ffff187224 */ /* 0x000fc400078e0000 */
[----:B------:R-:W-:Y:S01]  /*525a0*/  IMAD.MOV.U32 R25, RZ, RZ, R2 ;  /* 0x000000ffff197224 */ /* 0x000fe200078e0002 */
[----:B---3--:R-:W-:Y:S01]  /*525b0*/  STL.64 [R1+0x52b8], R10 ;  /* 0x0052b80a01007387 */ /* 0x008fe20000100a00 */
[----:B--2---:R0:W-:Y:S02]  /*525c0*/  STL.64 [R1+0x52b0], R8 ;  /* 0x0052b00801007387 */ /* 0x0041e40000100a00 */
[----:B------:R-:W2:Y:S02]  /*525d0*/  LDL.LU R0, [R1+0x5388] ;  /* 0x0053880001007983 */ /* 0x000ea40000300800 */
[----:B------:R-:W3:Y:S01]  /*525e0*/  LDL.LU R2, [R1+0x5384] ;  /* 0x0053840001027983 */ /* 0x000ee20000300800 */
[----:B------:R1:W-:Y:S04]  /*525f0*/  STL.64 [R1+0x52c0], R24 ;  /* 0x0052c01801007387 */ /* 0x0003e80000100a00 */
[----:B0-----:R-:W4:Y:S01]  /*52600*/  LDL.LU R8, [R1+0x840] ;  /* 0x0008400001087983 */ /* 0x001f220000300800 */
[----:B------:R-:W4:Y:S02]  /*52610*/  LDL.LU R9, [R1+0x844] ;  /* 0x0008440001097983 */ /* 0x000f240000300800 */
[----:B------:R-:W2:Y:S02]  /*52620*/  LDL.LU R10, [R1+0x848] ;  /* 0x00084800010a7983 */ /* 0x000ea40000300800 */
[----:B------:R-:W2:Y:S02]  /*52630*/  LDL.LU R11, [R1+0x84c] ;  /* 0x00084c00010b7983 */ /* 0x000ea40000300800 */
[----:B-1----:R-:W-:-:S02]  /*52640*/  IMAD.MOV.U32 R24, RZ, RZ, R14 ;  /* 0x000000ffff187224 */ /* 0x002fc400078e000e */
[----:B------:R-:W-:Y:S01]  /*52650*/  IMAD.MOV.U32 R25, RZ, RZ, R15 ;  /* 0x000000ffff197224 */ /* 0x000fe200078e000f */
[----:B--2---:R-:W-:Y:S01]  /*52660*/  STL.64 [R1+0x52d0], R10 ;  /* 0x0052d00a01007387 */ /* 0x004fe20000100a00 */
[----:B----4-:R-:W-:Y:S02]  /*52670*/  STL.64 [R1+0x52c8], R8 ;  /* 0x0052c80801007387 */ /* 0x010fe40000100a00 */
[----:B------:R-:W2:Y:S02]  /*52680*/  LDL.LU R14, [R1+0x5380] ;  /* 0x00538000010e7983 */ /* 0x000ea40000300800 */
[----:B------:R-:W4:Y:S01]  /*52690*/  LDL.LU R15, [R1+0x537c] ;  /* 0x00537c00010f7983 */ /* 0x000f220000300800 */
[----:B------:R0:W-:Y:S02]  /*526a0*/  STL.64 [R1+0x52d8], R24 ;  /* 0x0052d81801007387 */ /* 0x0001e40000100a00 */
[----:B0-----:R-:W-:Y:S02]  /*526b0*/  IMAD.MOV.U32 R24, RZ, RZ, R27 ;  /* 0x000000ffff187224 */ /* 0x001fe400078e001b */
        /* <DEDUP_REMOVED lines=12> */
[----:B------:R0:W-:Y:S01]  /*52780*/  STL.64 [R1+0x5318], R24 ;  /* 0x0053181801007387 */ /* 0x0001e20000100a00 */
[----:B------:R-:W2:Y:S02]  /*52790*/  LDL.LU R8, [R1+0x850] ;  /* 0x0008500001087983 */ /* 0x000ea40000300800 */
[----:B------:R-:W2:Y:S02]  /*527a0*/  LDL.LU R9, [R1+0x854] ;  /* 0x0008540001097983 */ /* 0x000ea40000300800 */
[----:B------:R-:W2:Y:S01]  /*527b0*/  LDL.LU R10, [R1+0x858] ;  /* 0x00085800010a7983 */ /* 0x000ea20000300800 */
[----:B------:R-:W2:Y:S01]  /*527c0*/  LDL.LU R11, [R1+0x85c] ;  /* 0x00085c00010b7983 */ /* 0x000ea20000300800 */
[----:B0-----:R-:W-:-:S02]  /*527d0*/  IMAD.MOV.U32 R24, RZ, RZ, R14 ;  /* 0x000000ffff187224 */ /* 0x001fc400078e000e */
[----:B---3--:R-:W-:Y:S01]  /*527e0*/  IMAD.MOV.U32 R25, RZ, RZ, R2 ;  /* 0x000000ffff197224 */ /* 0x008fe200078e0002 */
[----:B------:R-:W3:Y:S01]  /*527f0*/  LDL.LU R14, [R1+0x5370] ;  /* 0x00537000010e7983 */ /* 0x000ee20000300800 */
[----:B------:R-:W3:Y:S03]  /*52800*/  LDL.LU R2, [R1+0x536c] ;  /* 0x00536c0001027983 */ /* 0x000ee60000300800 */
[----:B------:R-:W-:Y:S04]  /*52810*/  STL.64 [R1+0x5330], R24 ;  /* 0x0053301801007387 */ /* 0x000fe80000100a00 */
[----:B--2---:R-:W-:Y:S01]  /*52820*/  STL.64 [R1+0x52e8], R10 ;  /* 0x0052e80a01007387 */ /* 0x004fe20000100a00 */
[----:B------:R0:W-:Y:S02]  /*52830*/  STL.64 [R1+0x52e0], R8 ;  /* 0x0052e00801007387 */ /* 0x0001e40000100a00 */
[----:B------:R-:W-:-:S02]  /*52840*/  IMAD.MOV.U32 R13, RZ, RZ, R16 ;  /* 0x000000ffff0d7224 */ /* 0x000fc400078e0010 */
[----:B------:R-:W-:Y:S01]  /*52850*/  IMAD.MOV.U32 R12, RZ, RZ, R17 ;  /* 0x000000ffff0c7224 */ /* 0x000fe200078e0011 */
[----:B---3--:R-:W1:Y:S04]  /*52860*/  LDSM.16.MT88.4 R20, [R2+0x6080] ;  /* 0x006080000214783b */ /* 0x008e680000004200 */
[----:B0-----:R-:W2:Y:S01]  /*52870*/  LDL.LU R8, [R1+0x860] ;  /* 0x0008600001087983 */ /* 0x001ea20000300800 */
[----:B------:R-:W2:Y:S02]  /*52880*/  LDL.LU R9, [R1+0x864] ;  /* 0x0008640001097983 */ /* 0x000ea40000300800 */
[----:B------:R-:W3:Y:S02]  /*52890*/  LDL.LU R10, [R1+0x868] ;  /* 0x00086800010a7983 */ /* 0x000ee40000300800 */
[----:B------:R-:W3:Y:S02]  /*528a0*/  LDL.LU R11, [R1+0x86c] ;  /* 0x00086c00010b7983 */ /* 0x000ee40000300800 */
[----:B------:R-:W-:-:S02]  /*528b0*/  IMAD.MOV.U32 R24, RZ, RZ, R0 ;  /* 0x000000ffff187224 */ /* 0x000fc400078e0000 */
[----:B----4-:R-:W-:Y:S01]  /*528c0*/  IMAD.MOV.U32 R25, RZ, RZ, R15 ;  /* 0x000000ffff197224 */ /* 0x010fe200078e000f */
[----:B------:R-:W4:Y:S01]  /*528d0*/  LDL.LU R0, [R1+0x5368] ;  /* 0x0053680001007983 */ /* 0x000f220000300800 */
[----:B------:R-:W4:Y:S03]  /*528e0*/  LDL.LU R15, [R1+0x5364] ;  /* 0x00536400010f7983 */ /* 0x000f260000300800 */
[----:B------:R-:W-:Y:S04]  /*528f0*/  STL.64 [R1+0x5348], R24 ;  /* 0x0053481801007387 */ /* 0x000fe80000100a00 */
[----:B---3--:R-:W-:Y:S01]  /*52900*/  STL.64 [R1+0x5310], R10 ;  /* 0x0053100a01007387 */ /* 0x008fe20000100a00 */
[----:B--2---:R0:W-:Y:S03]  /*52910*/  STL.64 [R1+0x5308], R8 ;  /* 0x0053080801007387 */ /* 0x0041e60000100a00 */
[----:B0-----:R-:W2:Y:S01]  /*52920*/  LDL.LU R8, [R1+0x890] ;  /* 0x0008900001087983 */ /* 0x001ea20000300800 */
[----:B------:R-:W2:Y:S02]  /*52930*/  LDL.LU R9, [R1+0x894] ;  /* 0x0008940001097983 */ /* 0x000ea40000300800 */
[----:B------:R-:W3:Y:S02]  /*52940*/  LDL.LU R10, [R1+0x898] ;  /* 0x00089800010a7983 */ /* 0x000ee40000300800 */
[----:B------:R-:W3:Y:S02]  /*52950*/  LDL.LU R11, [R1+0x89c] ;  /* 0x00089c00010b7983 */ /* 0x000ee40000300800 */
[----:B------:R-:W-:-:S02]  /*52960*/  IMAD.MOV.U32 R24, RZ, RZ, R14 ;  /* 0x000000ffff187224 */ /* 0x000fc400078e000e */
[----:B------:R-:W4:Y:S04]  /*52970*/  LDL.LU R14, [R1+0x5360] ;  /* 0x00536000010e7983 */ /* 0x000f280000300800 */
        /* <DEDUP_REMOVED lines=18> */
[----:B------:R-:W3:Y:S01]  /*52aa0*/  LDL.64 R18, [R1+0x8] ;  /* 0x0000080001127983 */ /* 0x000ee20000100a00 */
[----:B------:R-:W-:-:S03]  /*52ab0*/  IMAD.MOV.U32 R25, RZ, RZ, R3 ;  /* 0x000000ffff197224 */ /* 0x000fc600078e0003 */
[----:B---3--:R0:W-:Y:S01]  /*52ac0*/  STL.64 [R1+0x5268], R18 ;  /* 0x0052681201007387 */ /* 0x0081e20000100a00 */
[----:B------:R-:W3:Y:S02]  /*52ad0*/  LDL.LU R16, [R1+0x4e0] ;  /* 0x0004e00001107983 */ /* 0x000ee40000300800 */
[----:B------:R-:W3:Y:S01]  /*52ae0*/  LDL.LU R17, [R1+0x4e4] ;  /* 0x0004e40001117983 */ /* 0x000ee20000300800 */
[----:B0-----:R-:W3:Y:S01]  /*52af0*/  LDL.LU R18, [R1+0x4e8] ;  /* 0x0004e80001127983 */ /* 0x001ee20000300800 */
[----:B------:R-:W3:Y:S01]  /*52b00*/  LDL.LU R19, [R1+0x4ec] ;  /* 0x0004ec0001137983 */ /* 0x000ee20000300800 */
[C---:B--2---:R-:W-:Y:S02]  /*52b10*/  HMMA.16816.F32 R24, R4.reuse, R24, R8 ;  /* 0x000000180418723c */ /* 0x044fe40000001808 */
[----:B---3--:R-:W-:Y:S01]  /*52b20*/  STL.64 [R1+0x5280], R18 ;  /* 0x0052801201007387 */ /* 0x008fe20000100a00 */
[----:B------:R0:W-:Y:S03]  /*52b30*/  STL.64 [R1+0x5278], R16 ;  /* 0x0052781001007387 */ /* 0x0001e60000100a00 */
[----:B0-----:R-:W2:Y:S01]  /*52b40*/  LDL.LU R16, [R1+0x4f0] ;  /* 0x0004f00001107983 */ /* 0x001ea20000300800 */
[----:B------:R-:W2:Y:S02]  /*52b50*/  LDL.LU R17, [R1+0x4f4] ;  /* 0x0004f40001117983 */ /* 0x000ea40000300800 */
[----:B------:R-:W2:Y:S02]  /*52b60*/  LDL.LU R18, [R1+0x4f8] ;  /* 0x0004f80001127983 */ /* 0x000ea40000300800 */
[----:B------:R-:W2:Y:S01]  /*52b70*/  LDL.LU R19, [R1+0x4fc] ;  /* 0x0004fc0001137983 */ /* 0x000ea20000300800 */
[----:B------:R-:W-:Y:S01]  /*52b80*/  STL [R1+0x4df0], R12 ;  /* 0x004df00c01007387 */ /* 0x000fe20000100800 */
[----:B------:R-:W-:Y:S02]  /*52b90*/  STL [R1+0x4a30], R13 ;  /* 0x004a300d01007387 */ /* 0x000fe40000100800 */
[----:B-1----:R-:W-:Y:S02]  /*52ba0*/  STL.64 [R1+0x51a8], R22 ;  /* 0x0051a81601007387 */ /* 0x002fe40000100a00 */
[----:B------:R0:W-:Y:S02]  /*52bb0*/  STL.64 [R1+0x51a0], R20 ;  /* 0x0051a01401007387 */ /* 0x0001e40000100a00 */
[----:B0-----:R-:W3:Y:S01]  /*52bc0*/  LDL.LU.64 R20, [R1+0x110] ;  /* 0x0001100001147983 */ /* 0x001ee20000300a00 */
[----:B------:R-:W2:Y:S02]  /*52bd0*/  LDL.64 R22, [R1+0x118] ;  /* 0x0001180001167983 */ /* 0x000ea40000100a00 */
[----:B------:R-:W2:Y:S02]  /*52be0*/  LDL.LU.64 R10, [R1+0x5358] ;  /* 0x00535800010a7983 */ /* 0x000ea40000300a00 */
[----:B------:R-:W2:Y:S01]  /*52bf0*/  LDL.LU.64 R8, [R1+0x5350] ;  /* 0x0053500001087983 */ /* 0x000ea20000300a00 */
        /* <DEDUP_REMOVED lines=29> */
[----:B------:R-:W-:Y:S03]  /*52dd0*/  STL.64 [R1+0x878], R26 ;  /* 0x0008781a01007387 */ /* 0x000fe60000100a00 */
[----:B0-----:R-:W2:Y:S01]  /*52de0*/  LDL.LU.64 R24, [R1+0x52f0] ;  /* 0x0052f00001187983 */ /* 0x001ea20000300a00 */
[----:B------:R0:W-:Y:S02]  /*52df0*/  STL.64 [R1+0x51f0], R22 ;  /* 0x0051f01601007387 */ /* 0x0001e40000100a00 */
[----:B------:R-:W3:Y:S02]  /*52e00*/  LDL.LU R20, [R1+0x4a0] ;  /* 0x0004a00001147983 */ /* 0x000ee40000300800 */
[----:B------:R-:W3:Y:S01]  /*52e10*/  LDL.LU R21, [R1+0x4a4] ;  /* 0x0004a40001157983 */ /* 0x000ee20000300800 */
[----:B0-----:R-:W3:Y:S01]  /*52e20*/  LDL.LU R22, [R1+0x4a8] ;  /* 0x0004a80001167983 */ /* 0x001ee20000300800 */
[----:B------:R-:W3:Y:S01]  /*52e30*/  LDL.LU R23, [R1+0x4ac] ;  /* 0x0004ac0001177983 */ /* 0x000ee20000300800 */
        /* <DEDUP_REMOVED lines=22> */
[----:B------:R-:W2:Y:S01]  /*52fa0*/  LDL.LU.64 R10, [R1+0x52a0] ;  /* 0x0052a000010a7983 */ /* 0x000ea20000300a00 */
[----:B-1----:R-:W2:Y:S02]  /*52fb0*/  LDL.LU.64 R26, [R1+0x5298] ;  /* 0x00529800011a7983 */ /* 0x002ea40000300a00 */
[----:B------:R-:W2:Y:S11]  /*52fc0*/  LDL.LU.64 R24, [R1+0x5290] ;  /* 0x0052900001187983 */ /* 0x000eb60000300a00 */
[----:B------:R-:W-:Y:S07]  /*52fd0*/  @!UPT UIADD3 URZ, URZ, URZ, URZ ;  /* 0x0000003f3f3ff290 */ /* 0x000fee000fffe03f */
[----:B------:R0:W-:Y:S01]  /*52fe0*/  STL.64 [R1+0x500], R4 ;  /* 0x0005000401007387 */ /* 0x0001e20000100a00 */
[----:B------:R4:W-:Y:S03]  /*52ff0*/  STL.64 [R1+0x508], R6 ;  /* 0x0005080601007387 */ /* 0x0009e60000100a00 */
[----:B0-----:R-:W3:Y:S01]  /*53000*/  LDL.LU R4, [R1+0x4b0] ;  /* 0x0004b00001047983 */ /* 0x001ee20000300800 */
[----:B------:R-:W3:Y:S02]  /*53010*/  LDL.LU R5, [R1+0x4b4] ;  /* 0x0004b40001057983 */ /* 0x000ee40000300800 */
[----:B----4-:R-:W-:Y:S02]  /*53020*/  IMAD.MOV.U32 R6, RZ, RZ, R14 ;  /* 0x000000ffff067224 */ /* 0x010fe400078e000e */
[----:B------:R-:W-:Y:S01]  /*53030*/  IMAD.MOV.U32 R7, RZ, RZ, R15 ;  /* 0x000000ffff077224 */ /* 0x000fe200078e000f */
[----:B------:R-:W3:Y:S01]  /*53040*/  LDL.LU R14, [R1+0x528c] ;  /* 0x00528c00010e7983 */ /* 0x000ee20000300800 */
[----:B------:R-:W3:Y:S01]  /*53050*/  LDL.LU R15, [R1+0x5288] ;  /* 0x00528800010f7983 */ /* 0x000ee20000300800 */
        /* <DEDUP_REMOVED lines=12> */
[----:B------:R-:W2:Y:S11]  /*53120*/  LDL.LU.64 R18, [R1+0x5268] ;  /* 0x0052680001127983 */ /* 0x000eb60000300a00 */
[----:B------:R-:W-:Y:S09]  /*53130*/  @!UPT UIADD3 URZ, URZ, URZ, URZ ;  /* 0x0000003f3f3ff290 */ /* 0x000ff2000fffe03f */
[----:B------:R-:W-:Y:S01]  /*53140*/  STL.64 [R1+0x4e0], R8 ;  /* 0x0004e00801007387 */ /* 0x000fe20000100a00 */
[----:B------:R0:W-:Y:S03]  /*53150*/  STL.64 [R1+0x4e8], R10 ;  /* 0x0004e80a01007387 */ /* 0x0001e60000100a00 */
[----:B0-----:R-:W4:Y:S01]  /*53160*/  LDL.LU.64 R10, [R1+0x5260] ;  /* 0x00526000010a7983 */ /* 0x001f220000300a00 */
[----:B------:R-:W4:Y:S02]  /*53170*/  LDL.LU.64 R8, [R1+0x5258] ;  /* 0x0052580001087983 */ /* 0x000f240000300a00 */
[----:B--2---:R-:W-:Y:S02]  /*53180*/  IMAD.MOV.U32 R28, RZ, RZ, R18 ;  /* 0x000000ffff1c7224 */ /* 0x004fe400078e0012 */
[----:B------:R-:W-:Y:S01]  /*53190*/  IMAD.MOV.U32 R29, RZ, RZ, R19 ;  /* 0x000000ffff1d7224 */ /* 0x000fe200078e0013 */
[C---:B----4-:R-:W-:Y:S11]  /*531a0*/  HMMA.16816.F32 R8, R24.reuse, R18, R8 ;  /* 0x000000121808723c */ /* 0x050ff60000001808 */
[----:B------:R-:W-:Y:S11]  /*531b0*/  @!UPT UIADD3 URZ, URZ, URZ, URZ ;  /* 0x0000003f3f3ff290 */ /* 0x000ff6000fffe03f */
[----:B------:R-:W-:Y:S01]  /*531c0*/  @!UPT UIADD3 URZ, URZ, URZ, URZ ;  /* 0x0000003f3f3ff290 */ /* 0x000fe2000fffe03f */
        /* <DEDUP_REMOVED lines=10> */
[----:B0-----:R-:W2:Y:S01]  /*53270*/  LDL.LU.64 R10, [R1+0x5238] ;  /* 0x00523800010a7983 */ /* 0x001ea20000300a00 */
[----:B------:R3:W-:Y:S02]  /*53280*/  STL.64 [R1+0x5158], R18 ;  /* 0x0051581201007387 */ /* 0x0007e40000100a00 */
[C---:B---3--:R-:W-:Y:S01]  /*53290*/  HMMA.16816.F32 R16, R24.reuse, R14, R4 ;  /* 0x0000000e1810723c */ /* 0x048fe20000001804 */
[----:B------:R-:W-:Y:S11]  /*532a0*/  STL.64 [R1+0x5200], R14 ;  /* 0x0052000e01007387 */ /* 0x000ff60000100a00 */
[----:B------:R-:W-:Y:S11]  /*532b0*/  @!UPT UIADD3 URZ, URZ, URZ, URZ ;  /* 0x0000003f3f3ff290 */ /* 0x000ff6000fffe03f */
[----:B------:R0:W-:Y:S01]  /*532c0*/  STL.64 [R1+0x4b0], R16 ;  /* 0x0004b01001007387 */ /* 0x0001e20000100a00 */
[----:B------:R1:W-:Y:S03]  /*532d0*/  STL.64 [R1+0x4b8], R18 ;  /* 0x0004b81201007387 */ /* 0x0003e60000100a00 */
[----:B0-----:R-:W3:Y:S01]  /*532e0*/  LDL.LU R16, [R1+0x830] ;  /* 0x0008300001107983 */ /* 0x001ee20000300800 */
[C---:B--2---:R-:W-:Y:S11]  /*532f0*/  HMMA.16816.F32 R4, R24.reuse, R10, R20 ;  /* 0x0000000a1804723c */ /* 0x044ff60000001814 */
[----:B------:R-:W-:Y:S11]  /*53300*/  @!UPT UIADD3 URZ, URZ, URZ, URZ ;  /* 0x0000003f3f3ff290 */ /* 0x000ff6000fffe03f */
[----:B------:R-:W-:Y:S01]  /*53310*/  @!UPT UIADD3 URZ, URZ, URZ, URZ ;  /* 0x0000003f3f3ff290 */ /* 0x000fe2000fffe03f */
[----:B------:R-:W-:Y:S01]  /*53320*/  STL.64 [R1+0x4a0], R4 ;  /* 0x0004a00401007387 */ /* 0x000fe20000100a00 */
[----:B------:R-:W-:Y:S02]  /*53330*/  STL.64 [R1+0x4a8], R6 ;  /* 0x0004a80601007387 */ /* 0x000fe40000100a00 */
[----:B------:R-:W3:Y:S02]  /*53340*/  LDL.LU R17, [R1+0x834] ;  /* 0x0008340001117983 */ /* 0x000ee40000300800 */
[----:B-1----:R-:W3:Y:S01]  /*53350*/  LDL.LU R18, [R1+0x838] ;  /* 0x0008380001127983 */ /* 0x002ee20000300800 */
[----:B------:R-:W3:Y:S01]  /*53360*/  LDL.LU R19, [R1+0x83c] ;  /* 0x00083c0001137983 */ /* 0x000ee20000300800 */
[----:B------:R-:W2:Y:S02]  /*53370*/  LDL.LU R12, [R1+0x800] ;  /* 0x00080000010c7983 */ /* 0x000ea40000300800 */
[----:B------:R-:W2:Y:S02]  /*53380*/  LDL.LU R13, [R1+0x804] ;  /* 0x00080400010d7983 */ /* 0x000ea40000300800 */
[----:B------:R-:W4:Y:S01]  /*53390*/  LDL.LU R14, [R1+0x808] ;  /* 0x00080800010e7983 */ /* 0x000f220000300800 */
[----:B------:R-:W4:Y:S04]  /*533a0*/  LDL.LU R15, [R1+0x80c] ;  /* 0x00080c00010f7983 */ /* 0x000f280000300800 */
[----:B------:R-:W0:Y:S04]  /*533b0*/  LDSM.16.MT88.4 R4, [R2+0x6100] ;  /* 0x006100000204783b */ /* 0x000e280000004200 */
[----:B----4-:R1:W-:Y:S01]  /*533c0*/  STL.64 [R1+0x5210], R14 ;  /* 0x0052100e01007387 */ /* 0x0103e20000100a00 */
[----:B--2---:R2:W-:Y:S03]  /*533d0*/  STL.64 [R1+0x5208], R12 ;  /* 0x0052080c01007387 */ /* 0x0045e60000100a00 */
[----:B-1----:R-:W4:Y:S04]  /*533e0*/  LDL.64 R14, [R1+0x148] ;  /* 0x00014800010e7983 */ /* 0x002f280000100a00 */
[----:B----4-:R1:W-:Y:S01]  /*533f0*/  STL.64 [R1+0x5218], R14 ;  /* 0x0052180e01007387 */ /* 0x0103e20000100a00 */
[----:B--2---:R-:W2:Y:S02]  /*53400*/  LDL.LU R12, [R1+0x820] ;  /* 0x00082000010c7983 */ /* 0x004ea40000300800 */
[----:B------:R-:W2:Y:S01]  /*53410*/  LDL.LU R13, [R1+0x824] ;  /* 0x00082400010d7983 */ /* 0x000ea20000300800 */
[----:B-1----:R-:W4:Y:S01]  /*53420*/  LDL.LU R14, [R1+0x828] ;  /* 0x00082800010e7983 */ /* 0x002f220000300800 */
[----:B------:R-:W4:Y:S03]  /*53430*/  LDL.LU R15, [R1+0x82c] ;  /* 0x00082c00010f7983 */ /* 0x000f260000300800 */
[----:B----4-:R1:W-:Y:S01]  /*53440*/  STL.64 [R1+0x5230], R14 ;  /* 0x0052300e01007387 */ /* 0x0103e20000100a00 */
[----:B--2---:R-:W-:Y:S02]  /*53450*/  STL.64 [R1+0x5228], R12 ;  /* 0x0052280c01007387 */ /* 0x004fe40000100a00 */
[----:B------:R-:W2:Y:S02]  /*53460*/  LDL R22, [R1+0x128] ;  /* 0x0001280001167983 */ /* 0x000ea40000100800 */
[----:B------:R-:W2:Y:S01]  /*53470*/  LDL R23, [R1+0x12c] ;  /* 0x00012c0001177983 */ /* 0x000ea20000100800 */
[----:B-1----:R-:W3:Y:S04]  /*53480*/  LDL.64 R14, [R1+0x38] ;  /* 0x00003800010e7983 */ /* 0x002ee80000100a00 */
[----:B--2---:R1:W-:Y:S04]  /*53490*/  STL.64 [R1+0x5220], R22 ;  /* 0x0052201601007387 */ /* 0x0043e80000100a00 */
[----:B-1----:R-:W2:Y:S01]  /*534a0*/  LDL.64 R22, [R1+0x158] ;  /* 0x0001580001167983 */ /* 0x002ea20000100a00 */
[----:B------:R1:W-:Y:S02]  /*534b0*/  STL.64 [R1+0x5140], R10 ;  /* 0x0051400a01007387 */ /* 0x0003e40000100a00 */
[----:B------:R-:W4:Y:S02]  /*534c0*/  LDL.LU R8, [R1+0x810] ;  /* 0x0008100001087983 */ /* 0x000f240000300800 */
[----:B------:R-:W4:Y:S01]  /*534d0*/  LDL.LU R9, [R1+0x814] ;  /* 0x0008140001097983 */ /* 0x000f220000300800 */
[----:B-1----:R-:W4:Y:S01]  /*534e0*/  LDL.LU R10, [R1+0x818] ;  /* 0x00081800010a7983 */ /* 0x002f220000300800 */
[----:B------:R-:W4:Y:S02]  /*534f0*/  LDL.LU R11, [R1+0x81c] ;  /* 0x00081c00010b7983 */ /* 0x000f240000300800 */
[----:B------:R-:W-:Y:S02]  /*53500*/  STL [R1+0x5198], R2 ;  /* 0x0051980201007387 */ /* 0x000fe40000100800 */
[----:B0-----:R0:W-:Y:S01]  /*53510*/  STL.64 [R1+0x5080], R6 ;  /* 0x0050800601007387 */ /* 0x0011e20000100a00 */
[----:B------:R-:W-:Y:S04]  /*53520*/  STL.64 [R1+0x5078], R4 ;  /* 0x0050780401007387 */ /* 0x000fe80000100a00 */
[----:B0-----:R-:W2:Y:S01]  /*53530*/  LDL.64 R6, [R1+0xd8] ;  /* 0x0000d80001067983 */ /* 0x001ea20000100a00 */
[----:B---3--:R-:W-:Y:S03]  /*53540*/  HMMA.16816.F32 R16, R24, R14, R16 ;  /* 0x0000000e1810723c */ /* 0x008fe60000001810 */
[----:B--2---:R0:W-:Y:S04]  /*53550*/  STL.64 [R1+0x51e8], R6 ;  /* 0x0051e80601007387 */ /* 0x0041e80000100a00 */
[----:B0-----:R-:W2:Y:S11]  /*53560*/  LDL.64 R6, [R1+0x138] ;  /* 0x0001380001067983 */ /* 0x001eb60000100a00 */
[----:B------:R-:W-:Y:S05]  /*53570*/  @!UPT UIADD3 URZ, URZ, URZ, URZ ;  /* 0x0000003f3f3ff290 */ /* 0x000fea000fffe03f */
[----:B------:R0:W-:Y:S02]  /*53580*/  STL.64 [R1+0x830], R16 ;  /* 0x0008301001007387 */ /* 0x0001e40000100a00 */
[----:B------:R1:W-:Y:S02]  /*53590*/  STL.64 [R1+0x838], R18 ;  /* 0x0008381201007387 */ /* 0x0003e40000100a00 */
[----:B0-----:R-:W-:Y:S02]  /*535a0*/  IMAD.MOV.U32 R17, RZ, RZ, R14 ;  /* 0x000000ffff117224 */ /* 0x001fe400078e000e */
[----:B------:R-:W-:Y:S02]  /*535b0*/  IMAD.MOV.U32 R16, RZ, RZ, R15 ;  /* 0x000000ffff107224 */ /* 0x000fe400078e000f */
[----:B------:R-:W3:Y:S01]  /*535c0*/  LDL.LU.64 R14, [R1+0x5230] ;  /* 0x00523000010e7983 */ /* 0x000ee20000300a00 */
[----:B------:R-:W3:Y:S02]  /*535d0*/  LDL.LU.64 R12, [R1+0x5228] ;  /* 0x00522800010c7983 */ /* 0x000ee40000300a00 */
[----:B------:R0:W-:Y:S02]  /*535e0*/  STL.64 [R1+0x51f8], R16 ;  /* 0x0051f81001007387 */ /* 0x0001e40000100a00 */
[----:B------:R-:W-:-:S02]  /*535f0*/  IMAD.MOV.U32 R2, RZ, RZ, R23 ;  /* 0x000000ffff027224 */ /* 0x000fc400078e0017 */
[----:B-1----:R-:W-:Y:S01]  /*53600*/  IMAD.MOV.U32 R19, RZ, RZ, R0 ;  /* 0x000000ffff137224 */ /* 0x002fe200078e0000 */
[----:B0-----:R-:W2:Y:S01]  /*53610*/  LDL.LU R16, [R1+0x7f0] ;  /* 0x0007f00001107983 */ /* 0x001ea20000300800 */
[----:B------:R-:W2:Y:S02]  /*53620*/  LDL.LU R17, [R1+0x7f4] ;  /* 0x0007f40001117983 */ /* 0x000ea40000300800 */
[----:B------:R-:W2:Y:S01]  /*53630*/  LDL.LU R18, [R1+0x7f8] ;  /* 0x0007f80001127983 */ /* 0x000ea20000300800 */
[C---:B---3--:R-:W-:Y:S01]  /*53640*/  HMMA.16816.F32 R12, R24.reuse, R22, R12 ;  /* 0x00000016180c723c */ /* 0x048fe2000000180c */
[----:B------:R-:W3:Y:S11]  /*53650*/  LDL.LU.64 R22, [R1+0x5220] ;  /* 0x0052200001167983 */ /* 0x000ef60000300a00 */
[----:B------:R-:W-:Y:S11]  /*53660*/  @!UPT UIADD3 URZ, URZ, URZ, URZ ;  /* 0x0000003f3f3ff290 */ /* 0x000ff6000fffe03f */
[----:B------:R-:W-:Y:S01]  /*53670*/  STL.64 [R1+0x820], R12 ;  /* 0x0008200c01007387 */ /* 0x000fe20000100a00 */
[----:B------:R0:W-:Y:S02]  /*53680*/  STL [R1+0x828], R14 ;  /* 0x0008280e01007387 */ /* 0x0001e40000100800 */
[----:B------:R-:W-:Y:S02]  /*53690*/  IMAD.MOV.U32 R0, RZ, RZ, R15 ;  /* 0x000000ffff007224 */ /* 0x000fe400078e000f */
[----:B0-----:R-:W4:Y:S03]  /*536a0*/  LDL.LU.64 R14, [R1+0x5218] ;  /* 0x00521800010e7983 */ /* 0x001f260000300a00 */
[----:B------:R-:W-:Y:S01]  /*536b0*/  STL [R1+0x4958], R0 ;  /* 0x0049580001007387 */ /* 0x000fe20000100800 */
[C---:B----4-:R-:W-:Y:S11]  /*536c0*/  HMMA.16816.F32 R8, R24.reuse, R14, R8 ;  /* 0x0000000e1808723c */ /* 0x050ff60000001808 */
        /* <DEDUP_REMOVED lines=8> */
[----:B------:R0:W-:Y:S02]  /*53750*/  STL.64 [R1+0x51b0], R8 ;  /* 0x0051b00801007387 */ /* 0x0001e40000100a00 */
        /* <DEDUP_REMOVED lines=12> */
[----:B------:R-:W4:Y:S01]  /*53820*/  LDL.LU R4, [R1+0x7d0] ;  /* 0x0007d00001047983 */ /* 0x000f220000300800 */
[----:B------:R-:W4:Y:S01]  /*53830*/  LDL.LU R5, [R1+0x7d4] ;  /* 0x0007d40001057983 */ /* 0x000f220000300800 */
[----:B------:R-:W4:Y:S02]  /*53840*/  LDL.LU R6, [R1+0x7d8] ;  /* 0x0007d80001067983 */ /* 0x000f240000300800 */
[----:B------:R-:W4:Y:S01]  /*53850*/  LDL.LU R7, [R1+0x7dc] ;  /* 0x0007dc0001077983 */ /* 0x000f220000300800 */
[C---:B---3--:R-:W-:Y:S01]  /*53860*/  HMMA.16816.F32 R20, R24.reuse, R22, R16 ;  /* 0x000000161814723c */ /* 0x048fe20000001810 */
[----:B--2---:R0:W-:Y:S01]  /*53870*/  STL.64 [R1+0x5150], R14 ;  /* 0x0051500e01007387 */ /* 0x0041e20000100a00 */
[----:B------:R-:W-:Y:S02]  /*53880*/  STL.64 [R1+0x5148], R12 ;  /* 0x0051480c01007387 */ /* 0x000fe40000100a00 */
[----:B------:R-:W2:Y:S01]  /*53890*/  LDL R3, [R1+0x1de0] ;  /* 0x001de00001037983 */ /* 0x000ea20000100800 */
[----:B0-----:R-:W3:Y:S04]  /*538a0*/  LDL.64 R14, [R1+0x108] ;  /* 0x00010800010e7983 */ /* 0x001ee80000100a00 */
[----:B--2---:R-:W-:Y:S01]  /*538b0*/  STL [R1+0x5020], R3 ;  /* 0x0050200301007387 */ /* 0x004fe20000100800 */
[----:B------:R-:W2:Y:S11]  /*538c0*/  LDL.LU.64 R16, [R1+0x51f8] ;  /* 0x0051f80001107983 */ /* 0x000eb60000300a00 */
[----:B------:R-:W-:Y:S02]  /*538d0*/  @!UPT UIADD3 URZ, URZ, URZ, URZ ;  /* 0x0000003f3f3ff290 */ /* 0x000fe4000fffe03f */
[----:B------:R-:W-:Y:S02]  /*538e0*/  STL.64 [R1+0x7f0], R20 ;  /* 0x0007f01401007387 */ /* 0x000fe40000100a00 */
[----:B------:R0:W-:Y:S02]  /*538f0*/  STL.64 [R1+0x7f8], R22 ;  /* 0x0007f81601007387 */ /* 0x0001e40000100a00 */
[----:B0-----:R-:W4:Y:S02]  /*53900*/  LDL.LU.64 R22, [R1+0x51f0] ;  /* 0x0051f00001167983 */ /* 0x001f240000300a00 */
[C---:B----4-:R-:W-:Y:S01]  /*53910*/  HMMA.16816.F32 R8, R24.reuse, R22, R8 ;  /* 0x000000161808723c */ /* 0x050fe20000001808 */
[----:B------:R-:W-:Y:S02]  /*53920*/  IMAD.MOV.U32 R3, RZ, RZ, R22 ;  /* 0x000000ffff037224 */ /* 0x000fe400078e0016 */
[----:B------:R-:W-:Y:S11]  /*53930*/  IMAD.MOV.U32 R0, RZ, RZ, R23 ;  /* 0x000000ffff007224 */ /* 0x000ff600078e0017 */
[----:B------:R-:W-:Y:S09]  /*53940*/  @!UPT UIADD3 URZ, URZ, URZ, URZ ;  /* 0x0000003f3f3ff290 */ /* 0x000ff2000fffe03f */
[----:B------:R-:W-:Y:S01]  /*53950*/  STL.64 [R1+0x7e0], R8 ;  /* 0x0007e00801007387 */ /* 0x000fe20000100a00 */
[----:B------:R0:W-:Y:S02]  /*53960*/  STL.64 [R1+0x7e8], R10 ;  /* 0x0007e80a01007387 */ /* 0x0001e40000100a00 */
[----:B------:R-:W4:Y:S02]  /*53970*/  LDL.LU R20, [R1+0x490] ;  /* 0x0004900001147983 */ /* 0x000f240000300800 */
[----:B------:R-:W4:Y:S01]  /*53980*/  LDL.LU R21, [R1+0x494] ;  /* 0x0004940001157983 */ /* 0x000f220000300800 */
[----:B------:R-:W2:Y:S01]  /*53990*/  LDL.LU R22, [R1+0x498] ;  /* 0x0004980001167983 */ /* 0x000ea20000300800 */
[----:B------:R-:W2:Y:S03]  /*539a0*/  LDL.LU R23, [R1+0x49c] ;  /* 0x00049c0001177983 */ /* 0x000ea60000300800 */
[----:B--2---:R-:W-:Y:S01]  /*539b0*/  STL.64 [R1+0x51c0], R22 ;  /* 0x0051c01601007387 */ /* 0x004fe20000100a00 */
[----:B----4-:R1:W-:Y:S02]  /*539c0*/  STL.64 [R1+0x51b8], R20 ;  /* 0x0051b81401007387 */ /* 0x0103e40000100a00 */
[----:B0-----:R-:W2:Y:S02]  /*539d0*/  LDL R10, [R1+0xe8] ;  /* 0x0000e800010a7983 */ /* 0x001ea40000100800 */
[----:B------:R-:W2:Y:S01]  /*539e0*/  LDL R11, [R1+0xec] ;  /* 0x0000ec00010b7983 */ /* 0x000ea20000100800 */
[----:B---3--:R-:W-:Y:S01]  /*539f0*/  HMMA.16816.F32 R4, R24, R14, R4 ;  /* 0x0000000e1804723c */ /* 0x008fe20000001804 */
[----:B--2---:R0:W-:Y:S01]  /*53a00*/  STL.64 [R1+0x51c8], R10 ;  /* 0x0051c80a01007387 */ /* 0x0041e20000100a00 */
[----:B-1----:R-:W2:Y:S02]  /*53a10*/  LDL.LU R20, [R1+0x7b0] ;  /* 0x0007b00001147983 */ /* 0x002ea40000300800 */
[----:B------:R-:W2:Y:S02]  /*53a20*/  LDL.LU R21, [R1+0x7b4] ;  /* 0x0007b40001157983 */ /* 0x000ea40000300800 */
[----:B------:R-:W3:Y:S01]  /*53a30*/  LDL.LU R22, [R1+0x7b8] ;  /* 0x0007b80001167983 */ /* 0x000ee20000300800 */
[----:B------:R-:W3:Y:S01]  /*53a40*/  LDL.LU R23, [R1+0x7bc] ;  /* 0x0007bc0001177983 */ /* 0x000ee20000300800 */
[----:B------:R-:W-:-:S02]  /*53a50*/  IMAD.MOV.U32 R18, RZ, RZ, R28 ;  /* 0x000000ffff127224 */ /* 0x000fc400078e001c */
[----:B------:R-:W-:Y:S01]  /*53a60*/  IMAD.MOV.U32 R19, RZ, RZ, R29 ;  /* 0x000000ffff137224 */ /* 0x000fe200078e001d */
[----:B---3--:R-:W-:Y:S01]  /*53a70*/  STL.64 [R1+0x51d8], R22 ;  /* 0x0051d81601007387 */ /* 0x008fe20000100a00 */
[----:B--2---:R1:W-:Y:S02]  /*53a80*/  STL.64 [R1+0x51d0], R20 ;  /* 0x0051d01401007387 */ /* 0x0043e40000100a00 */
[----:B0-----:R-:W2:Y:S02]  /*53a90*/  LDL R10, [R1+0xf8] ;  /* 0x0000f800010a7983 */ /* 0x001ea40000100800 */
[----:B------:R-:W2:Y:S01]  /*53aa0*/  LDL R11, [R1+0xfc] ;  /* 0x0000fc00010b7983 */ /* 0x000ea20000100800 */
[----:B-1----:R-:W2:Y:S01]  /*53ab0*/  LDL.LU R20, [R1+0x7c0] ;  /* 0x0007c00001147983 */ /* 0x002ea20000300800 */
[----:B------:R-:W2:Y:S02]  /*53ac0*/  LDL.LU R21, [R1+0x7c4] ;  /* 0x0007c40001157983 */ /* 0x000ea40000300800 */
[----:B------:R-:W2:Y:S02]  /*53ad0*/  LDL.LU R22, [R1+0x7c8] ;  /* 0x0007c80001167983 */ /* 0x000ea40000300800 */
[----:B------:R-:W2:Y:S01]  /*53ae0*/  LDL.LU R23, [R1+0x7cc] ;  /* 0x0007cc0001177983 */ /* 0x000ea20000300800 */
[----:B------:R-:W-:Y:S01]  /*53af0*/  STL.64 [R1+0x7d0], R4 ;  /* 0x0007d00401007387 */ /* 0x000fe20000100a00 */
[----:B------:R0:W-:Y:S03]  /*53b00*/  STL.64 [R1+0x7d8], R6 ;  /* 0x0007d80601007387 */ /* 0x0001e60000100a00 */
[----:B0-----:R-:W3:Y:S01]  /*53b10*/  LDL.LU.64 R6, [R1+0x51e8] ;  /* 0x0051e80001067983 */ /* 0x001ee20000300a00 */
[----:B------:R-:W4:Y:S02]  /*53b20*/  LDL.LU R28, [R1+0x51e4] ;  /* 0x0051e400011c7983 */ /* 0x000f240000300800 */
[----:B------:R-:W2:Y:S02]  /*53b30*/  LDL.LU R29, [R1+0x51e0] ;  /* 0x0051e000011d7983 */ /* 0x000ea40000300800 */
[----:B------:R0:W-:Y:S01]  /*53b40*/  STL.64 [R1+0x5170], R18 ;  /* 0x0051701201007387 */ /* 0x0001e20000100a00 */
[----:B------:R-:W2:Y:S01]  /*53b50*/  LDL.LU R12, [R1+0x3d0] ;  /* 0x0003d000010c7983 */ /* 0x000ea20000300800 */
[----:B------:R-:W-:-:S02]  /*53b60*/  IMAD.MOV.U32 R5, RZ, RZ, R14 ;  /* 0x000000ffff057224 */ /* 0x000fc400078e000e */
[----:B------:R-:W2:Y:S02]  /*53b70*/  LDL.LU R13, [R1+0x3d4] ;  /* 0x0003d400010d7983 */ /* 0x000ea40000300800 */
[----:B------:R-:W-:Y:S01]  /*53b80*/  IMAD.MOV.U32 R4, RZ, RZ, R15 ;  /* 0x000000ffff047224 */ /* 0x000fe200078e000f */
[----:B------:R-:W2:Y:S01]  /*53b90*/  LDL.LU R14, [R1+0x3d8] ;  /* 0x0003d800010e7983 */ /* 0x000ea20000300800 */
[----:B------:R-:W2:Y:S03]  /*53ba0*/  LDL.LU R15, [R1+0x3dc] ;  /* 0x0003dc00010f7983 */ /* 0x000ea60000300800 */
[----:B0-----:R-:W2:Y:S04]  /*53bb0*/  LDL R18, [R1+0x18] ;  /* 0x0000180001127983 */ /* 0x001ea80000100800 */
[----:B------:R-:W2:Y:S04]  /*53bc0*/  LDL R19, [R1+0x1c] ;  /* 0x00001c0001137983 */ /* 0x000ea80000100800 */
[----:B--2---:R-:W-:Y:S01]  /*53bd0*/  STL.64 [R1+0x5190], R18 ;  /* 0x0051901201007387 */ /* 0x004fe20000100a00 */
[----:B------:R-:W-:Y:S02]  /*53be0*/  STL.64 [R1+0x5188], R16 ;  /* 0x0051881001007387 */ /* 0x000fe40000100a00 */
[----:B------:R-:W-:Y:S02]  /*53bf0*/  STL.64 [R1+0x5168], R14 ;  /* 0x0051680e01007387 */ /* 0x000fe40000100a00 */
[----:B------:R0:W-:Y:S02]  /*53c00*/  STL.64 [R1+0x5160], R12 ;  /* 0x0051600c01007387 */ /* 0x0001e40000100a00 */
[----:B0-----:R-:W2:Y:S01]  /*53c10*/  LDL.LU R12, [R1+0x3e0] ;  /* 0x0003e000010c7983 */ /* 0x001ea20000300800 */
[----:B------:R-:W2:Y:S02]  /*53c20*/  LDL.LU R13, [R1+0x3e4] ;  /* 0x0003e400010d7983 */ /* 0x000ea40000300800 */
[----:B------:R-:W2:Y:S02]  /*53c30*/  LDL.LU R14, [R1+0x3e8] ;  /* 0x0003e800010e7983 */ /* 0x000ea40000300800 */
[----:B------:R-:W2:Y:S01]  /*53c40*/  LDL.LU R15, [R1+0x3ec] ;  /* 0x0003ec00010f7983 */ /* 0x000ea20000300800 */
[C---:B------:R-:W-:Y:S01]  /*53c50*/  HMMA.16816.F32 R8, R24.reuse, R10, R20 ;  /* 0x0000000a1808723c */ /* 0x040fe20000001814 */
        /* <DEDUP_REMOVED lines=9> */
[----:B------:R-:W2:Y:S01]  /*53cf0*/  LDL.LU R15, [R1+0x3fc] ;  /* 0x0003fc00010f7983 */ /* 0x000ea20000300800 */
[----:B------:R-:W2:Y:S01]  /*53d00*/  LDL.LU.64 R22, [R1+0x51d8] ;  /* 0x0051d80001167983 */ /* 0x000ea20000300a00 */
[----:B------:R-:W2:Y:S05]  /*53d10*/  LDL.LU.64 R20, [R1+0x51d0] ;  /* 0x0051d00001147983 */ /* 0x000eaa0000300a00 */
[----:B------:R-:W-:Y:S02]  /*53d20*/  STL.64 [R1+0x7c0], R8 ;  /* 0x0007c00801007387 */ /* 0x000fe40000100a00 */
[----:B------:R0:W-:Y:S02]  /*53d30*/  STL.64 [R1+0x7c8], R10 ;  /* 0x0007c80a01007387 */ /* 0x0001e40000100a00 */
[----:B0-----:R-:W2:Y:S02]  /*53d40*/  LDL.LU.64 R10, [R1+0x51c8] ;  /* 0x0051c800010a7983 */ /* 0x001ea40000300a00 */
[C---:B--2---:R-:W-:Y:S02]  /*53d50*/  HMMA.16816.F32 R8, R24.reuse, R10, R20 ;  /* 0x0000000a1808723c */ /* 0x044fe40000001814 */
[----:B------:R-:W3:Y:S01]  /*53d60*/  LDL.LU.64 R22, [R1+0x51c0] ;  /* 0x0051c00001167983 */ /* 0x000ee20000300a00 */
[----:B------:R-:W3:Y:S11]  /*53d70*/  LDL.LU.64 R20, [R1+0x51b8] ;  /* 0x0051b80001147983 */ /* 0x000ef60000300a00 */
[----:B------:R-:W-:Y:S09]  /*53d80*/  @!UPT UIADD3 URZ, URZ, URZ, URZ ;  /* 0x0000003f3f3ff290 */ /* 0x000ff2000fffe03f */
[----:B------:R0:W-:Y:S01]  /*53d90*/  STL.64 [R1+0x7b0], R8 ;  /* 0x0007b00801007387 */ /* 0x0001e20000100a00 */
[----:B------:R-:W-:Y:S03]  /*53da0*/  STL.64 [R1+0x7b8], R10 ;  /* 0x0007b80a01007387 */ /* 0x000fe60000100a00 */
[----:B0-----:R-:W2:Y:S01]  /*53db0*/  LDL.LU.64 R8, [R1+0x51b0] ;  /* 0x0051b00001087983 */ /* 0x001ea20000300a00 */
[----:B---3--:R-:W-:Y:S03]  /*53dc0*/  HMMA.16816.F32 R24, R24, R6, R20 ;  /* 0x000000061818723c */ /* 0x008fe60000001814 */
[----:B------:R-:W3:Y:S01]  /*53dd0*/  LDL.LU.64 R22, [R1+0x51a8] ;  /* 0x0051a80001167983 */ /* 0x000ee20000300a00 */
[----:B------:R-:W3:Y:S02]  /*53de0*/  LDL.LU.64 R20, [R1+0x51a0] ;  /* 0x0051a00001147983 */ /* 0x000ee40000300a00 */
[----:B------:R-:W-:Y:S02]  /*53df0*/  STL.64 [R1+0x5098], R6 ;  /* 0x0050980601007387 */ /* 0x000fe40000100a00 */
[----:B------:R0:W-:Y:S11]  /*53e00*/  STL.64 [R1+0x50f0], R4 ;  /* 0x0050f00401007387 */ /* 0x0001f60000100a00 */
[----:B------:R-:W-:Y:S04]  /*53e10*/  @!UPT UIADD3 URZ, URZ, URZ, URZ ;  /* 0x0000003f3f3ff290 */ /* 0x000fe8000fffe03f */
[----:B------:R-:W-:Y:S01]  /*53e20*/  STL.64 [R1+0x490], R24 ;  /* 0x0004901801007387 */ /* 0x000fe20000100a00 */
[----:B------:R-:W-:Y:S02]  /*53e30*/  STL.64 [R1+0x498], R26 ;  /* 0x0004981a01007387 */ /* 0x000fe40000100a00 */
[----:B0-----:R-:W2:Y:S02]  /*53e40*/  LDL.LU R4, [R1+0x6f0] ;  /* 0x0006f00001047983 */ /* 0x001ea40000300800 */
[----:B------:R-:W2:Y:S01]  /*53e50*/  LDL.LU R5, [R1+0x6f4] ;  /* 0x0006f40001057983 */ /* 0x000ea20000300800 */
[----:B------:R-:W2:Y:S01]  /*53e60*/  LDL.LU R6, [R1+0x6f8] ;  /* 0x0006f80001067983 */ /* 0x000ea20000300800 */
[----:B------:R-:W2:Y:S03]  /*53e70*/  LDL.LU R7, [R1+0x6fc] ;  /* 0x0006fc0001077983 */ /* 0x000ea60000300800 */
[----:B--2---:R0:W-:Y:S01]  /*53e80*/  STL.64 [R1+0x5100], R6 ;  /* 0x0051000601007387 */ /* 0x0041e20000100a00 */
[----:B------:R-:W-:Y:S02]  /*53e90*/  STL.64 [R1+0x50f8], R4 ;  /* 0x0050f80401007387 */ /* 0x000fe40000100a00 */
[----:B0-----:R-:W-:-:S02]  /*53ea0*/  IMAD.MOV.U32 R7, RZ, RZ, R8 ;  /* 0x000000ffff077224 */ /* 0x001fc400078e0008 */
[----:B------:R-:W-:Y:S01]  /*53eb0*/  IMAD.MOV.U32 R6, RZ, RZ, R9 ;  /* 0x000000ffff067224 */ /* 0x000fe200078e0009 */
        /* <DEDUP_REMOVED lines=8> */
[----:B------:R0:W-:Y:S04]  /*53f40*/  STL.64 [R1+0x5110], R6 ;  /* 0x0051100601007387 */ /* 0x0001e80000100a00 */
[----:B0-----:R-:W2:Y:S01]  /*53f50*/  LDL R6, [R1+0x158] ;  /* 0x0001580001067983 */ /* 0x001ea20000100800 */
[----:B------:R-:W-:-:S02]  /*53f60*/  IMAD.MOV.U32 R7, RZ, RZ, R2 ;  /* 0x000000ffff077224 */ /* 0x000fc400078e0002 */
[----:B------:R-:W3:Y:S03]  /*53f70*/  LDL.LU R2, [R1+0x5198] ;  /* 0x0051980001027983 */ /* 0x000ee60000300800 */
[----:B--2---:R0:W-:Y:S02]  /*53f80*/  STL.64 [R1+0x5128], R6 ;  /* 0x0051280601007387 */ /* 0x0041e40000100a00 */
[----:B0-----:R-:W-:Y:S02]  /*53f90*/  IMAD.MOV.U32 R6, RZ, RZ, R29 ;  /* 0x000000ffff067224 */ /* 0x001fe400078e001d */
[----:B----4-:R-:W-:-:S07]  /*53fa0*/  IMAD.MOV.U32 R7, RZ, RZ, R28 ;  /* 0x000000ffff077224 */ /* 0x010fce00078e001c */
[C---:B---3--:R-:W-:Y:S01]  /*53fb0*/  HMMA.16816.F32 R4, R20.reuse, R6, R16 ;  /* 0x000000061404723c */ /* 0x048fe20000001810 */
[----:B------:R-:W2:Y:S01]  /*53fc0*/  LDL.LU.64 R18, [R1+0x5190] ;  /* 0x0051900001127983 */ /* 0x000ea20000300a00 */
[----:B------:R-:W3:Y:S11]  /*53fd0*/  LDL.LU.64 R16, [R1+0x5188] ;  /* 0x0051880001107983 */ /* 0x000ef60000300a00 */
[----:B------:R-:W-:Y:S10]  /*53fe0*/  @!UPT UIADD3 URZ, URZ, URZ, URZ ;  /* 0x0000003f3f3ff290 */ /* 0x000ff4000fffe03f */
[----:B------:R-:W-:Y:S01]  /*53ff0*/  STL.64 [R1+0x400], R4 ;  /* 0x0004000401007387 */ /* 0x000fe20000100a00 */
[----:B------:R3:W-:Y:S02]  /*54000*/  STL.64 [R1+0x408], R6 ;  /* 0x0004080601007387 */ /* 0x0007e40000100a00 */
[----:B---3--:R-:W-:Y:S02]  /*54010*/  IMAD.MOV.U32 R6, RZ, RZ, R17 ;  /* 0x000000ffff067224 */ /* 0x008fe400078e0011 */
[----:B------:R-:W-:Y:S02]  /*54020*/  IMAD.MOV.U32 R7, RZ, RZ, R16 ;  /* 0x000000ffff077224 */ /* 0x000fe400078e0010 */
        /* <DEDUP_REMOVED lines=19> */
[----:B0-----:R-:W2:Y:S01]  /*54160*/  LDL.LU.64 R14, [R1+0x5150] ;  /* 0x00515000010e7983 */ /* 0x001ea20000300a00 */
[----:B------:R-:W3:Y:S02]  /*54170*/  LDL.LU.64 R12, [R1+0x5148] ;  /* 0x00514800010c7983 */ /* 0x000ee40000300a00 */
[----:B------:R0:W-:Y:S02]  /*54180*/  STL.64 [R1+0x5070], R18 ;  /* 0x0050701201007387 */ /* 0x0001e40000100a00 */
[----:B0-----:R-:W4:Y:S04]  /*54190*/  LDL.64 R18, [R1+0x128] ;  /* 0x0001280001127983 */ /* 0x001f280000100a00 */
[----:B----4-:R0:W-:Y:S01]  /*541a0*/  STL.64 [R1+0x5108], R18 ;  /* 0x0051081201007387 */ /* 0x0101e20000100a00 */
[----:B------:R-:W4:Y:S02]  /*541b0*/  LDL.LU R16, [R1+0x700] ;  /* 0x0007000001107983 */ /* 0x000f240000300800 */
[----:B------:R-:W4:Y:S01]  /*541c0*/  LDL.LU R17, [R1+0x704] ;  /* 0x0007040001117983 */ /* 0x000f220000300800 */
[----:B0-----:R-:W3:Y:S01]  /*541d0*/  LDL.LU R18, [R1+0x708] ;  /* 0x0007080001127983 */ /* 0x001ee20000300800 */
[----:B------:R-:W3:Y:S01]  /*541e0*/  LDL.LU R19, [R1+0x70c] ;  /* 0x00070c0001137983 */ /* 0x000ee20000300800 */
[C---:B--2---:R-:W-:Y:S02]  /*541f0*/  HMMA.16816.F32 R8, R20.reuse, R14, R8 ;  /* 0x0000000e1408723c */ /* 0x044fe40000001808 */
        /* <DEDUP_REMOVED lines=12> */
[----:B------:R-:W-:Y:S01]  /*542c0*/  STL.64 [R1+0x3c0], R8 ;  /* 0x0003c00801007387 */ /* 0x000fe20000100a00 */
[----:B------:R0:W-:Y:S03]  /*542d0*/  STL.64 [R1+0x3c8], R10 ;  /* 0x0003c80a01007387 */ /* 0x0001e60000100a00 */
[----:B0-----:R-:W3:Y:S02]  /*542e0*/  LDL.LU.64 R10, [R1+0x5140] ;  /* 0x00514000010a7983 */ /* 0x001ee40000300a00 */
[C---:B---3--:R-:W-:Y:S02]  /*542f0*/  HMMA.16816.F32 R24, R20.reuse, R10, R24 ;  /* 0x0000000a1418723c */ /* 0x048fe40000001818 */
[----:B------:R0:W-:Y:S01]  /*54300*/  STL.64 [R1+0x50b8], R10 ;  /* 0x0050b80a01007387 */ /* 0x0001e20000100a00 */
[----:B------:R-:W3:Y:S11]  /*54310*/  LDL.LU R8, [R1+0x6e0] ;  /* 0x0006e00001087983 */ /* 0x000ef60000300800 */
[----:B------:R-:W-:Y:S09]  /*54320*/  @!UPT UIADD3 URZ, URZ, URZ, URZ ;  /* 0x0000003f3f3ff290 */ /* 0x000ff2000fffe03f */
[----:B------:R-:W-:Y:S01]  /*54330*/  STL.64 [R1+0x3b0], R24 ;  /* 0x0003b01801007387 */ /* 0x000fe20000100a00 */
[----:B------:R-:W-:Y:S02]  /*54340*/  STL.64 [R1+0x3b8], R26 ;  /* 0x0003b81a01007387 */ /* 0x000fe40000100a00 */
[----:B------:R-:W1:Y:S01]  /*54350*/  LDSM.16.MT88.4 R24, [R2+0x6180] ;  /* 0x006180000218783b */ /* 0x000e620000004200 */
[C---:B--2---:R-:W-:Y:S01]  /*54360*/  HMMA.16816.F32 R4, R20.reuse, R6, R16 ;  /* 0x000000061404723c */ /* 0x044fe20000001810 */
[----:B------:R-:W3:Y:S02]  /*54370*/  LDL.LU R9, [R1+0x6e4] ;  /* 0x0006e40001097983 */ /* 0x000ee40000300800 */
[----:B0-----:R-:W3:Y:S02]  /*54380*/  LDL.LU R10, [R1+0x6e8] ;  /* 0x0006e800010a7983 */ /* 0x001ee40000300800 */
[----:B------:R-:W3:Y:S01]  /*54390*/  LDL.LU R11, [R1+0x6ec] ;  /* 0x0006ec00010b7983 */ /* 0x000ee20000300800 */
[----:B-1----:R-:W-:Y:S01]  /*543a0*/  STL [R1+0x4f54], R26 ;  /* 0x004f541a01007387 */ /* 0x002fe20000100800 */
[----:B------:R-:W-:Y:S02]  /*543b0*/  STL [R1+0x4f50], R27 ;  /* 0x004f501b01007387 */ /* 0x000fe40000100800 */
[----:B------:R-:W-:Y:S02]  /*543c0*/  STL.64 [R1+0x5048], R24 ;  /* 0x0050481801007387 */ /* 0x000fe40000100a00 */
[----:B------:R-:W-:Y:S01]  /*543d0*/  STL [R1+0x4b88], R2 ;  /* 0x004b880201007387 */ /* 0x000fe20000100800 */
[----:B------:R-:W2:Y:S01]  /*543e0*/  LDL.LU.64 R18, [R1+0x5138] ;  /* 0x0051380001127983 */ /* 0x000ea20000300a00 */
[----:B------:R-:W2:Y:S10]  /*543f0*/  LDL.LU.64 R16, [R1+0x5130] ;  /* 0x0051300001107983 */ /* 0x000eb40000300a00 */
[----:B------:R-:W-:Y:S02]  /*54400*/  STL.64 [R1+0x720], R4 ;  /* 0x0007200401007387 */ /* 0x000fe40000100a00 */
[----:B------:R0:W-:Y:S02]  /*54410*/  STL.64 [R1+0x728], R6 ;  /* 0x0007280601007387 */ /* 0x0001e40000100a00 */
        /* <DEDUP_REMOVED lines=9> */
[----:B------:R-:W3:Y:S11]  /*544b0*/  LDL.LU.64 R18, [R1+0x5108] ;  /* 0x0051080001127983 */ /* 0x000ef60000300a00 */
[----:B------:R-:W-:Y:S10]  /*544c0*/  @!UPT UIADD3 URZ, URZ, URZ, URZ ;  /* 0x0000003f3f3ff290 */ /* 0x000ff4000fffe03f */
[----:B------:R-:W-:Y:S01]  /*544d0*/  STL.64 [R1+0x700], R4 ;  /* 0x0007000401007387 */ /* 0x000fe20000100a00 */
[----:B------:R0:W-:Y:S03]  /*544e0*/  STL.64 [R1+0x708], R6 ;  /* 0x0007080601007387 */ /* 0x0001e60000100a00 */
[----:B0-----:R-:W2:Y:S01]  /*544f0*/  LDL.LU.64 R6, [R1+0x5100] ;  /* 0x0051000001067983 */ /* 0x001ea20000300a00 */
[----:B------:R-:W2:Y:S02]  /*54500*/  LDL.LU.64 R4, [R1+0x50f8] ;  /* 0x0050f80001047983 */ /* 0x000ea40000300a00 */
[----:B------:R-:W-:Y:S02]  /*54510*/  IMAD.MOV.U32 R26, RZ, RZ, R13 ;  /* 0x000000ffff1a7224 */ /* 0x000fe400078e000d */
[----:B------:R-:W-:Y:S01]  /*54520*/  IMAD.MOV.U32 R27, RZ, RZ, R12 ;  /* 0x000000ffff1b7224 */ /* 0x000fe200078e000c */
[C---:B---3--:R-:W-:Y:S08]  /*54530*/  HMMA.16816.F32 R8, R20.reuse, R18, R8 ;  /* 0x000000121408723c */ /* 0x048ff00000001808 */
[----:B--2---:R-:W-:Y:S01]  /*54540*/  HMMA.16816.F32 R24, R20, R26, R4 ;  /* 0x0000001a1418723c */ /* 0x004fe20000001804 */
[----:B------:R-:W2:Y:S11]  /*54550*/  LDL.LU.64 R4, [R1+0x50f0] ;  /* 0x0050f00001047983 */ /* 0x000eb60000300a00 */
[----:B------:R-:W-:Y:S11]  /*54560*/  @!UPT UIADD3 URZ, URZ, URZ, URZ ;  /* 0x0000003f3f3ff290 */ /* 0x000ff6000fffe03f */
[----:B------:R-:W-:Y:S01]  /*54570*/  STL.64 [R1+0x6f0], R24 ;  /* 0x0006f01801007387 */ /* 0x000fe20000100a00 */
[----:B------:R-:W-:Y:S02]  /*54580*/  STL.64 [R1+0x6f8], R26 ;  /* 0x0006f81a01007387 */ /* 0x000fe40000100a00 */
[----:B------:R0:W-:Y:S02]  /*54590*/  STL.64 [R1+0x6e0], R8 ;  /* 0x0006e00801007387 */ /* 0x0001e40000100a00 */
[----:B------:R1:W-:Y:S01]  /*545a0*/  STL.64 [R1+0x6e8], R10 ;  /* 0x0006e80a01007387 */ /* 0x0003e20000100a00 */
[----:B0-----:R-:W3:Y:S01]  /*545b0*/  LDL.LU R8, [R1+0x6b0] ;  /* 0x0006b00001087983 */ /* 0x001ee20000300800 */
[----:B------:R-:W3:Y:S02]  /*545c0*/  LDL.LU R9, [R1+0x6b4] ;  /* 0x0006b40001097983 */ /* 0x000ee40000300800 */
[----:B-1----:R-:W4:Y:S02]  /*545d0*/  LDL.LU R10, [R1+0x6b8] ;  /* 0x0006b800010a7983 */ /* 0x002f240000300800 */
[----:B------:R-:W4:Y:S02]  /*545e0*/  LDL.LU R11, [R1+0x6bc] ;  /* 0x0006bc00010b7983 */ /* 0x000f240000300800 */
[----:B------:R-:W-:-:S02]  /*545f0*/  IMAD.MOV.U32 R13, RZ, RZ, R18 ;  /* 0x000000ffff0d7224 */ /* 0x000fc400078e0012 */
[----:B------:R-:W-:Y:S01]  /*54600*/  IMAD.MOV.U32 R12, RZ, RZ, R19 ;  /* 0x000000ffff0c7224 */ /* 0x000fe200078e0013 */
[----:B----4-:R2:W-:Y:S01]  /*54610*/  STL.64 [R1+0x50c8], R10 ;  /* 0x0050c80a01007387 */ /* 0x0105e20000100a00 */
[----:B---3--:R-:W-:Y:S02]  /*54620*/  STL.64 [R1+0x50c0], R8 ;  /* 0x0050c00801007387 */ /* 0x008fe40000100a00 */
[----:B--2---:R-:W-:Y:S02]  /*54630*/  IMAD.MOV.U32 R10, RZ, RZ, R5 ;  /* 0x000000ffff0a7224 */ /* 0x004fe400078e0005 */
[----:B------:R-:W-:-:S05]  /*54640*/  IMAD.MOV.U32 R11, RZ, RZ, R4 ;  /* 0x000000ffff0b7224 */ /* 0x000fca00078e0004 */
[----:B------:R-:W-:Y:S01]  /*54650*/  STL.64 [R1+0x50d8], R10 ;  /* 0x0050d80a01007387 */ /* 0x000fe20000100a00 */
[----:B------:R-:W2:Y:S02]  /*54660*/  LDL.LU R24, [R1+0x360] ;  /* 0x0003600001187983 */ /* 0x000ea40000300800 */
[----:B------:R-:W2:Y:S02]  /*54670*/  LDL.LU R25, [R1+0x364] ;  /* 0x0003640001197983 */ /* 0x000ea40000300800 */
[----:B------:R-:W3:Y:S01]  /*54680*/  LDL.LU R26, [R1+0x368] ;  /* 0x00036800011a7983 */ /* 0x000ee20000300800 */
[----:B------:R-:W3:Y:S01]  /*54690*/  LDL.LU R27, [R1+0x36c] ;  /* 0x00036c00011b7983 */ /* 0x000ee20000300800 */
[----:B------:R-:W4:Y:S02]  /*546a0*/  LDL.LU R16, [R1+0x380] ;  /* 0x0003800001107983 */ /* 0x000f240000300800 */
[----:B------:R-:W4:Y:S02]  /*546b0*/  LDL.LU R17, [R1+0x384] ;  /* 0x0003840001117983 */ /* 0x000f240000300800 */
[----:B------:R-:W2:Y:S01]  /*546c0*/  LDL.LU R18, [R1+0x388] ;  /* 0x0003880001127983 */ /* 0x000ea20000300800 */
[----:B------:R-:W2:Y:S01]  /*546d0*/  LDL.LU R19, [R1+0x38c] ;  /* 0x00038c0001137983 */ /* 0x000ea20000300800 */
[----:B------:R-:W2:Y:S03]  /*546e0*/  LDL.64 R6, [R1+0xe8] ;  /* 0x0000e80001067983 */ /* 0x000ea60000100a00 */
        /* <DEDUP_REMOVED lines=26> */
[----:B------:R-:W2:Y:S01]  /*54890*/  LDL.LU R19, [R1+0x6ac] ;  /* 0x0006ac0001137983 */ /* 0x000ea20000300800 */
[----:B---3--:R0:W-:Y:S01]  /*548a0*/  STL.64 [R1+0x5058], R26 ;  /* 0x0050581a01007387 */ /* 0x0081e20000100a00 */
[----:B------:R-:W-:Y:S03]  /*548b0*/  STL.64 [R1+0x5050], R24 ;  /* 0x0050501801007387 */ /* 0x000fe60000100a00 */
[----:B0-----:R-:W3:Y:S01]  /*548c0*/  LDL.64 R26, [R1+0x18] ;  /* 0x00001800011a7983 */ /* 0x001ee20000100a00 */
[C---:B------:R-:W-:Y:S03]  /*548d0*/  HMMA.16816.F32 R8, R20.reuse, R10, R4 ;  /* 0x0000000a1408723c */ /* 0x040fe60000001804 */
[----:B---3--:R0:W-:Y:S04]  /*548e0*/  STL.64 [R1+0x5068], R26 ;  /* 0x0050681a01007387 */ /* 0x0081e80000100a00 */
[----:B0-----:R-:W3:Y:S01]  /*548f0*/  LDL.64 R26, [R1+0x28] ;  /* 0x00002800011a7983 */ /* 0x001ee20000100a00 */
[----:B------:R-:W-:Y:S02]  /*54900*/  STL [R1+0x5024], R13 ;  /* 0x0050240d01007387 */ /* 0x000fe40000100800 */
[----:B------:R-:W4:Y:S02]  /*54910*/  LDL.LU.64 R6, [R1+0x50e8] ;  /* 0x0050e80001067983 */ /* 0x000f240000300a00 */
[----:B------:R-:W4:Y:S11]  /*54920*/  LDL.LU.64 R4, [R1+0x50e0] ;  /* 0x0050e00001047983 */ /* 0x000f360000300a00 */
        /* <DEDUP_REMOVED lines=15> */
[----:B0-----:R-:W4:Y:S01]  /*54a20*/  LDL.LU.64 R10, [R1+0x50b8] ;  /* 0x0050b800010a7983 */ /* 0x001f220000300a00 */
[----:B------:R-:W-:Y:S02]  /*54a30*/  IMAD.MOV.U32 R8, RZ, RZ, R6 ;  /* 0x000000ffff087224 */ /* 0x000fe400078e0006 */
[----:B------:R-:W-:Y:S02]  /*54a40*/  IMAD.MOV.U32 R9, RZ, RZ, R7 ;  /* 0x000000ffff097224 */ /* 0x000fe400078e0007 */
[----:B------:R-:W2:Y:S04]  /*54a50*/  LDL.LU.64 R6, [R1+0x50b0] ;  /* 0x0050b00001067983 */ /* 0x000ea80000300a00 */
[----:B----4-:R-:W-:Y:S01]  /*54a60*/  STL.64 [R1+0x5030], R10 ;  /* 0x0050300a01007387 */ /* 0x010fe20000100a00 */
[----:B------:R0:W-:Y:S03]  /*54a70*/  STL.64 [R1+0x5028], R8 ;  /* 0x0050280801007387 */ /* 0x0001e60000100a00 */
[----:B0-----:R-:W4:Y:S01]  /*54a80*/  LDL.LU R8, [R1+0x350] ;  /* 0x0003500001087983 */ /* 0x001f220000300800 */
[----:B------:R-:W4:Y:S02]  /*54a90*/  LDL.LU R9, [R1+0x354] ;  /* 0x0003540001097983 */ /* 0x000f240000300800 */
[----:B------:R-:W3:Y:S02]  /*54aa0*/  LDL.LU R10, [R1+0x358] ;  /* 0x00035800010a7983 */ /* 0x000ee40000300800 */
[----:B------:R-:W3:Y:S01]  /*54ab0*/  LDL.LU R11, [R1+0x35c] ;  /* 0x00035c00010b7983 */ /* 0x000ee20000300800 */
[----:B--2---:R-:W-:Y:S01]  /*54ac0*/  HMMA.16816.F32 R16, R20, R6, R16 ;  /* 0x000000061410723c */ /* 0x004fe20000001810 */
[----:B---3--:R0:W-:Y:S01]  /*54ad0*/  STL.64 [R1+0x5040], R10 ;  /* 0x0050400a01007387 */ /* 0x0081e20000100a00 */
[----:B----4-:R1:W-:Y:S03]  /*54ae0*/  STL.64 [R1+0x5038], R8 ;  /* 0x0050380801007387 */ /* 0x0103e60000100a00 */
[----:B0-----:R-:W2:Y:S01]  /*54af0*/  LDL.64 R10, [R1+0x8] ;  /* 0x00000800010a7983 */ /* 0x001ea20000100a00 */
[----:B------:R-:W-:-:S02]  /*54b00*/  IMAD.MOV.U32 R13, RZ, RZ, R6 ;  /* 0x000000ffff0d7224 */ /* 0x000fc400078e0006 */
[----:B------:R-:W-:Y:S01]  /*54b10*/  IMAD.MOV.U32 R3, RZ, RZ, R7 ;  /* 0x000000ffff037224 */ /* 0x000fe200078e0007 */
[----:B--2---:R0:W-:Y:S01]  /*54b20*/  STL.64 [R1+0x5060], R10 ;  /* 0x0050600a01007387 */ /* 0x0041e20000100a00 */
[----:B-1----:R-:W2:Y:S02]  /*54b30*/  LDL.LU R8, [R1+0x370] ;  /* 0x0003700001087983 */ /* 0x002ea40000300800 */
[----:B------:R-:W2:Y:S01]  /*54b40*/  LDL.LU R9, [R1+0x374] ;  /* 0x0003740001097983 */ /* 0x000ea20000300800 */
[----:B0-----:R-:W2:Y:S01]  /*54b50*/  LDL.LU R10, [R1+0x378] ;  /* 0x00037800010a7983 */ /* 0x001ea20000300800 */
[----:B------:R-:W2:Y:S09]  /*54b60*/  LDL.LU R11, [R1+0x37c] ;  /* 0x00037c00010b7983 */ /* 0x000eb20000300800 */
[----:B------:R-:W-:Y:S02]  /*54b70*/  STL.64 [R1+0x6a0], R16 ;  /* 0x0006a01001007387 */ /* 0x000fe40000100a00 */
[----:B------:R0:W-:Y:S02]  /*54b80*/  STL.64 [R1+0x6a8], R18 ;  /* 0x0006a81201007387 */ /* 0x0001e40000100a00 */
[----:B0-----:R-:W3:Y:S01]  /*54b90*/  LDL.LU.64 R18, [R1+0x50a8] ;  /* 0x0050a80001127983 */ /* 0x001ee20000300a00 */
[----:B------:R-:W3:Y:S02]  /*54ba0*/  LDL.LU.64 R16, [R1+0x50a0] ;  /* 0x0050a00001107983 */ /* 0x000ee40000300a00 */
[----:B------:R-:W3:Y:S02]  /*54bb0*/  LDL.LU.64 R6, [R1+0x5098] ;  /* 0x0050980001067983 */ /* 0x000ee40000300a00 */
[----:B---3--:R-:W-:Y:S01]  /*54bc0*/  HMMA.16816.F32 R20, R20, R6, R16 ;  /* 0x000000061414723c */ /* 0x008fe20000001810 */
[----:B------:R-:W3:Y:S01]  /*54bd0*/  LDL.LU.64 R18, [R1+0x5090] ;  /* 0x0050900001127983 */ /* 0x000ee20000300a00 */
[----:B------:R-:W3:Y:S02]  /*54be0*/  LDL.LU.64 R16, [R1+0x5088] ;  /* 0x0050880001107983 */ /* 0x000ee40000300a00 */
[----:B------:R-:W-:-:S02]  /*54bf0*/  IMAD.MOV.U32 R2, RZ, RZ, R6 ;  /* 0x000000ffff027224 */ /* 0x000fc400078e0006 */
[----:B------:R-:W-:Y:S11]  /*54c00*/  IMAD.MOV.U32 R0, RZ, RZ, R7 ;  /* 0x000000ffff007224 */ /* 0x000ff600078e0007 */
[----:B------:R-:W-:Y:S06]  /*54c10*/  @!UPT UIADD3 URZ, URZ, URZ, URZ ;  /* 0x0000003f3f3ff290 */ /* 0x000fec000fffe03f */
[----:B------:R0:W-:Y:S01]  /*54c20*/  STL.64 [R1+0x3a0], R20 ;  /* 0x0003a01401007387 */ /* 0x0001e20000100a00 */
[----:B------:R1:W-:Y:S02]  /*54c30*/  STL.64 [R1+0x3a8], R22 ;  /* 0x0003a81601007387 */ /* 0x0003e40000100a00 */
[----:B------:R-:W3:Y:S02]  /*54c40*/  LDL.LU.64 R6, [R1+0x5080] ;  /* 0x0050800001067983 */ /* 0x000ee40000300a00 */
[----:B------:R-:W3:Y:S01]  /*54c50*/  LDL.LU.64 R4, [R1+0x5078] ;  /* 0x0050780001047983 */ /* 0x000ee20000300a00 */
[----:B0-----:R-:W4:Y:S01]  /*54c60*/  LDL.LU R20, [R1+0x330] ;  /* 0x0003300001147983 */ /* 0x001f220000300800 */
[----:B------:R-:W4:Y:S02]  /*54c70*/  LDL.LU R21, [R1+0x334] ;  /* 0x0003340001157983 */ /* 0x000f240000300800 */
[----:B-1----:R-:W4:Y:S02]  /*54c80*/  LDL.LU R22, [R1+0x338] ;  /* 0x0003380001167983 */ /* 0x002f240000300800 */
[----:B------:R-:W4:Y:S01]  /*54c90*/  LDL.LU R23, [R1+0x33c] ;  /* 0x00033c0001177983 */ /* 0x000f220000300800 */
        /* <DEDUP_REMOVED lines=28> */
[----:B------:R-:W-:Y:S01]  /*54e60*/  STL.64 [R1+0x4f60], R26 ;  /* 0x004f601a01007387 */ /* 0x000fe20000100a00 */
[----:B--2---:R0:W-:Y:S04]  /*54e70*/  STL.64 [R1+0x4f58], R24 ;  /* 0x004f581801007387 */ /* 0x0041e80000100a00 */
[----:B0-----:R-:W2:Y:S01]  /*54e80*/  LDL.LU R24, [R1+0x340] ;  /* 0x0003400001187983 */ /* 0x001ea20000300800 */
[----:B------:R-:W2:Y:S02]  /*54e90*/  LDL.LU R25, [R1+0x344] ;  /* 0x0003440001197983 */ /* 0x000ea40000300800 */
[----:B------:R-:W2:Y:S02]  /*54ea0*/  LDL.LU R26, [R1+0x348] ;  /* 0x00034800011a7983 */ /* 0x000ea40000300800 */
[----:B------:R-:W2:Y:S01]  /*54eb0*/  LDL.LU R27, [R1+0x34c] ;  /* 0x00034c00011b7983 */ /* 0x000ea20000300800 */
[C---:B---3--:R-:W-:Y:S11]  /*54ec0*/  HMMA.16816.F32 R8, R4.reuse, R18, R8 ;  /* 0x000000120408723c */ /* 0x048ff60000001808 */
[----:B------:R-:W-:Y:S11]  /*54ed0*/  @!UPT UIADD3 URZ, URZ, URZ, URZ ;  /* 0x0000003f3f3ff290 */ /* 0x000ff6000fffe03f */
[----:B------:R-:W-:Y:S01]  /*54ee0*/  @!UPT UIADD3 URZ, URZ, URZ, URZ ;  /* 0x0000003f3f3ff290 */ /* 0x000fe2000fffe03f */
[----:B------:R-:W-:Y:S01]  /*54ef0*/  STL.64 [R1+0x350], R8 ;  /* 0x0003500801007387 */ /* 0x000fe20000100a00 */
[----:B------:R0:W-:Y:S03]  /*54f00*/  STL.64 [R1+0x358], R10 ;  /* 0x0003580a01007387 */ /* 0x0001e60000100a00 */
[----:B0-----:R-:W4:Y:S01]  /*54f10*/  LDL.LU.64 R10, [R1+0x5030] ;  /* 0x00503000010a7983 */ /* 0x001f220000300a00 */
[----:B------:R-:W3:Y:S02]  /*54f20*/  LDL.LU.64 R8, [R1+0x5028] ;  /* 0x0050280001087983 */ /* 0x000ee40000300a00 */
[----:B------:R-:W-:Y:S02]  /*54f30*/  STL.64 [R1+0x4f08], R18 ;  /* 0x004f081201007387 */ /* 0x000fe40000100a00 */
[----:B------:R2:W-:Y:S02]  /*54f40*/  STL.64 [R1+0x4fa0], R16 ;  /* 0x004fa01001007387 */ /* 0x0005e40000100a00 */
[C---:B--2---:R-:W-:Y:S01]  /*54f50*/  HMMA.16816.F32 R16, R4.reuse, R14, R24 ;  /* 0x0000000e0410723c */ /* 0x044fe20000001818 */
[----:B------:R-:W2:Y:S11]  /*54f60*/  LDL.LU R24, [R1+0x320] ;  /* 0x0003200001187983 */ /* 0x000eb60000300800 */
[----:B------:R-:W-:Y:S11]  /*54f70*/  @!UPT UIADD3 URZ, URZ, URZ, URZ ;  /* 0x0000003f3f3ff290 */ /* 0x000ff6000fffe03f */
[----:B------:R-:W-:Y:S01]  /*54f80*/  STL.64 [R1+0x340], R16 ;  /* 0x0003401001007387 */ /* 0x000fe20000100a00 */
[----:B------:R4:W-:Y:S02]  /*54f90*/  STL.64 [R1+0x348], R18 ;  /* 0x0003481201007387 */ /* 0x0009e40000100a00 */
[----:B------:R-:W2:Y:S02]  /*54fa0*/  LDL.LU R25, [R1+0x324] ;  /* 0x0003240001197983 */ /* 0x000ea40000300800 */
[----:B------:R-:W2:Y:S01]  /*54fb0*/  LDL.LU R26, [R1+0x328] ;  /* 0x00032800011a7983 */ /* 0x000ea20000300800 */
[----:B------:R-:W2:Y:S01]  /*54fc0*/  LDL.LU R27, [R1+0x32c] ;  /* 0x00032c00011b7983 */ /* 0x000ea20000300800 */
[----:B----4-:R-:W-:Y:S03]  /*54fd0*/  HMMA.16816.F32 R16, R4, R10, R20 ;  /* 0x0000000a0410723c */ /* 0x010fe60000001814 */
[----:B--2---:R0:W-:Y:S01]  /*54fe0*/  STL.64 [R1+0x4f70], R26 ;  /* 0x004f701a01007387 */ /* 0x0041e20000100a00 */
[----:B------:R-:W-:Y:S02]  /*54ff0*/  STL.64 [R1+0x4f68], R24 ;  /* 0x004f681801007387 */ /* 0x000fe40000100a00 */
[----:B0-----:R-:W-:-:S02]  /*55000*/  IMAD.MOV.U32 R26, RZ, RZ, R13 ;  /* 0x000000ffff1a7224 */ /* 0x001fc400078e000d */
[----:B------:R-:W-:Y:S01]  /*55010*/  IMAD.MOV.U32 R27, RZ, RZ, R3 ;  /* 0x000000ffff1b7224 */ /* 0x000fe200078e0003 */
[----:B------:R-:W2:Y:S01]  /*55020*/  LDL.LU R13, [R1+0x5024] ;  /* 0x00502400010d7983 */ /* 0x000ea20000300800 */
[----:B------:R-:W4:Y:S03]  /*55030*/  LDL.LU R3, [R1+0x5020] ;  /* 0x0050200001037983 */ /* 0x000f260000300800 */
[----:B------:R3:W-:Y:S01]  /*55040*/  STL.64 [R1+0x4f80], R26 ;  /* 0x004f801a01007387 */ /* 0x0007e20000100a00 */
[----:B------:R-:W-:Y:S02]  /*55050*/  STL.64 [R1+0x4f00], R14 ;  /* 0x004f000e01007387 */ /* 0x000fe40000100a00 */
[----:B---3--:R-:W-:Y:S02]  /*55060*/  IMAD.MOV.U32 R26, RZ, RZ, R8 ;  /* 0x000000ffff1a7224 */ /* 0x008fe400078e0008 */
[----:B------:R-:W3:Y:S05]  /*55070*/  LDL.LU R8, [R1+0x501c] ;  /* 0x00501c0001087983 */ /* 0x000eea0000300800 */
[----:B------:R0:W-:Y:S02]  /*55080*/  STL.64 [R1+0x330], R16 ;  /* 0x0003301001007387 */ /* 0x0001e40000100a00 */
[----:B------:R1:W-:Y:S02]  /*55090*/  STL.64 [R1+0x338], R18 ;  /* 0x0003381201007387 */ /* 0x0003e40000100a00 */
[----:B------:R-:W-:-:S02]  /*550a0*/  IMAD.MOV.U32 R27, RZ, RZ, R9 ;  /* 0x000000ffff1b7224 */ /* 0x000fc400078e0009 */
[----:B------:R-:W3:Y:S04]  /*550b0*/  LDL.LU R9, [R1+0x5018] ;  /* 0x0050180001097983 */ /* 0x000ee80000300800 */
[----:B0-----:R-:W2:Y:S01]  /*550c0*/  LDL.LU R16, [R1+0x540] ;  /* 0x0005400001107983 */ /* 0x001ea20000300800 */
[----:B------:R-:W2:Y:S02]  /*550d0*/  LDL.LU R17, [R1+0x544] ;  /* 0x0005440001117983 */ /* 0x000ea40000300800 */
[----:B-1----:R-:W2:Y:S02]  /*550e0*/  LDL.LU R18, [R1+0x548] ;  /* 0x0005480001127983 */ /* 0x002ea40000300800 */
[----:B------:R-:W2:Y:S01]  /*550f0*/  LDL.LU R19, [R1+0x54c] ;  /* 0x00054c0001137983 */ /* 0x000ea20000300800 */
[----:B----4-:R-:W0:Y:S04]  /*55100*/  LDSM.16.MT88.4 R20, [R3+0x6000] ;  /* 0x006000000314783b */ /* 0x010e280000004200 */
[----:B--2---:R1:W-:Y:S01]  /*55110*/  STL.64 [R1+0x4fb0], R18 ;  /* 0x004fb01201007387 */ /* 0x0043e20000100a00 */
[----:B------:R-:W-:Y:S03]  /*55120*/  STL.64 [R1+0x4fa8], R16 ;  /* 0x004fa81001007387 */ /* 0x000fe60000100a00 */
[----:B-1----:R-:W2:Y:S04]  /*55130*/  LDL.64 R18, [R1+0x118] ;  /* 0x0001180001127983 */ /* 0x002ea80000100a00 */
[----:B--2---:R-:W-:Y:S01]  /*55140*/  STL.64 [R1+0x4fc0], R18 ;  /* 0x004fc01201007387 */ /* 0x004fe20000100a00 */
[----:B------:R1:W-:Y:S03]  /*55150*/  STL.64 [R1+0x4f98], R26 ;  /* 0x004f981a01007387 */ /* 0x0003e60000100a00 */
[----:B-1----:R-:W2:Y:S04]  /*55160*/  LDL.64 R26, [R1+0x108] ;  /* 0x00010800011a7983 */ /* 0x002ea80000100a00 */
[----:B--2---:R1:W-:Y:S01]  /*55170*/  STL.64 [R1+0x4fb8], R26 ;  /* 0x004fb81a01007387 */ /* 0x0043e20000100a00 */
[----:B------:R-:W2:Y:S02]  /*55180*/  LDL.LU R24, [R1+0x550] ;  /* 0x0005500001187983 */ /* 0x000ea40000300800 */
[----:B------:R-:W2:Y:S01]  /*55190*/  LDL.LU R25, [R1+0x554] ;  /* 0x0005540001197983 */ /* 0x000ea20000300800 */
[----:B-1----:R-:W4:Y:S01]  /*551a0*/  LDL.LU R26, [R1+0x558] ;  /* 0x00055800011a7983 */ /* 0x002f220000300800 */
[----:B------:R-:W4:Y:S02]  /*551b0*/  LDL.LU R27, [R1+0x55c] ;  /* 0x00055c00011b7983 */ /* 0x000f240000300800 */
[----:B------:R-:W-:-:S02]  /*551c0*/  IMAD.MOV.U32 R18, RZ, RZ, R13 ;  /* 0x000000ffff127224 */ /* 0x000fc400078e000d */
[----:B------:R-:W-:Y:S01]  /*551d0*/  IMAD.MOV.U32 R19, RZ, RZ, R12 ;  /* 0x000000ffff137224 */ /* 0x000fe200078e000c */
[----:B----4-:R-:W-:Y:S01]  /*551e0*/  STL.64 [R1+0x4fd0], R26 ;  /* 0x004fd01a01007387 */ /* 0x010fe20000100a00 */
[----:B--2---:R-:W-:Y:S03]  /*551f0*/  STL.64 [R1+0x4fc8], R24 ;  /* 0x004fc81801007387 */ /* 0x004fe60000100a00 */
[----:B------:R1:W-:Y:S02]  /*55200*/  STL.64 [R1+0x4fd8], R18 ;  /* 0x004fd81201007387 */ /* 0x0003e40000100a00 */
[----:B-1----:R-:W2:Y:S04]  /*55210*/  LDL.64 R18, [R1+0x138] ;  /* 0x0001380001127983 */ /* 0x002ea80000100a00 */
[----:B--2---:R-:W-:Y:S01]  /*55220*/  STL.64 [R1+0x4ff0], R18 ;  /* 0x004ff01201007387 */ /* 0x004fe20000100a00 */
[----:B------:R-:W2:Y:S02]  /*55230*/  LDL.LU R24, [R1+0x560] ;  /* 0x0005600001187983 */ /* 0x000ea40000300800 */
[----:B------:R-:W2:Y:S02]  /*55240*/  LDL.LU R25, [R1+0x564] ;  /* 0x0005640001197983 */ /* 0x000ea40000300800 */
[----:B------:R-:W4:Y:S01]  /*55250*/  LDL.LU R26, [R1+0x568] ;  /* 0x00056800011a7983 */ /* 0x000f220000300800 */
[----:B------:R-:W4:Y:S01]  /*55260*/  LDL.LU R27, [R1+0x56c] ;  /* 0x00056c00011b7983 */ /* 0x000f220000300800 */
[----:B------:R-:W2:Y:S02]  /*55270*/  LDL.LU R12, [R1+0x580] ;  /* 0x00058000010c7983 */ /* 0x000ea40000300800 */
[----:B------:R-:W2:Y:S02]  /*55280*/  LDL.LU R13, [R1+0x584] ;  /* 0x00058400010d7983 */ /* 0x000ea40000300800 */
[----:B------:R-:W2:Y:S01]  /*55290*/  LDL.LU R14, [R1+0x588] ;  /* 0x00058800010e7983 */ /* 0x000ea20000300800 */
[----:B------:R-:W2:Y:S04]  /*552a0*/  LDL.LU R15, [R1+0x58c] ;  /* 0x00058c00010f7983 */ /* 0x000ea80000300800 */
[----:B--2---:R1:W-:Y:S01]  /*552b0*/  STL.64 [R1+0x5000], R14 ;  /* 0x0050000e01007387 */ /* 0x0043e20000100a00 */
[----:B------:R-:W-:Y:S03]  /*552c0*/  STL.64 [R1+0x4ff8], R12 ;  /* 0x004ff80c01007387 */ /* 0x000fe60000100a00 */
[----:B-1----:R-:W2:Y:S04]  /*552d0*/  LDL.64 R14, [R1+0x158] ;  /* 0x00015800010e7983 */ /* 0x002ea80000100a00 */
[----:B--2---:R1:W-:Y:S01]  /*552e0*/  STL.64 [R1+0x5010], R14 ;  /* 0x0050100e01007387 */ /* 0x0043e20000100a00 */
[----:B------:R-:W2:Y:S03]  /*552f0*/  LDL.64 R18, [R1+0x148] ;  /* 0x0001480001127983 */ /* 0x000ea60000100a00 */
[----:B-1----:R-:W3:Y:S04]  /*55300*/  LDL.64 R14, [R1+0x38] ;  /* 0x00003800010e7983 */ /* 0x002ee80000100a00 */
[----:B--2---:R1:W-:Y:S01]  /*55310*/  STL.64 [R1+0x5008], R18 ;  /* 0x0050081201007387 */ /* 0x0043e20000100a00 */
[----:B------:R-:W2:Y:S02]  /*55320*/  LDL.LU R16, [R1+0x590] ;  /* 0x0005900001107983 */ /* 0x000ea40000300800 */
[----:B------:R-:W2:Y:S01]  /*55330*/  LDL.LU R17, [R1+0x594] ;  /* 0x0005940001117983 */ /* 0x000ea20000300800 */
[----:B-1----:R-:W2:Y:S01]  /*55340*/  LDL.LU R18, [R1+0x598] ;  /* 0x0005980001127983 */ /* 0x002ea20000300800 */
[----:B------:R-:W2:Y:S02]  /*55350*/  LDL.LU R19, [R1+0x59c] ;  /* 0x00059c0001137983 */ /* 0x000ea40000300800 */
[----:B----4-:R-:W-:Y:S02]  /*55360*/  STL.64 [R1+0x4fe8], R26 ;  /* 0x004fe81a01007387 */ /* 0x010fe40000100a00 */
[----:B------:R1:W-:Y:S02]  /*55370*/  STL.64 [R1+0x4fe0], R24 ;  /* 0x004fe01801007387 */ /* 0x0003e40000100a00 */
[----:B-1----:R-:W4:Y:S01]  /*55380*/  LDL.LU R24, [R1+0x570] ;  /* 0x0005700001187983 */ /* 0x002f220000300800 */
[----:B------:R-:W4:Y:S02]  /*55390*/  LDL.LU R25, [R1+0x574] ;  /* 0x0005740001197983 */ /* 0x000f240000300800 */
[----:B------:R-:W4:Y:S02]  /*553a0*/  LDL.LU R26, [R1+0x578] ;  /* 0x00057800011a7983 */ /* 0x000f240000300800 */
[----:B------:R-:W4:Y:S01]  /*553b0*/  LDL.LU R27, [R1+0x57c] ;  /* 0x00057c00011b7983 */ /* 0x000f220000300800 */
[----:B------:R-:W-:Y:S01]  /*553c0*/  STL.64 [R1+0x4ef8], R10 ;  /* 0x004ef80a01007387 */ /* 0x000fe20000100a00 */
[----:B---3--:R1:W-:Y:S03]  /*553d0*/  STL.64 [R1+0x4ef0], R8 ;  /* 0x004ef00801007387 */ /* 0x0083e60000100a00 */
[----:B-1----:R-:W3:Y:S01]  /*553e0*/  LDL.LU R8, [R1+0x5a0] ;  /* 0x0005a00001087983 */ /* 0x002ee20000300800 */
[----:B------:R-:W3:Y:S02]  /*553f0*/  LDL.LU R9, [R1+0x5a4] ;  /* 0x0005a40001097983 */ /* 0x000ee40000300800 */
[----:B------:R-:W3:Y:S02]  /*55400*/  LDL.LU R10, [R1+0x5a8] ;  /* 0x0005a800010a7983 */ /* 0x000ee40000300800 */
[----:B------:R-:W3:Y:S01]  /*55410*/  LDL.LU R11, [R1+0x5ac] ;  /* 0x0005ac00010b7983 */ /* 0x000ee20000300800 */
[----:B0-----:R0:W-:Y:S01]  /*55420*/  STL.64 [R1+0x4e60], R22 ;  /* 0x004e601601007387 */ /* 0x0011e20000100a00 */
[----:B------:R1:W-:Y:S02]  /*55430*/  STL.64 [R1+0x4e58], R20 ;  /* 0x004e581401007387 */ /* 0x0003e40000100a00 */
[----:B0-----:R-:W-:-:S02]  /*55440*/  IMAD.MOV.U32 R22, RZ, RZ, R2 ;  /* 0x000000ffff167224 */ /* 0x001fc400078e0002 */
[----:B------:R-:W-:-:S05]  /*55450*/  IMAD.MOV.U32 R23, RZ, RZ, R0 ;  /* 0x000000ffff177224 */ /* 0x000fca00078e0000 */
[----:B------:R0:W-:Y:S01]  /*55460*/  STL.64 [R1+0x4f78], R22 ;  /* 0x004f781601007387 */ /* 0x0001e20000100a00 */
[----:B-1----:R-:W2:Y:S02]  /*55470*/  LDL.LU R20, [R1+0x520] ;  /* 0x0005200001147983 */ /* 0x002ea40000300800 */
[----:B------:R-:W2:Y:S01]  /*55480*/  LDL.LU R21, [R1+0x524] ;  /* 0x0005240001157983 */ /* 0x000ea20000300800 */
[----:B0-----:R-:W2:Y:S01]  /*55490*/  LDL.LU R22, [R1+0x528] ;  /* 0x0005280001167983 */ /* 0x001ea20000300800 */
[----:B------:R-:W2:Y:S01]  /*554a0*/  LDL.LU R23, [R1+0x52c] ;  /* 0x00052c0001177983 */ /* 0x000ea20000300800 */
[C---:B---3--:R-:W-:Y:S02]  /*554b0*/  HMMA.16816.F32 R8, R4.reuse, R14, R8 ;  /* 0x0000000e0408723c */ /* 0x048fe40000001808 */
[----:B--2---:R-:W-:Y:S01]  /*554c0*/  STL.64 [R1+0x4f90], R22 ;  /* 0x004f901601007387 */ /* 0x004fe20000100a00 */
[----:B------:R0:W-:Y:S03]  /*554d0*/  STL.64 [R1+0x4f88], R20 ;  /* 0x004f881401007387 */ /* 0x0001e60000100a00 */
[----:B0-----:R-:W2:Y:S01]  /*554e0*/  LDL.LU R20, [R1+0x530] ;  /* 0x0005300001147983 */ /* 0x001ea20000300800 */
[----:B------:R-:W2:Y:S02]  /*554f0*/  LDL.LU R21, [R1+0x534] ;  /* 0x0005340001157983 */ /* 0x000ea40000300800 */
[----:B------:R-:W2:Y:S02]  /*55500*/  LDL.LU R22, [R1+0x538] ;  /* 0x0005380001167983 */ /* 0x000ea40000300800 */
[----:B------:R-:W2:Y:S11]  /*55510*/  LDL.LU R23, [R1+0x53c] ;  /* 0x00053c0001177983 */ /* 0x000eb60000300800 */
[----:B------:R-:W-:Y:S01]  /*55520*/  @!UPT UIADD3 URZ, URZ, URZ, URZ ;  /* 0x0000003f3f3ff290 */ /* 0x000fe2000fffe03f */
[----:B------:R0:W-:Y:S01]  /*55530*/  STL.64 [R1+0x5a0], R8 ;  /* 0x0005a00801007387 */ /* 0x0001e20000100a00 */
[----:B------:R1:W-:Y:S02]  /*55540*/  STL.64 [R1+0x5a8], R10 ;  /* 0x0005a80a01007387 */ /* 0x0003e40000100a00 */
[----:B0-----:R-:W-:Y:S02]  /*55550*/  IMAD.MOV.U32 R9, RZ, RZ, R14 ;  /* 0x000000ffff097224 */ /* 0x001fe400078e000e */
[----:B------:R-:W-:Y:S02]  /*55560*/  IMAD.MOV.U32 R8, RZ, RZ, R15 ;  /* 0x000000ffff087224 */ /* 0x000fe400078e000f */
[----:B------:R-:W3:Y:S02]  /*55570*/  LDL.LU.64 R14, [R1+0x5010] ;  /* 0x00501000010e7983 */ /* 0x000ee40000300a00 */
[----:B---3--:R-:W-:Y:S01]  /*55580*/  HMMA.16816.F32 R16, R4, R14, R16 ;  /* 0x0000000e0410723c */ /* 0x008fe20000001810 */
[----:B-1----:R-:W-:-:S02]  /*55590*/  IMAD.MOV.U32 R11, RZ, RZ, R14 ;  /* 0x000000ffff0b7224 */ /* 0x002fc400078e000e */
[----:B------:R-:W-:Y:S11]  /*555a0*/  IMAD.MOV.U32 R10, RZ, RZ, R15 ;  /* 0x000000ffff0a7224 */ /* 0x000ff600078e000f */
[----:B------:R-:W-:Y:S09]  /*555b0*/  @!UPT UIADD3 URZ, URZ, URZ, URZ ;  /* 0x0000003f3f3ff290 */ /* 0x000ff2000fffe03f */
[----:B------:R-:W-:Y:S01]  /*555c0*/  STL.64 [R1+0x590], R16 ;  /* 0x0005901001007387 */ /* 0x000fe20000100a00 */
[----:B------:R0:W-:Y:S03]  /*555d0*/  STL.64 [R1+0x598], R18 ;  /* 0x0005981201007387 */ /* 0x0001e60000100a00 */
[----:B0-----:R-:W3:Y:S01]  /*555e0*/  LDL.LU.64 R18, [R1+0x5008] ;  /* 0x0050080001127983 */ /* 0x001ee20000300a00 */
[----:B------:R-:W3:Y:S02]  /*555f0*/  LDL.LU.64 R14, [R1+0x5000] ;  /* 0x00500000010e7983 */ /* 0x000ee40000300a00 */
[----:B------:R-:W3:Y:S02]  /*55600*/  LDL.LU.64 R12, [R1+0x4ff8] ;  /* 0x004ff800010c7983 */ /* 0x000ee40000300a00 */
[C---:B---3--:R-:W-:Y:S11]  /*55610*/  HMMA.16816.F32 R12, R4.reuse, R18, R12 ;  /* 0x00000012040c723c */ /* 0x048ff6000000180c */
        /* <DEDUP_REMOVED lines=18> */
[----:B------:R-:W3:Y:S11]  /*55740*/  LDL.LU.64 R24, [R1+0x4fc8] ;  /* 0x004fc80001187983 */ /* 0x000ef60000300a00 */
[----:B------:R-:W-:Y:S10]  /*55750*/  @!UPT UIADD3 URZ, URZ, URZ, URZ ;  /* 0x0000003f3f3ff290 */ /* 0x000ff4000fffe03f */
[----:B------:R-:W-:Y:S01]  /*55760*/  STL.64 [R1+0x560], R16 ;  /* 0x0005601001007387 */ /* 0x000fe20000100a00 */
[----:B------:R0:W-:Y:S03]  /*55770*/  STL.64 [R1+0x568], R18 ;  /* 0x0005681201007387 */ /* 0x0001e60000100a00 */
        /* <DEDUP_REMOVED lines=27> */
[----:B------:R-:W2:Y:S11]  /*55930*/  LDL.LU.64 R22, [R1+0x4f78] ;  /* 0x004f780001167983 */ /* 0x000eb60000300a00 */
[----:B------:R-:W-:Y:S10]  /*55940*/  @!UPT UIADD3 URZ, URZ, URZ, URZ ;  /* 0x0000003f3f3ff290 */ /* 0x000ff4000fffe03f */
[----:B------:R-:W-:Y:S01]  /*55950*/  STL.64 [R1+0x520], R24 ;  /* 0x0005201801007387 */ /* 0x000fe20000100a00 */
[----:B------:R0:W-:Y:S03]  /*55960*/  STL.64 [R1+0x528], R26 ;  /* 0x0005281a01007387 */ /* 0x0001e60000100a00 */
[----:B0-----:R-:W2:Y:S01]  /*55970*/  LDL.LU.64 R26, [R1+0x4f70] ;  /* 0x004f7000011a7983 */ /* 0x001ea20000300a00 */
[----:B------:R-:W2:Y:S02]  /*55980*/  LDL.LU.64 R24, [R1+0x4f68] ;  /* 0x004f680001187983 */ /* 0x000ea40000300a00 */
[----:B--2---:R-:W-:Y:S01]  /*55990*/  HMMA.16816.F32 R4, R4, R22, R24 ;  /* 0x000000160404723c */ /* 0x004fe20000001818 */
[----:B------:R-:W2:Y:S01]  /*559a0*/  LDL.LU.64 R26, [R1+0x4f60] ;  /* 0x004f6000011a7983 */ /* 0x000ea20000300a00 */
[----:B------:R-:W4:Y:S02]  /*559b0*/  LDL.LU.64 R24, [R1+0x4f58] ;  /* 0x004f580001187983 */ /* 0x000f240000300a00 */
[----:B------:R0:W-:Y:S03]  /*559c0*/  STL.64 [R1+0x4e70], R22 ;  /* 0x004e701601007387 */ /* 0x0001e60000100a00 */
[----:B0-----:R-:W-:-:S02]  /*559d0*/  IMAD.MOV.U32 R22, RZ, RZ, R19 ;  /* 0x000000ffff167224 */ /* 0x001fc400078e0013 */
[----:B------:R-:W-:Y:S11]  /*559e0*/  IMAD.MOV.U32 R23, RZ, RZ, R18 ;  /* 0x000000ffff177224 */ /* 0x000ff600078e0012 */
[----:B------:R-:W-:Y:S03]  /*559f0*/  @!UPT UIADD3 URZ, URZ, URZ, URZ ;  /* 0x0000003f3f3ff290 */ /* 0x000fe6000fffe03f */
[----:B------:R-:W-:Y:S01]  /*55a00*/  STL.64 [R1+0x320], R4 ;  /* 0x0003200401007387 */ /* 0x000fe20000100a00 */
[----:B------:R0:W-:Y:S02]  /*55a10*/  STL.64 [R1+0x328], R6 ;  /* 0x0003280601007387 */ /* 0x0001e40000100a00 */
[----:B------:R1:W-:Y:S02]  /*55a20*/  STL.64 [R1+0x4e80], R22 ;  /* 0x004e801601007387 */ /* 0x0003e40000100a00 */
[----:B------:R-:W3:Y:S01]  /*55a30*/  LDL.LU R20, [R1+0x170] ;  /* 0x0001700001147983 */ /* 0x000ee20000300800 */
[----:B------:R-:W3:Y:S01]  /*55a40*/  LDL.LU R21, [R1+0x174] ;  /* 0x0001740001157983 */ /* 0x000ee20000300800 */
[----:B0-----:R-:W-:Y:S02]  /*55a50*/  IMAD.MOV.U32 R6, RZ, RZ, R15 ;  /* 0x000000ffff067224 */ /* 0x001fe400078e000f */
[----:B------:R-:W-:Y:S01]  /*55a60*/  IMAD.MOV.U32 R7, RZ, RZ, R14 ;  /* 0x000000ffff077224 */ /* 0x000fe200078e000e */
[----:B-1----:R-:W3:Y:S01]  /*55a70*/  LDL.LU R22, [R1+0x178] ;  /* 0x0001780001167983 */ /* 0x002ee20000300800 */
[----:B------:R-:W3:Y:S03]  /*55a80*/  LDL.LU R23, [R1+0x17c] ;  /* 0x00017c0001177983 */ /* 0x000ee60000300800 */
[----:B------:R0:W-:Y:S02]  /*55a90*/  STL.64 [R1+0x4ea8], R6 ;  /* 0x004ea80601007387 */ /* 0x0001e40000100a00 */
[----:B0-----:R-:W-:-:S02]  /*55aa0*/  IMAD.MOV.U32 R6, RZ, RZ, R13 ;  /* 0x000000ffff067224 */ /* 0x001fc400078e000d */
[----:B------:R-:W-:-:S05]  /*55ab0*/  IMAD.MOV.U32 R7, RZ, RZ, R12 ;  /* 0x000000ffff077224 */ /* 0x000fca00078e000c */
[----:B------:R-:W-:Y:S01]  /*55ac0*/  STL.64 [R1+0x4eb8], R6 ;  /* 0x004eb80601007387 */ /* 0x000fe20000100a00 */
[----:B------:R-:W3:Y:S02]  /*55ad0*/  LDL.LU R12, [R1+0x1f0] ;  /* 0x0001f000010c7983 */ /* 0x000ee40000300800 */
[----:B------:R-:W3:Y:S02]  /*55ae0*/  LDL.LU R13, [R1+0x1f4] ;  /* 0x0001f400010d7983 */ /* 0x000ee40000300800 */
[----:B------:R-:W3:Y:S01]  /*55af0*/  LDL.LU R14, [R1+0x1f8] ;  /* 0x0001f800010e7983 */ /* 0x000ee20000300800 */
[----:B------:R-:W3:Y:S01]  /*55b00*/  LDL.LU R15, [R1+0x1fc] ;  /* 0x0001fc00010f7983 */ /* 0x000ee20000300800 */
[----:B--2---:R-:W-:Y:S02]  /*55b10*/  IMAD.MOV.U32 R18, RZ, RZ, R26 ;  /* 0x000000ffff127224 */ /* 0x004fe400078e001a */
[----:B------:R-:W-:Y:S01]  /*55b20*/  IMAD.MOV.U32 R19, RZ, RZ, R27 ;  /* 0x000000ffff137224 */ /* 0x000fe200078e001b */
[----:B---3--:R-:W-:Y:S01]  /*55b30*/  STL.64 [R1+0x4f18], R14 ;  /* 0x004f180e01007387 */ /* 0x008fe20000100a00 */
[----:B------:R0:W-:Y:S02]  /*55b40*/  STL.64 [R1+0x4f10], R12 ;  /* 0x004f100c01007387 */ /* 0x0001e40000100a00 */
[----:B------:R-:W4:Y:S02]  /*55b50*/  LDL.LU R26, [R1+0x4f54] ;  /* 0x004f5400011a7983 */ /* 0x000f240000300800 */
[----:B------:R-:W4:Y:S01]  /*55b60*/  LDL.LU R27, [R1+0x4f50] ;  /* 0x004f5000011b7983 */ /* 0x000f220000300800 */
[----:B------:R1:W-:Y:S04]  /*55b70*/  STL.64 [R1+0x4f20], R18 ;  /* 0x004f201201007387 */ /* 0x0003e80000100a00 */
[----:B0-----:R-:W2:Y:S01]  /*55b80*/  LDL.LU R12, [R1+0x200] ;  /* 0x00020000010c7983 */ /* 0x001ea20000300800 */
[----:B------:R-:W2:Y:S02]  /*55b90*/  LDL.LU R13, [R1+0x204] ;  /* 0x00020400010d7983 */ /* 0x000ea40000300800 */
[----:B------:R-:W3:Y:S02]  /*55ba0*/  LDL.LU R14, [R1+0x208] ;  /* 0x00020800010e7983 */ /* 0x000ee40000300800 */
[----:B------:R-:W3:Y:S02]  /*55bb0*/  LDL.LU R15, [R1+0x20c] ;  /* 0x00020c00010f7983 */ /* 0x000ee40000300800 */
[----:B-1----:R-:W-:-:S02]  /*55bc0*/  IMAD.MOV.U32 R18, RZ, RZ, R29 ;  /* 0x000000ffff127224 */ /* 0x002fc400078e001d */
[----:B------:R-:W-:Y:S01]  /*55bd0*/  IMAD.MOV.U32 R19, RZ, RZ, R28 ;  /* 0x000000ffff137224 */ /* 0x000fe200078e001c */
[----:B---3--:R-:W-:Y:S01]  /*55be0*/  STL.64 [R1+0x4f30], R14 ;  /* 0x004f300e01007387 */ /* 0x008fe20000100a00 */
[----:B--2---:R0:W-:Y:S03]  /*55bf0*/  STL.64 [R1+0x4f28], R12 ;  /* 0x004f280c01007387 */ /* 0x0041e60000100a00 */
[----:B------:R-:W-:Y:S01]  /*55c00*/  STL.64 [R1+0x4f38], R18 ;  /* 0x004f381201007387 */ /* 0x000fe20000100a00 */
[----:B0-----:R-:W2:Y:S01]  /*55c10*/  LDL.LU R12, [R1+0x210] ;  /* 0x00021000010c7983 */ /* 0x001ea20000300800 */
[----:B------:R-:W2:Y:S02]  /*55c20*/  LDL.LU R13, [R1+0x214] ;  /* 0x00021400010d7983 */ /* 0x000ea40000300800 */
[----:B------:R-:W3:Y:S02]  /*55c30*/  LDL.LU R14, [R1+0x218] ;  /* 0x00021800010e7983 */ /* 0x000ee40000300800 */
[----:B------:R-:W3:Y:S02]  /*55c40*/  LDL.LU R15, [R1+0x21c] ;  /* 0x00021c00010f7983 */ /* 0x000ee40000300800 */
[----:B------:R-:W-:-:S02]  /*55c50*/  IMAD.MOV.U32 R6, RZ, RZ, R11 ;  /* 0x000000ffff067224 */ /* 0x000fc400078e000b */
[----:B------:R-:W-:Y:S01]  /*55c60*/  IMAD.MOV.U32 R7, RZ, RZ, R10 ;  /* 0x000000ffff077224 */ /* 0x000fe200078e000a */
[----:B---3--:R-:W-:Y:S01]  /*55c70*/  STL.64 [R1+0x4f48], R14 ;  /* 0x004f480e01007387 */ /* 0x008fe20000100a00 */
[----:B--2---:R0:W-:Y:S03]  /*55c80*/  STL.64 [R1+0x4f40], R12 ;  /* 0x004f400c01007387 */ /* 0x0041e60000100a00 */
[----:B0-----:R-:W4:Y:S01]  /*55c90*/  LDL.LU R12, [R1+0x220] ;  /* 0x00022000010c7983 */ /* 0x001f220000300800 */
[----:B------:R-:W4:Y:S02]  /*55ca0*/  LDL.LU R13, [R1+0x224] ;  /* 0x00022400010d7983 */ /* 0x000f240000300800 */
[----:B------:R-:W4:Y:S02]  /*55cb0*/  LDL.LU R14, [R1+0x228] ;  /* 0x00022800010e7983 */ /* 0x000f240000300800 */
[----:B------:R-:W4:Y:S01]  /*55cc0*/  LDL.LU R15, [R1+0x22c] ;  /* 0x00022c00010f7983 */ /* 0x000f220000300800 */
[----:B------:R-:W-:Y:S01]  /*55cd0*/  STL.64 [R1+0x4ed0], R6 ;  /* 0x004ed00601007387 */ /* 0x000fe20000100a00 */
[----:B------:R0:W-:Y:S02]  /*55ce0*/  STL.64 [R1+0x4e90], R22 ;  /* 0x004e901601007387 */ /* 0x0001e40000100a00 */
[----:B------:R1:W-:Y:S01]  /*55cf0*/  STL.64 [R1+0x4e88], R20 ;  /* 0x004e881401007387 */ /* 0x0003e20000100a00 */
[----:B0-----:R-:W2:Y:S01]  /*55d00*/  LDL.64 R22, [R1+0x128] ;  /* 0x0001280001167983 */ /* 0x001ea20000100a00 */
[----:B------:R-:W-:-:S02]  /*55d10*/  IMAD.MOV.U32 R6, RZ, RZ, R9 ;  /* 0x000000ffff067224 */ /* 0x000fc400078e0009 */
[----:B------:R-:W-:Y:S01]  /*55d20*/  IMAD.MOV.U32 R7, RZ, RZ, R8 ;  /* 0x000000ffff077224 */ /* 0x000fe200078e0008 */
[----:B--2---:R0:W-:Y:S01]  /*55d30*/  STL.64 [R1+0x4eb0], R22 ;  /* 0x004eb01601007387 */ /* 0x0041e20000100a00 */
[----:B-1----:R-:W2:Y:S02]  /*55d40*/  LDL.LU R20, [R1+0x1a0] ;  /* 0x0001a00001147983 */ /* 0x002ea40000300800 */
[----:B------:R-:W2:Y:S01]  /*55d50*/  LDL.LU R21, [R1+0x1a4] ;  /* 0x0001a40001157983 */ /* 0x000ea20000300800 */
[----:B0-----:R-:W3:Y:S01]  /*55d60*/  LDL.LU R22, [R1+0x1a8] ;  /* 0x0001a80001167983 */ /* 0x001ee20000300800 */
[----:B------:R-:W3:Y:S02]  /*55d70*/  LDL.LU R23, [R1+0x1ac] ;  /* 0x0001ac0001177983 */ /* 0x000ee40000300800 */
[----:B------:R-:W2:Y:S02]  /*55d80*/  LDL.LU R8, [R1+0x1e0] ;  /* 0x0001e00001087983 */ /* 0x000ea40000300800 */
[----:B------:R-:W4:Y:S01]  /*55d90*/  LDL.LU R9, [R1+0x1e4] ;  /* 0x0001e40001097983 */ /* 0x000f220000300800 */
[----:B------:R-:W4:Y:S01]  /*55da0*/  LDL.LU R10, [R1+0x1e8] ;  /* 0x0001e800010a7983 */ /* 0x000f220000300800 */
[----:B------:R-:W4:Y:S02]  /*55db0*/  LDL.LU R11, [R1+0x1ec] ;  /* 0x0001ec00010b7983 */ /* 0x000f240000300800 */
[----:B------:R0:W-:Y:S02]  /*55dc0*/  STL.64 [R1+0x4ee8], R6 ;  /* 0x004ee80601007387 */ /* 0x0001e40000100a00 */
[----:B------:R-:W4:Y:S01]  /*55dd0*/  LDL.LU R4, [R1+0x1d0] ;  /* 0x0001d00001047983 */ /* 0x000f220000300800 */
[----:B------:R-:W4:Y:S04]  /*55de0*/  LDL.LU R5, [R1+0x1d4] ;  /* 0x0001d40001057983 */ /* 0x000f280000300800 */
[----:B0-----:R-:W4:Y:S01]  /*55df0*/  LDL.LU R6, [R1+0x1d8] ;  /* 0x0001d80001067983 */ /* 0x001f220000300800 */
[----:B------:R-:W4:Y:S03]  /*55e00*/  LDL.LU R7, [R1+0x1dc] ;  /* 0x0001dc0001077983 */ /* 0x000f260000300800 */
[----:B---3--:R-:W-:Y:S01]  /*55e10*/  STL.64 [R1+0x4ec8], R22 ;  /* 0x004ec81601007387 */ /* 0x008fe20000100a00 */
[----:B--2---:R0:W-:Y:S03]  /*55e20*/  STL.64 [R1+0x4ec0], R20 ;  /* 0x004ec01401007387 */ /* 0x0041e60000100a00 */
[----:B0-----:R-:W2:Y:S01]  /*55e30*/  LDL.LU R20, [R1+0x1b0] ;  /* 0x0001b00001147983 */ /* 0x001ea20000300800 */
[----:B------:R-:W2:Y:S02]  /*55e40*/  LDL.LU R21, [R1+0x1b4] ;  /* 0x0001b40001157983 */ /* 0x000ea40000300800 */
[----:B------:R-:W3:Y:S02]  /*55e50*/  LDL.LU R22, [R1+0x1b8] ;  /* 0x0001b80001167983 */ /* 0x000ee40000300800 */
[----:B------:R-:W3:Y:S02]  /*55e60*/  LDL.LU R23, [R1+0x1bc] ;  /* 0x0001bc0001177983 */ /* 0x000ee40000300800 */
[----:B------:R-:W-:-:S02]  /*55e70*/  IMAD.MOV.U32 R18, RZ, RZ, R17 ;  /* 0x000000ffff127224 */ /* 0x000fc400078e0011 */
[----:B------:R-:W-:-:S07]  /*55e80*/  IMAD.MOV.U32 R19, RZ, RZ, R16 ;  /* 0x000000ffff137224 */ /* 0x000fce00078e0010 */
[C---:B----4-:R-:W-:Y:S01]  /*55e90*/  HMMA.16816.F32 R16, R24.reuse, R18, R12 ;  /* 0x000000121810723c */ /* 0x050fe2000000180c */
[----:B---3--:R-:W-:Y:S01]  /*55ea0*/  STL.64 [R1+0x4ee0], R22 ;  /* 0x004ee01601007387 */ /* 0x008fe20000100a00 */
[----:B--2---:R0:W-:Y:S03]  /*55eb0*/  STL.64 [R1+0x4ed8], R20 ;  /* 0x004ed81401007387 */ /* 0x0041e60000100a00 */
[----:B0-----:R-:W2:Y:S01]  /*55ec0*/  LDL.LU R20, [R1+0x1c0] ;  /* 0x0001c00001147983 */ /* 0x001ea20000300800 */
[----:B------:R-:W2:Y:S02]  /*55ed0*/  LDL.LU R21, [R1+0x1c4] ;  /* 0x0001c40001157983 */ /* 0x000ea40000300800 */
[----:B------:R-:W2:Y:S02]  /*55ee0*/  LDL.LU R22, [R1+0x1c8] ;  /* 0x0001c80001167983 */ /* 0x000ea40000300800 */
[----:B------:R-:W2:Y:S01]  /*55ef0*/  LDL.LU R23, [R1+0x1cc] ;  /* 0x0001cc0001177983 */ /* 0x000ea20000300800 */
[----:B------:R-:W3:Y:S01]  /*55f00*/  LDL.LU.64 R14, [R1+0x4f48] ;  /* 0x004f4800010e7983 */ /* 0x000ee20000300a00 */
[----:B------:R-:W3:Y:S11]  /*55f10*/  LDL.LU.64 R12, [R1+0x4f40] ;  /* 0x004f4000010c7983 */ /* 0x000ef60000300a00 */
[----:B------:R-:W-:Y:S02]  /*55f20*/  STL.64 [R1+0x220], R16 ;  /* 0x0002201001007387 */ /* 0x000fe40000100a00 */
[----:B------:R0:W-:Y:S02]  /*55f30*/  STL.64 [R1+0x228], R18 ;  /* 0x0002281201007387 */ /* 0x0001e40000100a00 */
[----:B0-----:R-:W3:Y:S02]  /*55f40*/  LDL.LU.64 R18, [R1+0x4f38] ;  /* 0x004f380001127983 */ /* 0x001ee40000300a00 */
[C---:B---3--:R-:W-:Y:S02]  /*55f50*/  HMMA.16816.F32 R16, R24.reuse, R18, R12 ;  /* 0x000000121810723c */ /* 0x048fe4000000180c */
[----:B------:R-:W3:Y:S01]  /*55f60*/  LDL.LU.64 R14, [R1+0x4f30] ;  /* 0x004f3000010e7983 */ /* 0x000ee20000300a00 */
[----:B------:R-:W3:Y:S11]  /*55f70*/  LDL.LU.64 R12, [R1+0x4f28] ;  /* 0x004f2800010c7983 */ /* 0x000ef60000300a00 */
[----:B------:R-:W-:Y:S09]  /*55f80*/  @!UPT UIADD3 URZ, URZ, URZ, URZ ;  /* 0x0000003f3f3ff290 */ /* 0x000ff2000fffe03f */
[----:B------:R-:W-:Y:S01]  /*55f90*/  STL.64 [R1+0x210], R16 ;  /* 0x0002101001007387 */ /* 0x000fe20000100a00 */
        /* <DEDUP_REMOVED lines=14> */
[----:B0-----:R-:W3:Y:S01]  /*56080*/  LDL.LU.64 R14, [R1+0x4f00] ;  /* 0x004f0000010e7983 */ /* 0x001ee20000300a00 */
[----:B------:R-:W-:Y:S02]  /*56090*/  STL [R1+0x4e0c], R19 ;  /* 0x004e0c1301007387 */ /* 0x000fe40000100800 */
[----:B------:R0:W-:Y:S02]  /*560a0*/  STL [R1+0x4e78], R18 ;  /* 0x004e781201007387 */ /* 0x0001e40000100800 */
[----:B------:R-:W4:Y:S01]  /*560b0*/  LDL.LU R16, [R1+0x160] ;  /* 0x0001600001107983 */ /* 0x000f220000300800 */
[----:B------:R-:W4:Y:S04]  /*560c0*/  LDL.LU R17, [R1+0x164] ;  /* 0x0001640001117983 */ /* 0x000f280000300800 */
[----:B0-----:R-:W2:Y:S01]  /*560d0*/  LDL.LU R18, [R1+0x168] ;  /* 0x0001680001127983 */ /* 0x001ea20000300800 */
[----:B------:R-:W2:Y:S01]  /*560e0*/  LDL.LU R19, [R1+0x16c] ;  /* 0x00016c0001137983 */ /* 0x000ea20000300800 */
[C---:B---3--:R-:W-:Y:S02]  /*560f0*/  HMMA.16816.F32 R8, R24.reuse, R14, R8 ;  /* 0x0000000e1808723c */ /* 0x048fe40000001808 */
[----:B--2---:R-:W-:Y:S01]  /*56100*/  STL.64 [R1+0x4ea0], R18 ;  /* 0x004ea01201007387 */ /* 0x004fe20000100a00 */
[----:B----4-:R0:W-:Y:S03]  /*56110*/  STL.64 [R1+0x4e98], R16 ;  /* 0x004e981001007387 */ /* 0x0101e60000100a00 */
[----:B0-----:R-:W2:Y:S01]  /*56120*/  LDL.LU R16, [R1+0x180] ;  /* 0x0001800001107983 */ /* 0x001ea20000300800 */
[----:B------:R-:W2:Y:S02]  /*56130*/  LDL.LU R17, [R1+0x184] ;  /* 0x0001840001117983 */ /* 0x000ea40000300800 */
[----:B------:R-:W2:Y:S02]  /*56140*/  LDL.LU R18, [R1+0x188] ;  /* 0x0001880001127983 */ /* 0x000ea40000300800 */
[----:B------:R-:W2:Y:S11]  /*56150*/  LDL.LU R19, [R1+0x18c] ;  /* 0x00018c0001137983 */ /* 0x000eb60000300800 */
[----:B------:R-:W-:Y:S01]  /*56160*/  @!UPT UIADD3 URZ, URZ, URZ, URZ ;  /* 0x0000003f3f3ff290 */ /* 0x000fe2000fffe03f */
[----:B------:R-:W-:Y:S01]  /*56170*/  STL.64 [R1+0x8e0], R8 ;  /* 0x0008e00801007387 */ /* 0x000fe20000100a00 */
[----:B------:R0:W-:Y:S03]  /*56180*/  STL.64 [R1+0x8e8], R10 ;  /* 0x0008e80a01007387 */ /* 0x0001e60000100a00 */
[----:B0-----:R-:W3:Y:S01]  /*56190*/  LDL.LU.64 R10, [R1+0x4ef8] ;  /* 0x004ef800010a7983 */ /* 0x001ee20000300a00 */
[----:B------:R-:W4:Y:S02]  /*561a0*/  LDL.LU.64 R8, [R1+0x4ef0] ;  /* 0x004ef00001087983 */ /* 0x000f240000300a00 */
[----:B------:R-:W-:Y:S02]  /*561b0*/  STL [R1+0x4e08], R15 ;  /* 0x004e080f01007387 */ /* 0x000fe40000100800 */
[----:B------:R0:W-:Y:S01]  /*561c0*/  STL [R1+0x4e7c], R14 ;  /* 0x004e7c0e01007387 */ /* 0x0001e20000100800 */
[----:B------:R-:W2:Y:S01]  /*561d0*/  LDL.LU R12, [R1+0x190] ;  /* 0x00019000010c7983 */ /* 0x000ea20000300800 */
[----:B------:R-:W2:Y:S03]  /*561e0*/  LDL.LU R13, [R1+0x194] ;  /* 0x00019400010d7983 */ /* 0x000ea60000300800 */
[----:B0-----:R-:W2:Y:S01]  /*561f0*/  LDL.LU R14, [R1+0x198] ;  /* 0x00019800010e7983 */ /* 0x001ea20000300800 */
[----:B------:R-:W2:Y:S01]  /*56200*/  LDL.LU R15, [R1+0x19c] ;  /* 0x00019c00010f7983 */ /* 0x000ea20000300800 */
[C---:B---3--:R-:W-:Y:S11]  /*56210*/  HMMA.16816.F32 R4, R24.reuse, R10, R4 ;  /* 0x0000000a1804723c */ /* 0x048ff60000001804 */
[----:B------:R-:W-:Y:S11]  /*56220*/  @!UPT UIADD3 URZ, URZ, URZ, URZ ;  /* 0x0000003f3f3ff290 */ /* 0x000ff6000fffe03f */
[----:B------:R-:W-:Y:S01]  /*56230*/  @!UPT UIADD3 URZ, URZ, URZ, URZ ;  /* 0x0000003f3f3ff290 */ /* 0x000fe2000fffe03f */
[----:B------:R-:W-:Y:S01]  /*56240*/  STL.64 [R1+0x8d0], R4 ;  /* 0x0008d00401007387 */ /* 0x000fe20000100a00 */
[----:B------:R0:W-:Y:S03]  /*56250*/  STL.64 [R1+0x8d8], R6 ;  /* 0x0008d80601007387 */ /* 0x0001e60000100a00 */
[----:B0-----:R-:W3:Y:S01]  /*56260*/  LDL.LU.64 R6, [R1+0x4ee8] ;  /* 0x004ee80001067983 */ /* 0x001ee20000300a00 */
[----:B------:R-:W-:Y:S02]  /*56270*/  STL.64 [R1+0x4e00], R10 ;  /* 0x004e000a01007387 */ /* 0x000fe40000100a00 */
[----:B----4-:R-:W-:Y:S01]  /*56280*/  STL.64 [R1+0x4df8], R8 ;  /* 0x004df80801007387 */ /* 0x010fe20000100a00 */
[C---:B---3--:R-:W-:Y:S01]  /*56290*/  HMMA.16816.F32 R4, R24.reuse, R6, R20 ;  /* 0x000000061804723c */ /* 0x048fe20000001814 */
[----:B------:R-:W3:Y:S01]  /*562a0*/  LDL.LU.64 R22, [R1+0x4ee0] ;  /* 0x004ee00001167983 */ /* 0x000ee20000300a00 */
[----:B------:R-:W3:Y:S11]  /*562b0*/  LDL.LU.64 R20, [R1+0x4ed8] ;  /* 0x004ed80001147983 */ /* 0x000ef60000300a00 */
[----:B------:R-:W-:Y:S10]  /*562c0*/  @!UPT UIADD3 URZ, URZ, URZ, URZ ;  /* 0x0000003f3f3ff290 */ /* 0x000ff4000fffe03f */
        /* <DEDUP_REMOVED lines=11> */
[----:B------:R-:W2:Y:S11]  /*56380*/  LDL.LU.64 R22, [R1+0x4eb0] ;  /* 0x004eb00001167983 */ /* 0x000eb60000300a00 */
[----:B------:R-:W-:Y:S10]  /*56390*/  @!UPT UIADD3 URZ, URZ, URZ, URZ ;  /* 0x0000003f3f3ff290 */ /* 0x000ff4000fffe03f */
[----:B------:R-:W-:Y:S01]  /*563a0*/  STL.64 [R1+0x930], R4 ;  /* 0x0009300401007387 */ /* 0x000fe20000100a00 */
[----:B------:R0:W-:Y:S03]  /*563b0*/  STL.64 [R1+0x938], R6 ;  /* 0x0009380601007387 */ /* 0x0001e60000100a00 */
[----:B0-----:R-:W3:Y:S01]  /*563c0*/  LDL.LU.64 R6, [R1+0x4ea8] ;  /* 0x004ea80001067983 */ /* 0x001ee20000300a00 */
[----:B------:R-:W-:Y:S02]  /*563d0*/  IMAD.MOV.U32 R10, RZ, RZ, R2 ;  /* 0x000000ffff0a7224 */ /* 0x000fe400078e0002 */
[----:B------:R-:W-:Y:S01]  /*563e0*/  IMAD.MOV.U32 R11, RZ, RZ, R0 ;  /* 0x000000ffff0b7224 */ /* 0x000fe200078e0000 */
[----:B--2---:R-:W-:Y:S01]  /*563f0*/  HMMA.16816.F32 R16, R24, R22, R16 ;  /* 0x000000161810723c */ /* 0x004fe20000001810 */
[----:B------:R-:W-:Y:S02]  /*56400*/  IMAD.MOV.U32 R2, RZ, RZ, R22 ;  /* 0x000000ffff027224 */ /* 0x000fe400078e0016 */
[----:B------:R-:W-:-:S05]  /*56410*/  IMAD.MOV.U32 R0, RZ, RZ, R23 ;  /* 0x000000ffff007224 */ /* 0x000fca00078e0017 */
[C---:B---3--:R-:W-:Y:S01]  /*56420*/  HMMA.16816.F32 R4, R24.reuse, R6, R12 ;  /* 0x000000061804723c */ /* 0x048fe2000000180c */
[----:B------:R-:W2:Y:S11]  /*56430*/  LDL.LU R12, [R1+0xc0] ;  /* 0x0000c000010c7983 */ /* 0x000eb60000300800 */
[----:B------:R-:W-:Y:S11]  /*56440*/  @!UPT UIADD3 URZ, URZ, URZ, URZ ;  /* 0x0000003f3f3ff290 */ /* 0x000ff6000fffe03f */
[----:B------:R-:W-:Y:S01]  /*56450*/  STL.64 [R1+0x920], R4 ;  /* 0x0009200401007387 */ /* 0x000fe20000100a00 */
[----:B------:R0:W-:Y:S02]  /*56460*/  STL.64 [R1+0x928], R6 ;  /* 0x0009280601007387 */ /* 0x0001e40000100a00 */
[----:B------:R-:W2:Y:S02]  /*56470*/  LDL.LU R13, [R1+0xc4] ;  /* 0x0000c400010d7983 */ /* 0x000ea40000300800 */
[----:B------:R-:W2:Y:S01]  /*56480*/  LDL.LU R14, [R1+0xc8] ;  /* 0x0000c800010e7983 */ /* 0x000ea20000300800 */
[----:B------:R-:W2:Y:S04]  /*56490*/  LDL.LU R15, [R1+0xcc] ;  /* 0x0000cc00010f7983 */ /* 0x000ea80000300800 */
[----:B0-----:R-:W2:Y:S01]  /*564a0*/  LDL.64 R6, [R1+0xf8] ;  /* 0x0000f80001067983 */ /* 0x001ea20000100a00 */
[----:B------:R-:W-:Y:S02]  /*564b0*/  STL.64 [R1+0x910], R16 ;  /* 0x0009101001007387 */ /* 0x000fe40000100a00 */
[----:B------:R0:W-:Y:S02]  /*564c0*/  STL.64 [R1+0x918], R18 ;  /* 0x0009181201007387 */ /* 0x0001e40000100a00 */
[----:B0-----:R-:W3:Y:S01]  /*564d0*/  LDL.LU.64 R18, [R1+0x4ea0] ;  /* 0x004ea00001127983 */ /* 0x001ee20000300a00 */
[----:B------:R-:W3:Y:S02]  /*564e0*/  LDL.LU.64 R16, [R1+0x4e98] ;  /* 0x004e980001107983 */ /* 0x000ee40000300a00 */
[----:B------:R-:W4:Y:S02]  /*564f0*/  LDL.LU.64 R22, [R1+0x4e90] ;  /* 0x004e900001167983 */ /* 0x000f240000300a00 */
[----:B------:R-:W4:Y:S02]  /*56500*/  LDL.LU.64 R20, [R1+0x4e88] ;  /* 0x004e880001147983 */ /* 0x000f240000300a00 */
[C---:B----4-:R-:W-:Y:S01]  /*56510*/  HMMA.16816.F32 R8, R24.reuse, R10, R20 ;  /* 0x0000000a1808723c */ /* 0x050fe20000001814 */
[----:B------:R-:W3:Y:S11]  /*56520*/  LDL.LU.64 R22, [R1+0x4e80] ;  /* 0x004e800001167983 */ /* 0x000ef60000300a00 */
[----:B------:R-:W-:Y:S11]  /*56530*/  @!UPT UIADD3 URZ, URZ, URZ, URZ ;  /* 0x0000003f3f3ff290 */ /* 0x000ff6000fffe03f */
[----:B------:R0:W-:Y:S01]  /*56540*/  STL.64 [R1+0x900], R8 ;  /* 0x0009000801007387 */ /* 0x0001e20000100a00 */
[----:B------:R1:W-:Y:S03]  /*56550*/  STL.64 [R1+0x908], R10 ;  /* 0x0009080a01007387 */ /* 0x0003e60000100a00 */
[----:B0-----:R-:W4:Y:S01]  /*56560*/  LDL.LU R8, [R1+0x450] ;  /* 0x0004500001087983 */ /* 0x001f220000300800 */
[C---:B---3--:R-:W-:Y:S11]  /*56570*/  HMMA.16816.F32 R16, R24.reuse, R22, R16 ;  /* 0x000000161810723c */ /* 0x048ff60000001810 */
[----:B------:R-:W-:Y:S11]  /*56580*/  @!UPT UIADD3 URZ, URZ, URZ, URZ ;  /* 0x0000003f3f3ff290 */ /* 0x000ff6000fffe03f */
[----:B------:R-:W-:Y:S01]  /*56590*/  @!UPT UIADD3 URZ, URZ, URZ, URZ ;  /* 0x0000003f3f3ff290 */ /* 0x000fe2000fffe03f */
[----:B------:R0:W-:Y:S01]  /*565a0*/  STL.64 [R1+0x8f0], R16 ;  /* 0x0008f01001007387 */ /* 0x0001e20000100a00 */
[----:B------:R3:W-:Y:S02]  /*565b0*/  STL.64 [R1+0x8f8], R18 ;  /* 0x0008f81201007387 */ /* 0x0007e40000100a00 */
[----:B------:R-:W4:Y:S02]  /*565c0*/  LDL.LU R9, [R1+0x454] ;  /* 0x0004540001097983 */ /* 0x000f240000300800 */
[----:B-1----:R-:W2:Y:S01]  /*565d0*/  LDL.LU R10, [R1+0x458] ;  /* 0x00045800010a7983 */ /* 0x002ea20000300800 */
[----:B------:R-:W2:Y:S04]  /*565e0*/  LDL.LU R11, [R1+0x45c] ;  /* 0x00045c00010b7983 */ /* 0x000ea80000300800 */
[----:B0-----:R-:W4:Y:S01]  /*565f0*/  LDL.LU R16, [R1+0x510] ;  /* 0x0005100001107983 */ /* 0x001f220000300800 */
[----:B------:R-:W4:Y:S02]  /*56600*/  LDL.LU R17, [R1+0x514] ;  /* 0x0005140001117983 */ /* 0x000f240000300800 */
[----:B---3--:R-:W3:Y:S02]  /*56610*/  LDL.LU R18, [R1+0x518] ;  /* 0x0005180001127983 */ /* 0x008ee40000300800 */
[----:B------:R-:W3:Y:S01]  /*56620*/  LDL.LU R19, [R1+0x51c] ;  /* 0x00051c0001137983 */ /* 0x000ee20000300800 */
[----:B------:R-:W3:Y:S04]  /*56630*/  LDL.64 R22, [R1+0xe8] ;  /* 0x0000e80001167983 */ /* 0x000ee80000100a00 */
[----:B--2---:R-:W-:Y:S01]  /*56640*/  STL.64 [R1+0x4e18], R10 ;  /* 0x004e180a01007387 */ /* 0x004fe20000100a00 */
[----:B----4-:R0:W-:Y:S03]  /*56650*/  STL.64 [R1+0x4e10], R8 ;  /* 0x004e100801007387 */ /* 0x0101e60000100a00 */
[----:B0-----:R-:W2:Y:S01]  /*56660*/  LDL.LU R8, [R1+0x460] ;  /* 0x0004600001087983 */ /* 0x001ea20000300800 */
[----:B------:R-:W2:Y:S02]  /*56670*/  LDL.LU R9, [R1+0x464] ;  /* 0x0004640001097983 */ /* 0x000ea40000300800 */
[----:B------:R-:W4:Y:S02]  /*56680*/  LDL.LU R10, [R1+0x468] ;  /* 0x00046800010a7983 */ /* 0x000f240000300800 */
[----:B------:R-:W4:Y:S02]  /*56690*/  LDL.LU R11, [R1+0x46c] ;  /* 0x00046c00010b7983 */ /* 0x000f240000300800 */
[----:B----4-:R0:W-:Y:S01]  /*566a0*/  STL.64 [R1+0x4e28], R10 ;  /* 0x004e280a01007387 */ /* 0x0101e20000100a00 */
[----:B--2---:R-:W-:Y:S03]  /*566b0*/  STL.64 [R1+0x4e20], R8 ;  /* 0x004e200801007387 */ /* 0x004fe60000100a00 */
[----:B0-----:R-:W2:Y:S01]  /*566c0*/  LDL.64 R10, [R1+0x18] ;  /* 0x00001800010a7983 */ /* 0x001ea20000100a00 */
[----:B------:R-:W-:Y:S03]  /*566d0*/  HMMA.16816.F32 R12, R24, R6, R12 ;  /* 0x00000006180c723c */ /* 0x000fe6000000180c */
[----:B--2---:R0:W-:Y:S04]  /*566e0*/  STL.64 [R1+0x4e40], R10 ;  /* 0x004e400a01007387 */ /* 0x0041e80000100a00 */
[----:B0-----:R-:W2:Y:S04]  /*566f0*/  LDL.64 R10, [R1+0x28] ;  /* 0x00002800010a7983 */ /* 0x001ea80000100a00 */
[----:B--2---:R0:W-:Y:S01]  /*56700*/  STL.64 [R1+0x4e68], R10 ;  /* 0x004e680a01007387 */ /* 0x0041e20000100a00 */
[----:B------:R-:W2:Y:S02]  /*56710*/  LDL.LU R8, [R1+0xb0] ;  /* 0x0000b00001087983 */ /* 0x000ea40000300800 */
[----:B------:R-:W2:Y:S01]  /*56720*/  LDL.LU R9, [R1+0xb4] ;  /* 0x0000b40001097983 */ /* 0x000ea20000300800 */
[----:B0-----:R-:W2:Y:S01]  /*56730*/  LDL.LU R10, [R1+0xb8] ;  /* 0x0000b800010a7983 */ /* 0x001ea20000300800 */
[----:B------:R-:W2:Y:S07]  /*56740*/  LDL.LU R11, [R1+0xbc] ;  /* 0x0000bc00010b7983 */ /* 0x000eae0000300800 */
[----:B------:R0:W-:Y:S02]  /*56750*/  STL.64 [R1+0xc0], R12 ;  /* 0x0000c00c01007387 */ /* 0x0001e40000100a00 */
[----:B0-----:R-:W-:-:S02]  /*56760*/  IMAD.MOV.U32 R12, RZ, RZ, R6 ;  /* 0x000000ffff0c7224 */ /* 0x001fc400078e0006 */
[----:B------:R-:W-:Y:S02]  /*56770*/  IMAD.MOV.U32 R13, RZ, RZ, R7 ;  /* 0x000000ffff0d7224 */ /* 0x000fe400078e0007 */
[----:B------:R-:W0:Y:S04]  /*56780*/  LDSM.16.MT88.4 R4, [R3+0x6080] ;  /* 0x006080000304783b */ /* 0x000e280000004200 */
[----:B------:R1:W-:Y:S04]  /*56790*/  STL.64 [R1+0xc8], R14 ;  /* 0x0000c80e01007387 */ /* 0x0003e80000100a00 */
[----:B-1----:R-:W4:Y:S04]  /*567a0*/  LDL.LU R14, [R1+0x4e7c] ;  /* 0x004e7c00010e7983 */ /* 0x002f280000300800 */
[----:B0-----:R-:W-:Y:S01]  /*567b0*/  STL [R1+0x4d3c], R7 ;  /* 0x004d3c0701007387 */ /* 0x001fe20000100800 */
[----:B------:R-:W-:Y:S02]  /*567c0*/  STL [R1+0x4e38], R6 ;  /* 0x004e380601007387 */ /* 0x000fe40000100800 */
[----:B------:R0:W-:Y:S02]  /*567d0*/  STL.64 [R1+0x4e30], R4 ;  /* 0x004e300401007387 */ /* 0x0001e40000100a00 */
[----:B0-----:R-:W2:Y:S01]  /*567e0*/  LDL.LU R4, [R1+0x470] ;  /* 0x0004700001047983 */ /* 0x001ea20000300800 */
[----:B------:R-:W2:Y:S02]  /*567f0*/  LDL.LU R5, [R1+0x474] ;  /* 0x0004740001057983 */ /* 0x000ea40000300800 */
[----:B------:R-:W2:Y:S02]  /*56800*/  LDL.LU R6, [R1+0x478] ;  /* 0x0004780001067983 */ /* 0x000ea40000300800 */
[----:B------:R-:W2:Y:S01]  /*56810*/  LDL.LU R7, [R1+0x47c] ;  /* 0x00047c0001077983 */ /* 0x000ea20000300800 */
[C---:B---3--:R-:W-:Y:S01]  /*56820*/  HMMA.16816.F32 R16, R24.reuse, R22, R16 ;  /* 0x000000161810723c */ /* 0x048fe20000001810 */
[----:B------:R-:W-:Y:S01]  /*56830*/  IMAD.MOV.U32 R15, RZ, RZ, R23 ;  /* 0x000000ffff0f7224 */ /* 0x000fe200078e0017 */
[----:B--2---:R-:W-:Y:S01]  /*56840*/  STL.64 [R1+0x4e50], R6 ;  /* 0x004e500601007387 */ /* 0x004fe20000100a00 */
[----:B------:R0:W-:Y:S03]  /*56850*/  STL.64 [R1+0x4e48], R4 ;  /* 0x004e480401007387 */ /* 0x0001e60000100a00 */
[----:B0-----:R-:W2:Y:S01]  /*56860*/  LDL.LU R4, [R1+0x480] ;  /* 0x0004800001047983 */ /* 0x001ea20000300800 */
[----:B------:R-:W2:Y:S02]  /*56870*/  LDL.LU R5, [R1+0x484] ;  /* 0x0004840001057983 */ /* 0x000ea40000300800 */
[----:B------:R-:W2:Y:S02]  /*56880*/  LDL.LU R6, [R1+0x488] ;  /* 0x0004880001067983 */ /* 0x000ea40000300800 */
[----:B------:R-:W2:Y:S11]  /*56890*/  LDL.LU R7, [R1+0x48c] ;  /* 0x00048c0001077983 */ /* 0x000eb60000300800 */
[----:B------:R-:W-:Y:S01]  /*568a0*/  @!UPT UIADD3 URZ, URZ, URZ, URZ ;  /* 0x0000003f3f3ff290 */ /* 0x000fe2000fffe03f */
[----:B------:R-:W-:Y:S01]  /*568b0*/  STL.64 [R1+0x510], R16 ;  /* 0x0005101001007387 */ /* 0x000fe20000100a00 */
[----:B------:R0:W-:Y:S03]  /*568c0*/  STL.64 [R1+0x518], R18 ;  /* 0x0005181201007387 */ /* 0x0001e60000100a00 */
[----:B0-----:R-:W3:Y:S01]  /*568d0*/  LDL.LU R18, [R1+0x4e78] ;  /* 0x004e780001127983 */ /* 0x001ee20000300800 */
[----:B------:R-:W-:Y:S02]  /*568e0*/  IMAD.MOV.U32 R19, RZ, RZ, R22 ;  /* 0x000000ffff137224 */ /* 0x000fe400078e0016 */
[----:B------:R-:W2:Y:S02]  /*568f0*/  LDL.LU.64 R22, [R1+0x4e70] ;  /* 0x004e700001167983 */ /* 0x000ea40000300a00 */
[----:B--2---:R-:W-:Y:S01]  /*56900*/  HMMA.16816.F32 R24, R24, R22, R8 ;  /* 0x000000161818723c */ /* 0x004fe20000001808 */
[----:B------:R-:W2:Y:S01]  /*56910*/  LDL.LU.64 R10, [R1+0x4e68] ;  /* 0x004e6800010a7983 */ /* 0x000ea20000300a00 */
[----:B------:R-:W2:Y:S02]  /*56920*/  LDL.LU.64 R22, [R1+0x4e60] ;  /* 0x004e600001167983 */ /* 0x000ea40000300a00 */
[----:B------:R-:W2:Y:S11]  /*56930*/  LDL.LU.64 R20, [R1+0x4e58] ;  /* 0x004e580001147983 */ /* 0x000eb60000300a00 */
[----:B------:R-:W-:Y:S08]  /*56940*/  @!UPT UIADD3 URZ, URZ, URZ, URZ ;  /* 0x0000003f3f3ff290 */ /* 0x000ff0000fffe03f */
[----:B------:R-:W-:Y:S01]  /*56950*/  STL.64 [R1+0xb0], R24 ;  /* 0x0000b01801007387 */ /* 0x000fe20000100a00 */
[----:B------:R0:W-:Y:S03]  /*56960*/  STL.64 [R1+0xb8], R26 ;  /* 0x0000b81a01007387 */ /* 0x0001e60000100a00 */
[----:B0-----:R-:W3:Y:S01]  /*56970*/  LDL.64 R26, [R1+0x8] ;  /* 0x00000800011a7983 */ /* 0x001ee20000100a00 */
        /* <DEDUP_REMOVED lines=15> */
[----:B0-----:R-:W2:Y:S01]  /*56a70*/  LDL.LU R6, [R1+0x4e38] ;  /* 0x004e380001067983 */ /* 0x001ea20000300800 */
[----:B------:R-:W2:Y:S02]  /*56a80*/  LDL.LU.64 R4, [R1+0x4e30] ;  /* 0x004e300001047983 */ /* 0x000ea40000300a00 */
[----:B------:R-:W2:Y:S02]  /*56a90*/  LDL.LU.64 R10, [R1+0x4e28] ;  /* 0x004e2800010a7983 */ /* 0x000ea40000300a00 */
[----:B------:R-:W2:Y:S02]  /*56aa0*/  LDL.LU.64 R8, [R1+0x4e20] ;  /* 0x004e200001087983 */ /* 0x000ea40000300a00 */
[----:B---3--:R-:W-:-:S02]  /*56ab0*/  IMAD.MOV.U32 R7, RZ, RZ, R26 ;  /* 0x000000ffff077224 */ /* 0x008fc400078e001a */
[----:B------:R-:W-:Y:S01]  /*56ac0*/  IMAD.MOV.U32 R3, RZ, RZ, R27 ;  /* 0x000000ffff037224 */ /* 0x000fe200078e001b */
[----:B--2---:R-:W-:Y:S11]  /*56ad0*/  HMMA.16816.F32 R8, R20, R26, R8 ;  /* 0x0000001a1408723c */ /* 0x004ff60000001808 */
[----:B------:R-:W-:Y:S11]  /*56ae0*/  @!UPT UIADD3 URZ, URZ, URZ, URZ ;  /* 0x0000003f3f3ff290 */ /* 0x000ff6000fffe03f */
[----:B------:R-:W-:Y:S01]  /*56af0*/  @!UPT UIADD3 URZ, URZ, URZ, URZ ;  /* 0x0000003f3f3ff290 */ /* 0x000fe2000fffe03f */
[----:B------:R-:W-:Y:S01]  /*56b00*/  STL.64 [R1+0x460], R8 ;  /* 0x0004600801007387 */ /* 0x000fe20000100a00 */
[----:B------:R0:W-:Y:S03]  /*56b10*/  STL.64 [R1+0x468], R10 ;  /* 0x0004680a01007387 */ /* 0x0001e60000100a00 */
[----:B0-----:R-:W2:Y:S01]  /*56b20*/  LDL.LU.64 R10, [R1+0x4e18] ;  /* 0x004e1800010a7983 */ /* 0x001ea20000300a00 */
[----:B------:R-:W2:Y:S02]  /*56b30*/  LDL.LU.64 R8, [R1+0x4e10] ;  /* 0x004e100001087983 */ /* 0x000ea40000300a00 */
[----:B------:R-:W3:Y:S02]  /*56b40*/  LDL.64 R26, [R1+0x38] ;  /* 0x00003800011a7983 */ /* 0x000ee40000100a00 */
[----:B------:R-:W-:Y:S01]  /*56b50*/  STL.64 [R1+0x4d48], R6 ;  /* 0x004d480601007387 */ /* 0x000fe20000100a00 */
[----:B------:R0:W-:Y:S04]  /*56b60*/  STL.64 [R1+0x4d40], R4 ;  /* 0x004d400401007387 */ /* 0x0001e80000100a00 */
[----:B0-----:R-:W2:Y:S01]  /*56b70*/  LDL.LU R4, [R1+0x410] ;  /* 0x0004100001047983 */ /* 0x001ea20000300800 */
[----:B------:R-:W2:Y:S02]  /*56b80*/  LDL.LU R5, [R1+0x414] ;  /* 0x0004140001057983 */ /* 0x000ea40000300800 */
[----:B------:R-:W2:Y:S02]  /*56b90*/  LDL.LU R6, [R1+0x418] ;  /* 0x0004180001067983 */ /* 0x000ea40000300800 */
[----:B------:R-:W2:Y:S02]  /*56ba0*/  LDL.LU R7, [R1+0x41c] ;  /* 0x00041c0001077983 */ /* 0x000ea40000300800 */
[----:B--2---:R0:W-:Y:S01]  /*56bb0*/  STL.64 [R1+0x4d58], R6 ;  /* 0x004d580601007387 */ /* 0x0041e20000100a00 */
[----:B------:R1:W-:Y:S02]  /*56bc0*/  STL.64 [R1+0x4d50], R4 ;  /* 0x004d500401007387 */ /* 0x0003e40000100a00 */
[----:B0-----:R-:W-:-:S02]  /*56bd0*/  IMAD.MOV.U32 R6, RZ, RZ, R19 ;  /* 0x000000ffff067224 */ /* 0x001fc400078e0013 */
[----:B------:R-:W-:Y:S01]  /*56be0*/  IMAD.MOV.U32 R7, RZ, RZ, R15 ;  /* 0x000000ffff077224 */ /* 0x000fe200078e000f */
[----:B------:R-:W2:Y:S01]  /*56bf0*/  LDL.LU R19, [R1+0x4e0c] ;  /* 0x004e0c0001137983 */ /* 0x000ea20000300800 */
[----:B------:R-:W4:Y:S03]  /*56c00*/  LDL.LU R15, [R1+0x4e08] ;  /* 0x004e0800010f7983 */ /* 0x000f260000300800 */
[----:B------:R0:W-:Y:S01]  /*56c10*/  STL.64 [R1+0x4d70], R6 ;  /* 0x004d700601007387 */ /* 0x0001e20000100a00 */
[----:B-1----:R-:W4:Y:S02]  /*56c20*/  LDL.LU R4, [R1+0x440] ;  /* 0x0004400001047983 */ /* 0x002f240000300800 */
[----:B------:R-:W4:Y:S01]  /*56c30*/  LDL.LU R5, [R1+0x444] ;  /* 0x0004440001057983 */ /* 0x000f220000300800 */
[----:B0-----:R-:W4:Y:S01]  /*56c40*/  LDL.LU R6, [R1+0x448] ;  /* 0x0004480001067983 */ /* 0x001f220000300800 */
[----:B------:R-:W4:Y:S01]  /*56c50*/  LDL.LU R7, [R1+0x44c] ;  /* 0x00044c0001077983 */ /* 0x000f220000300800 */
[C---:B--2---:R-:W-:Y:S08]  /*56c60*/  HMMA.16816.F32 R8, R20.reuse, R18, R8 ;  /* 0x000000121408723c */ /* 0x044ff00000001808 */
[----:B----4-:R-:W-:Y:S11]  /*56c70*/  HMMA.16816.F32 R4, R20, R14, R4 ;  /* 0x0000000e1404723c */ /* 0x010ff60000001804 */
[----:B------:R-:W-:Y:S04]  /*56c80*/  @!UPT UIADD3 URZ, URZ, URZ, URZ ;  /* 0x0000003f3f3ff290 */ /* 0x000fe8000fffe03f */
[----:B------:R-:W-:Y:S01]  /*56c90*/  STL.64 [R1+0x450], R8 ;  /* 0x0004500801007387 */ /* 0x000fe20000100a00 */
[----:B------:R0:W-:Y:S03]  /*56ca0*/  STL.64 [R1+0x458], R10 ;  /* 0x0004580a01007387 */ /* 0x0001e60000100a00 */
[----:B0-----:R-:W2:Y:S01]  /*56cb0*/  LDL.LU.64 R10, [R1+0x4e00] ;  /* 0x004e0000010a7983 */ /* 0x001ea20000300a00 */
[----:B------:R-:W4:Y:S02]  /*56cc0*/  LDL.LU.64 R8, [R1+0x4df8] ;  /* 0x004df80001087983 */ /* 0x000f240000300a00 */
[----:B------:R0:W-:Y:S02]  /*56cd0*/  STL.64 [R1+0x4cf0], R18 ;  /* 0x004cf01201007387 */ /* 0x0001e40000100a00 */
[----:B0-----:R-:W2:Y:S01]  /*56ce0*/  LDL R19, [R1+0x1de0] ;  /* 0x001de00001137983 */ /* 0x001ea20000100800 */
[----:B------:R-:W-:Y:S02]  /*56cf0*/  STL.64 [R1+0x440], R4 ;  /* 0x0004400401007387 */ /* 0x000fe40000100a00 */
[----:B------:R0:W-:Y:S02]  /*56d00*/  STL.64 [R1+0x448], R6 ;  /* 0x0004480601007387 */ /* 0x0001e40000100a00 */
[----:B0-----:R-:W-:-:S02]  /*56d10*/  IMAD.MOV.U32 R6, RZ, RZ, R12 ;  /* 0x000000ffff067224 */ /* 0x001fc400078e000c */
[----:B------:R-:W-:Y:S01]  /*56d20*/  IMAD.MOV.U32 R7, RZ, RZ, R13 ;  /* 0x000000ffff077224 */ /* 0x000fe200078e000d */
[----:B------:R-:W2:Y:S04]  /*56d30*/  LDL.LU R12, [R1+0x4df0] ;  /* 0x004df000010c7983 */ /* 0x000ea80000300800 */
[----:B------:R0:W-:Y:S01]  /*56d40*/  STL.64 [R1+0x4d88], R6 ;  /* 0x004d880601007387 */ /* 0x0001e20000100a00 */
[----:B------:R-:W2:Y:S02]  /*56d50*/  LDL.LU R4, [R1+0x430] ;  /* 0x0004300001047983 */ /* 0x000ea40000300800 */
[----:B------:R-:W2:Y:S01]  /*56d60*/  LDL.LU R5, [R1+0x434] ;  /* 0x0004340001057983 */ /* 0x000ea20000300800 */
[----:B0-----:R-:W2:Y:S01]  /*56d70*/  LDL.LU R6, [R1+0x438] ;  /* 0x0004380001067983 */ /* 0x001ea20000300800 */
[----:B------:R-:W2:Y:S02]  /*56d80*/  LDL.LU R7, [R1+0x43c] ;  /* 0x00043c0001077983 */ /* 0x000ea40000300800 */
[----:B------:R-:W-:Y:S01]  /*56d90*/  STL.64 [R1+0x4ce8], R14 ;  /* 0x004ce80e01007387 */ /* 0x000fe20000100a00 */
[----:B--2---:R-:W-:Y:S01]  /*56da0*/  HMMA.16816.F32 R4, R20, R10, R4 ;  /* 0x0000000a1404723c */ /* 0x004fe20000001804 */
[----:B------:R0:W-:Y:S04]  /*56db0*/  STL [R1+0x4ce0], R12 ;  /* 0x004ce00c01007387 */ /* 0x0001e80000100800 */
[----:B0-----:R-:W3:Y:S01]  /*56dc0*/  LDL.LU R12, [R1+0x420] ;  /* 0x00042000010c7983 */ /* 0x001ee20000300800 */
[----:B------:R-:W3:Y:S02]  /*56dd0*/  LDL.LU R13, [R1+0x424] ;  /* 0x00042400010d7983 */ /* 0x000ee40000300800 */
[----:B------:R-:W3:Y:S02]  /*56de0*/  LDL.LU R14, [R1+0x428] ;  /* 0x00042800010e7983 */ /* 0x000ee40000300800 */
[----:B------:R-:W3:Y:S11]  /*56df0*/  LDL.LU R15, [R1+0x42c] ;  /* 0x00042c00010f7983 */ /* 0x000ef60000300800 */
[----:B------:R-:W-:Y:S02]  /*56e00*/  @!UPT UIADD3 URZ, URZ, URZ, URZ ;  /* 0x0000003f3f3ff290 */ /* 0x000fe4000fffe03f */
[----:B------:R0:W-:Y:S01]  /*56e10*/  STL.64 [R1+0x430], R4 ;  /* 0x0004300401007387 */ /* 0x0001e20000100a00 */
[----:B------:R1:W-:Y:S03]  /*56e20*/  STL.64 [R1+0x438], R6 ;  /* 0x0004380601007387 */ /* 0x0003e60000100a00 */
[----:B0-----:R-:W2:Y:S01]  /*56e30*/  LDL.LU R4, [R1+0x750] ;  /* 0x0007500001047983 */ /* 0x001ea20000300800 */
[----:B------:R-:W2:Y:S02]  /*56e40*/  LDL.LU R5, [R1+0x754] ;  /* 0x0007540001057983 */ /* 0x000ea40000300800 */
[----:B-1----:R-:W2:Y:S02]  /*56e50*/  LDL.LU R6, [R1+0x758] ;  /* 0x0007580001067983 */ /* 0x002ea40000300800 */
[----:B------:R-:W2:Y:S02]  /*56e60*/  LDL.LU R7, [R1+0x75c] ;  /* 0x00075c0001077983 */ /* 0x000ea40000300800 */
[----:B--2---:R0:W-:Y:S01]  /*56e70*/  STL.64 [R1+0x4d98], R6 ;  /* 0x004d980601007387 */ /* 0x0041e20000100a00 */
[----:B------:R-:W-:Y:S03]  /*56e80*/  STL.64 [R1+0x4d90], R4 ;  /* 0x004d900401007387 */ /* 0x000fe60000100a00 */
[----:B0-----:R-:W2:Y:S04]  /*56e90*/  LDL R6, [R1+0x118] ;  /* 0x0001180001067983 */ /* 0x001ea80000100800 */
[----:B------:R-:W2:Y:S04]  /*56ea0*/  LDL R7, [R1+0x11c] ;  /* 0x00011c0001077983 */ /* 0x000ea80000100800 */
[----:B--2---:R0:W-:Y:S02]  /*56eb0*/  STL.64 [R1+0x4db0], R6 ;  /* 0x004db00601007387 */ /* 0x0041e40000100a00 */
[----:B0-----:R-:W-:-:S02]  /*56ec0*/  IMAD.MOV.U32 R6, RZ, RZ, R2 ;  /* 0x000000ffff067224 */ /* 0x001fc400078e0002 */
[----:B------:R-:W-:-:S05]  /*56ed0*/  IMAD.MOV.U32 R7, RZ, RZ, R0 ;  /* 0x000000ffff077224 */ /* 0x000fca00078e0000 */
[----:B------:R3:W-:Y:S02]  /*56ee0*/  STL.64 [R1+0x4dc8], R6 ;  /* 0x004dc80601007387 */ /* 0x0007e40000100a00 */
[----:B---3--:R-:W-:Y:S02]  /*56ef0*/  HMMA.16816.F32 R4, R20, R26, R12 ;  /* 0x0000001a1404723c */ /* 0x008fe4000000180c */
[----:B------:R-:W-:Y:S01]  /*56f00*/  STL.64 [R1+0x4cd8], R10 ;  /* 0x004cd80a01007387 */ /* 0x000fe20000100a00 */
[----:B----4-:R-:W-:Y:S11]  /*56f10*/  STL.64 [R1+0x4cd0], R8 ;  /* 0x004cd00801007387 */ /* 0x010ff60000100a00 */
        /* <DEDUP_REMOVED lines=8> */
[----:B--2---:R-:W-:Y:S03]  /*56fa0*/  STL.64 [R1+0x4dd0], R12 ;  /* 0x004dd00c01007387 */ /* 0x004fe60000100a00 */
[----:B0-----:R-:W2:Y:S04]  /*56fb0*/  LDL R14, [R1+0x148] ;  /* 0x00014800010e7983 */ /* 0x001ea80000100800 */
[----:B------:R-:W2:Y:S01]  /*56fc0*/  LDL R15, [R1+0x14c] ;  /* 0x00014c00010f7983 */ /* 0x000ea20000100800 */
[----:B------:R-:W3:Y:S02]  /*56fd0*/  LDL.LU R8, [R1+0x7a0] ;  /* 0x0007a00001087983 */ /* 0x000ee40000300800 */
[----:B------:R-:W3:Y:S02]  /*56fe0*/  LDL.LU R9, [R1+0x7a4] ;  /* 0x0007a40001097983 */ /* 0x000ee40000300800 */
[----:B------:R-:W3:Y:S01]  /*56ff0*/  LDL.LU R10, [R1+0x7a8] ;  /* 0x0007a800010a7983 */ /* 0x000ee20000300800 */
[----:B------:R-:W3:Y:S04]  /*57000*/  LDL.LU R11, [R1+0x7ac] ;  /* 0x0007ac00010b7983 */ /* 0x000ee80000300800 */
[----:B--2---:R0:W-:Y:S01]  /*57010*/  STL.64 [R1+0x4de8], R14 ;  /* 0x004de80e01007387 */ /* 0x0041e20000100a00 */
[----:B------:R-:W2:Y:S02]  /*57020*/  LDL.64 R6, [R1+0x138] ;  /* 0x0001380001067983 */ /* 0x000ea40000100a00 */
[----:B------:R-:W-:-:S02]  /*57030*/  IMAD.MOV.U32 R2, RZ, RZ, R26 ;  /* 0x000000ffff027224 */ /* 0x000fc400078e001a */
[----:B------:R-:W-:Y:S02]  /*57040*/  IMAD.MOV.U32 R0, RZ, RZ, R27 ;  /* 0x000000ffff007224 */ /* 0x000fe400078e001b */
[----:B------:R-:W1:Y:S04]  /*57050*/  LDSM.16.MT88.4 R24, [R19+0x6100] ;  /* 0x006100001318783b */ /* 0x000e680000004200 */
[----:B0-----:R-:W3:Y:S04]  /*57060*/  LDL.64 R14, [R1+0x158] ;  /* 0x00015800010e7983 */ /* 0x001ee80000100a00 */
[----:B--2---:R0:W-:Y:S01]  /*57070*/  STL.64 [R1+0x4de0], R6 ;  /* 0x004de00601007387 */ /* 0x0041e20000100a00 */
[----:B------:R-:W2:Y:S02]  /*57080*/  LDL.LU R4, [R1+0x790] ;  /* 0x0007900001047983 */ /* 0x000ea40000300800 */
[----:B------:R-:W2:Y:S01]  /*57090*/  LDL.LU R5, [R1+0x794] ;  /* 0x0007940001057983 */ /* 0x000ea20000300800 */
[----:B0-----:R-:W2:Y:S01]  /*570a0*/  LDL.LU R6, [R1+0x798] ;  /* 0x0007980001067983 */ /* 0x001ea20000300800 */
[----:B------:R-:W2:Y:S02]  /*570b0*/  LDL.LU R7, [R1+0x79c] ;  /* 0x00079c0001077983 */ /* 0x000ea40000300800 */
[----:B------:R-:W-:Y:S02]  /*570c0*/  STL [R1+0x4d68], R19 ;  /* 0x004d681301007387 */ /* 0x000fe40000100800 */
[----:B------:R0:W-:Y:S02]  /*570d0*/  STL.64 [R1+0x4d60], R16 ;  /* 0x004d601001007387 */ /* 0x0001e40000100a00 */
[----:B0-----:R-:W4:Y:S01]  /*570e0*/  LDL.LU R16, [R1+0x730] ;  /* 0x0007300001107983 */ /* 0x001f220000300800 */
        /* <DEDUP_REMOVED lines=8> */
[----:B------:R-:W4:Y:S01]  /*57170*/  LDL.LU R19, [R1+0x74c] ;  /* 0x00074c0001137983 */ /* 0x000f220000300800 */
[----:B---3--:R-:W-:Y:S01]  /*57180*/  HMMA.16816.F32 R8, R20, R14, R8 ;  /* 0x0000000e1408723c */ /* 0x008fe20000001808 */
[----:B----4-:R-:W-:Y:S01]  /*57190*/  STL.64 [R1+0x4da8], R18 ;  /* 0x004da81201007387 */ /* 0x010fe20000100a00 */
        /* <DEDUP_REMOVED lines=11> */
[----:B-1----:R0:W-:Y:S01]  /*57250*/  STL.64 [R1+0x4c28], R26 ;  /* 0x004c281a01007387 */ /* 0x0021e20000100a00 */
[----:B------:R-:W-:Y:S03]  /*57260*/  STL.64 [R1+0x4c20], R24 ;  /* 0x004c201801007387 */ /* 0x000fe60000100a00 */
[----:B0-----:R-:W3:Y:S01]  /*57270*/  LDL.64 R26, [R1+0x108] ;  /* 0x00010800011a7983 */ /* 0x001ee20000100a00 */
[----:B------:R0:W-:Y:S02]  /*57280*/  STL.64 [R1+0x7a0], R8 ;  /* 0x0007a00801007387 */ /* 0x0001e40000100a00 */
[----:B------:R-:W-:Y:S02]  /*57290*/  STL.64 [R1+0x7a8], R10 ;  /* 0x0007a80a01007387 */ /* 0x000fe40000100a00 */
[----:B0-----:R-:W-:-:S02]  /*572a0*/  IMAD.MOV.U32 R9, RZ, RZ, R14 ;  /* 0x000000ffff097224 */ /* 0x001fc400078e000e */
[----:B------:R-:W-:Y:S02]  /*572b0*/  IMAD.MOV.U32 R8, RZ, RZ, R15 ;  /* 0x000000ffff087224 */ /* 0x000fe400078e000f */
[----:B------:R-:W4:Y:S02]  /*572c0*/  LDL.LU.64 R14, [R1+0x4de8] ;  /* 0x004de800010e7983 */ /* 0x000f240000300a00 */
        /* <DEDUP_REMOVED lines=10> */
[----:B------:R0:W-:Y:S01]  /*57370*/  STL.64 [R1+0x780], R12 ;  /* 0x0007800c01007387 */ /* 0x0001e20000100a00 */
[----:B------:R-:W-:Y:S02]  /*57380*/  STL.64 [R1+0x788], R14 ;  /* 0x0007880e01007387 */ /* 0x000fe40000100a00 */
[----:B0-----:R-:W-:Y:S02]  /*57390*/  IMAD.MOV.U32 R13, RZ, RZ, R6 ;  /* 0x000000ffff0d7224 */ /* 0x001fe400078e0006 */
        /* <DEDUP_REMOVED lines=23> */
[----:B------:R0:W-:Y:S03]  /*57510*/  STL.64 [R1+0x4c50], R26 ;  /* 0x004c501a01007387 */ /* 0x0001e60000100a00 */
[----:B0-----:R-:W3:Y:S01]  /*57520*/  LDL.64 R26, [R1+0xd8] ;  /* 0x0000d800011a7983 */ /* 0x001ee20000100a00 */
        /* <DEDUP_REMOVED lines=8> */
[----:B------:R-:W2:Y:S01]  /*575b0*/  LDL.LU R19, [R1+0x4d68] ;  /* 0x004d680001137983 */ /* 0x000ea20000300800 */
[----:B------:R-:W4:Y:S11]  /*575c0*/  LDL.LU.64 R16, [R1+0x4d60] ;  /* 0x004d600001107983 */ /* 0x000f360000300a00 */
[----:B------:R-:W-:Y:S09]  /*575d0*/  @!UPT UIADD3 URZ, URZ, URZ, URZ ;  /* 0x0000003f3f3ff290 */ /* 0x000ff2000fffe03f */
[----:B------:R-:W-:Y:S01]  /*575e0*/  STL.64 [R1+0x730], R4 ;  /* 0x0007300401007387 */ /* 0x000fe20000100a00 */
[----:B------:R0:W-:Y:S03]  /*575f0*/  STL.64 [R1+0x738], R6 ;  /* 0x0007380601007387 */ /* 0x0001e60000100a00 */
[----:B0-----:R-:W2:Y:S01]  /*57600*/  LDL.LU.64 R6, [R1+0x4d58] ;  /* 0x004d580001067983 */ /* 0x001ea20000300a00 */
[----:B------:R-:W2:Y:S02]  /*57610*/  LDL.LU.64 R4, [R1+0x4d50] ;  /* 0x004d500001047983 */ /* 0x000ea40000300a00 */
[----:B---3--:R-:W-:Y:S02]  /*57620*/  IMAD.MOV.U32 R11, RZ, RZ, R26 ;  /* 0x000000ffff0b7224 */ /* 0x008fe400078e001a */
[----:B------:R-:W-:Y:S01]  /*57630*/  IMAD.MOV.U32 R10, RZ, RZ, R27 ;  /* 0x000000ffff0a7224 */ /* 0x000fe200078e001b */
[----:B--2---:R-:W-:Y:S01]  /*57640*/  HMMA.16816.F32 R20, R20, R26, R4 ;  /* 0x0000001a1414723c */ /* 0x004fe20000001804 */
[----:B------:R-:W2:Y:S01]  /*57650*/  LDL.LU.64 R6, [R1+0x4d48] ;  /* 0x004d480001067983 */ /* 0x000ea20000300a00 */
[----:B------:R-:W3:Y:S11]  /*57660*/  LDL.LU.64 R4, [R1+0x4d40] ;  /* 0x004d400001047983 */ /* 0x000ef60000300a00 */
[----:B------:R-:W-:Y:S10]  /*57670*/  @!UPT UIADD3 URZ, URZ, URZ, URZ ;  /* 0x0000003f3f3ff290 */ /* 0x000ff4000fffe03f */
[----:B------:R-:W-:Y:S01]  /*57680*/  STL.64 [R1+0x410], R20 ;  /* 0x0004101401007387 */ /* 0x000fe20000100a00 */
[----:B------:R-:W-:Y:S02]  /*57690*/  STL.64 [R1+0x418], R22 ;  /* 0x0004181601007387 */ /* 0x000fe40000100a00 */
[----:B------:R-:W2:Y:S02]  /*576a0*/  LDL.64 R26, [R1+0x118] ;  /* 0x00011800011a7983 */ /* 0x000ea40000100a00 */
[----:B------:R-:W0:Y:S01]  /*576b0*/  LDSM.16.MT88.4 R20, [R19+0x6180] ;  /* 0x006180001314783b */ /* 0x000e220000004200 */
[----:B--2---:R1:W-:Y:S04]  /*576c0*/  STL.64 [R1+0x4c60], R26 ;  /* 0x004c601a01007387 */ /* 0x0043e80000100a00 */
[----:B-1----:R-:W2:Y:S04]  /*576d0*/  LDL.64 R26, [R1+0x128] ;  /* 0x00012800011a7983 */ /* 0x002ea80000100a00 */
[----:B--2---:R1:W-:Y:S02]  /*576e0*/  STL.64 [R1+0x4c78], R26 ;  /* 0x004c781a01007387 */ /* 0x0043e40000100a00 */
[----:B-1----:R-:W-:-:S02]  /*576f0*/  IMAD.MOV.U32 R26, RZ, RZ, R13 ;  /* 0x000000ffff1a7224 */ /* 0x002fc400078e000d */
[----:B------:R-:W-:-:S05]  /*57700*/  IMAD.MOV.U32 R27, RZ, RZ, R12 ;  /* 0x000000ffff1b7224 */ /* 0x000fca00078e000c */
[----:B------:R1:W-:Y:S04]  /*57710*/  STL.64 [R1+0x4c90], R26 ;  /* 0x004c901a01007387 */ /* 0x0003e80000100a00 */
[----:B-1----:R-:W2:Y:S04]  /*57720*/  LDL.64 R26, [R1+0x148] ;  /* 0x00014800011a7983 */ /* 0x002ea80000100a00 */
[----:B--2---:R-:W-:Y:S01]  /*57730*/  STL.64 [R1+0x4ca0], R26 ;  /* 0x004ca01a01007387 */ /* 0x004fe20000100a00 */
[----:B0-----:R-:W-:Y:S02]  /*57740*/  STL.64 [R1+0x4ab0], R22 ;  /* 0x004ab01601007387 */ /* 0x001fe40000100a00 */
[----:B------:R-:W-:Y:S02]  /*57750*/  STL.64 [R1+0x4aa8], R20 ;  /* 0x004aa81401007387 */ /* 0x000fe40000100a00 */
[----:B------:R-:W2:Y:S01]  /*57760*/  LDL.LU R12, [R1+0x660] ;  /* 0x00066000010c7983 */ /* 0x000ea20000300800 */
[----:B------:R-:W2:Y:S01]  /*57770*/  LDL.LU R13, [R1+0x664] ;  /* 0x00066400010d7983 */ /* 0x000ea20000300800 */
[----:B------:R-:W2:Y:S02]  /*57780*/  LDL.LU R14, [R1+0x668] ;  /* 0x00066800010e7983 */ /* 0x000ea40000300800 */
[----:B------:R-:W2:Y:S02]  /*57790*/  LDL.LU R15, [R1+0x66c] ;  /* 0x00066c00010f7983 */ /* 0x000ea40000300800 */
[----:B------:R-:W-:-:S02]  /*577a0*/  IMAD.MOV.U32 R18, RZ, RZ, R7 ;  /* 0x000000ffff127224 */ /* 0x000fc400078e0007 */
[----:B------:R-:W-:Y:S01]  /*577b0*/  IMAD.MOV.U32 R19, RZ, RZ, R3 ;  /* 0x000000ffff137224 */ /* 0x000fe200078e0003 */
[----:B--2---:R-:W-:Y:S01]  /*577c0*/  STL.64 [R1+0x4d00], R14 ;  /* 0x004d000e01007387 */ /* 0x004fe20000100a00 */
[----:B------:R-:W-:Y:S02]  /*577d0*/  STL.64 [R1+0x4cf8], R12 ;  /* 0x004cf80c01007387 */ /* 0x000fe40000100a00 */
[----:B------:R-:W3:Y:S02]  /*577e0*/  LDL.LU R7, [R1+0x4d3c] ;  /* 0x004d3c0001077983 */ /* 0x000ee40000300800 */
[----:B------:R-:W2:Y:S01]  /*577f0*/  LDL.LU R3, [R1+0x4d38] ;  /* 0x004d380001037983 */ /* 0x000ea20000300800 */
[----:B------:R0:W-:Y:S02]  /*57800*/  STL.64 [R1+0x4d08], R18 ;  /* 0x004d081201007387 */ /* 0x0001e40000100a00 */
[----:B0-----:R-:W-:Y:S02]  /*57810*/  IMAD.MOV.U32 R18, RZ, RZ, R29 ;  /* 0x000000ffff127224 */ /* 0x001fe400078e001d */
[----:B------:R-:W-:-:S05]  /*57820*/  IMAD.MOV.U32 R19, RZ, RZ, R28 ;  /* 0x000000ffff137224 */ /* 0x000fca00078e001c */
[----:B------:R-:W-:Y:S01]  /*57830*/  STL.64 [R1+0x4d20], R18 ;  /* 0x004d201201007387 */ /* 0x000fe20000100a00 */
[----:B------:R-:W2:Y:S02]  /*57840*/  LDL.LU R12, [R1+0x670] ;  /* 0x00067000010c7983 */ /* 0x000ea40000300800 */
[----:B------:R-:W2:Y:S02]  /*57850*/  LDL.LU R13, [R1+0x674] ;  /* 0x00067400010d7983 */ /* 0x000ea40000300800 */
[----:B------:R-:W2:Y:S01]  /*57860*/  LDL.LU R14, [R1+0x678] ;  /* 0x00067800010e7983 */ /* 0x000ea20000300800 */
[----:B------:R-:W2:Y:S04]  /*57870*/  LDL.LU R15, [R1+0x67c] ;  /* 0x00067c00010f7983 */ /* 0x000ea80000300800 */
[----:B--2---:R-:W-:Y:S01]  /*57880*/  STL.64 [R1+0x4d18], R14 ;  /* 0x004d180e01007387 */ /* 0x004fe20000100a00 */
[----:B------:R0:W-:Y:S03]  /*57890*/  STL.64 [R1+0x4d10], R12 ;  /* 0x004d100c01007387 */ /* 0x0001e60000100a00 */
[----:B0-----:R-:W2:Y:S01]  /*578a0*/  LDL.LU R12, [R1+0x680] ;  /* 0x00068000010c7983 */ /* 0x001ea20000300800 */
[----:B------:R-:W2:Y:S02]  /*578b0*/  LDL.LU R13, [R1+0x684] ;  /* 0x00068400010d7983 */ /* 0x000ea40000300800 */
[----:B------:R-:W2:Y:S02]  /*578c0*/  LDL.LU R14, [R1+0x688] ;  /* 0x00068800010e7983 */ /* 0x000ea40000300800 */
[----:B------:R-:W2:Y:S02]  /*578d0*/  LDL.LU R15, [R1+0x68c] ;  /* 0x00068c00010f7983 */ /* 0x000ea40000300800 */
[----:B------:R-:W-:-:S02]  /*578e0*/  IMAD.MOV.U32 R26, RZ, RZ, R9 ;  /* 0x000000ffff1a7224 */ /* 0x000fc400078e0009 */
[----:B------:R-:W-:Y:S02]  /*578f0*/  IMAD.MOV.U32 R27, RZ, RZ, R8 ;  /* 0x000000ffff1b7224 */ /* 0x000fe400078e0008 */
[----:B------:R-:W-:Y:S02]  /*57900*/  IMAD.MOV.U32 R22, RZ, RZ, R11 ;  /* 0x000000ffff167224 */ /* 0x000fe400078e000b */
[----:B------:R-:W-:Y:S01]  /*57910*/  IMAD.MOV.U32 R23, RZ, RZ, R10 ;  /* 0x000000ffff177224 */ /* 0x000fe200078e000a */
[----:B--2---:R-:W-:Y:S01]  /*57920*/  STL.64 [R1+0x4d30], R14 ;  /* 0x004d300e01007387 */ /* 0x004fe20000100a00 */
[----:B------:R0:W-:Y:S03]  /*57930*/  STL.64 [R1+0x4d28], R12 ;  /* 0x004d280c01007387 */ /* 0x0001e60000100a00 */
[----:B0-----:R-:W3:Y:S01]  /*57940*/  LDL.LU R12, [R1+0x690] ;  /* 0x00069000010c7983 */ /* 0x001ee20000300800 */
[----:B------:R-:W3:Y:S02]  /*57950*/  LDL.LU R13, [R1+0x694] ;  /* 0x00069400010d7983 */ /* 0x000ee40000300800 */
[----:B------:R-:W3:Y:S02]  /*57960*/  LDL.LU R14, [R1+0x698] ;  /* 0x00069800010e7983 */ /* 0x000ee40000300800 */
[----:B------:R-:W3:Y:S01]  /*57970*/  LDL.LU R15, [R1+0x69c] ;  /* 0x00069c00010f7983 */ /* 0x000ee20000300800 */
[----:B------:R-:W-:Y:S01]  /*57980*/  STL.64 [R1+0x4cb8], R26 ;  /* 0x004cb81a01007387 */ /* 0x000fe20000100a00 */
[----:B------:R0:W-:Y:S02]  /*57990*/  STL.64 [R1+0x4c98], R22 ;  /* 0x004c981601007387 */ /* 0x0001e40000100a00 */
[----:B------:R-:W2:Y:S02]  /*579a0*/  LDL.LU R20, [R1+0x610] ;  /* 0x0006100001147983 */ /* 0x000ea40000300800 */
[----:B------:R-:W2:Y:S01]  /*579b0*/  LDL.LU R21, [R1+0x614] ;  /* 0x0006140001157983 */ /* 0x000ea20000300800 */
[----:B0-----:R-:W2:Y:S01]  /*579c0*/  LDL.LU R22, [R1+0x618] ;  /* 0x0006180001167983 */ /* 0x001ea20000300800 */
[----:B------:R-:W2:Y:S02]  /*579d0*/  LDL.LU R23, [R1+0x61c] ;  /* 0x00061c0001177983 */ /* 0x000ea40000300800 */
[----:B------:R-:W2:Y:S02]  /*579e0*/  LDL.LU R24, [R1+0x630] ;  /* 0x0006300001187983 */ /* 0x000ea40000300800 */
[----:B------:R-:W2:Y:S01]  /*579f0*/  LDL.LU R25, [R1+0x634] ;  /* 0x0006340001197983 */ /* 0x000ea20000300800 */
[----:B------:R-:W2:Y:S01]  /*57a00*/  LDL.LU R26, [R1+0x638] ;  /* 0x00063800011a7983 */ /* 0x000ea20000300800 */
[----:B------:R-:W2:Y:S02]  /*57a10*/  LDL.LU R27, [R1+0x63c] ;  /* 0x00063c00011b7983 */ /* 0x000ea40000300800 */
[----:B----4-:R-:W-:-:S02]  /*57a20*/  IMAD.MOV.U32 R18, RZ, RZ, R17 ;  /* 0x000000ffff127224 */ /* 0x010fc400078e0011 */
[----:B------:R-:W-:Y:S01]  /*57a30*/  IMAD.MOV.U32 R19, RZ, RZ, R16 ;  /* 0x000000ffff137224 */ /* 0x000fe200078e0010 */
[----:B------:R-:W4:Y:S01]  /*57a40*/  LDL.LU R8, [R1+0x650] ;  /* 0x0006500001087983 */ /* 0x000f220000300800 */
[----:B------:R-:W4:Y:S02]  /*57a50*/  LDL.LU R9, [R1+0x654] ;  /* 0x0006540001097983 */ /* 0x000f240000300800 */
[----:B------:R-:W4:Y:S02]  /*57a60*/  LDL.LU R10, [R1+0x658] ;  /* 0x00065800010a7983 */ /* 0x000f240000300800 */
[----:B------:R-:W4:Y:S01]  /*57a70*/  LDL.LU R11, [R1+0x65c] ;  /* 0x00065c00010b7983 */ /* 0x000f220000300800 */
[C---:B---3--:R-:W-:Y:S01]  /*57a80*/  HMMA.16816.F32 R16, R4.reuse, R18, R12 ;  /* 0x000000120410723c */ /* 0x048fe2000000180c */
        /* <DEDUP_REMOVED lines=8> */
[----:B0-----:R-:W3:Y:S01]  /*57b10*/  LDL.LU R20, [R1+0x620] ;  /* 0x0006200001147983 */ /* 0x001ee20000300800 */
[----:B------:R-:W3:Y:S02]  /*57b20*/  LDL.LU R21, [R1+0x624] ;  /* 0x0006240001157983 */ /* 0x000ee40000300800 */
[----:B------:R-:W3:Y:S02]  /*57b30*/  LDL.LU R22, [R1+0x628] ;  /* 0x0006280001167983 */ /* 0x000ee40000300800 */
[----:B------:R-:W3:Y:S01]  /*57b40*/  LDL.LU R23, [R1+0x62c] ;  /* 0x00062c0001177983 */ /* 0x000ee20000300800 */
[----:B------:R-:W2:Y:S01]  /*57b50*/  LDL.LU.64 R14, [R1+0x4d30] ;  /* 0x004d3000010e7983 */ /* 0x000ea20000300a00 */
[----:B------:R-:W2:Y:S02]  /*57b60*/  LDL.LU.64 R12, [R1+0x4d28] ;  /* 0x004d2800010c7983 */ /* 0x000ea40000300a00 */
        /* <DEDUP_REMOVED lines=22> */
[----:B0-----:R-:W4:Y:S01]  /*57cd0*/  LDL.LU.64 R14, [R1+0x4ce8] ;  /* 0x004ce800010e7983 */ /* 0x001f220000300a00 */
[----:B------:R-:W2:Y:S02]  /*57ce0*/  LDL.LU R12, [R1+0x4ce0] ;  /* 0x004ce000010c7983 */ /* 0x000ea40000300800 */
        /* <DEDUP_REMOVED lines=22> */
[----:B------:R-:W2:Y:S01]  /*57e50*/  LDL.LU.64 R8, [R1+0x4cd0] ;  /* 0x004cd00001087983 */ /* 0x000ea20000300a00 */
[----:B----4-:R-:W-:Y:S11]  /*57e60*/  HMMA.16816.F32 R24, R4, R10, R24 ;  /* 0x0000000a0418723c */ /* 0x010ff60000001818 */
[----:B------:R-:W-:Y:S11]  /*57e70*/  @!UPT UIADD3 URZ, URZ, URZ, URZ ;  /* 0x0000003f3f3ff290 */ /* 0x000ff6000fffe03f */
[----:B------:R-:W-:Y:S01]  /*57e80*/  @!UPT UIADD3 URZ, URZ, URZ, URZ ;  /* 0x0000003f3f3ff290 */ /* 0x000fe2000fffe03f */
[----:B------:R-:W-:Y:S01]  /*57e90*/  STL.64 [R1+0x640], R24 ;  /* 0x0006401801007387 */ /* 0x000fe20000100a00 */
[----:B------:R0:W-:Y:S03]  /*57ea0*/  STL.64 [R1+0x648], R26 ;  /* 0x0006481a01007387 */ /* 0x0001e60000100a00 */
[----:B0-----:R-:W4:Y:S01]  /*57eb0*/  LDL.LU.64 R26, [R1+0x4cc8] ;  /* 0x004cc800011a7983 */ /* 0x001f220000300a00 */
[----:B------:R-:W4:Y:S02]  /*57ec0*/  LDL.LU.64 R24, [R1+0x4cc0] ;  /* 0x004cc00001187983 */ /* 0x000f240000300a00 */
[----:B------:R0:W-:Y:S02]  /*57ed0*/  STL.64 [R1+0x4bc8], R10 ;  /* 0x004bc80a01007387 */ /* 0x0001e40000100a00 */
[----:B--2---:R4:W-:Y:S02]  /*57ee0*/  STL.64 [R1+0x4bc0], R8 ;  /* 0x004bc00801007387 */ /* 0x0049e40000100a00 */
[----:B0-----:R-:W-:-:S02]  /*57ef0*/  IMAD.MOV.U32 R10, RZ, RZ, R2 ;  /* 0x000000ffff0a7224 */ /* 0x001fc400078e0002 */
[----:B------:R-:W-:-:S07]  /*57f00*/  IMAD.MOV.U32 R11, RZ, RZ, R0 ;  /* 0x000000ffff0b7224 */ /* 0x000fce00078e0000 */
[C---:B----4-:R-:W-:Y:S01]  /*57f10*/  HMMA.16816.F32 R8, R4.reuse, R10, R24 ;  /* 0x0000000a0408723c */ /* 0x050fe20000001818 */
[----:B------:R-:W3:Y:S11]  /*57f20*/  LDL.LU.64 R26, [R1+0x4cb8] ;  /* 0x004cb800011a7983 */ /* 0x000ef60000300a00 */
[----:B------:R-:W-:Y:S11]  /*57f30*/  @!UPT UIADD3 URZ, URZ, URZ, URZ ;  /* 0x0000003f3f3ff290 */ /* 0x000ff6000fffe03f */
[----:B------:R-:W-:Y:S01]  /*57f40*/  STL.64 [R1+0x630], R8 ;  /* 0x0006300801007387 */ /* 0x000fe20000100a00 */
[----:B------:R0:W-:Y:S03]  /*57f50*/  STL.64 [R1+0x638], R10 ;  /* 0x0006380a01007387 */ /* 0x0001e60000100a00 */
[----:B0-----:R-:W2:Y:S01]  /*57f60*/  LDL.64 R10, [R1+0xf8] ;  /* 0x0000f800010a7983 */ /* 0x001ea20000100a00 */
[C---:B---3--:R-:W-:Y:S03]  /*57f70*/  HMMA.16816.F32 R24, R4.reuse, R26, R20 ;  /* 0x0000001a0418723c */ /* 0x048fe60000001814 */
[----:B------:R-:W3:Y:S01]  /*57f80*/  LDL.LU.64 R22, [R1+0x4cb0] ;  /* 0x004cb00001167983 */ /* 0x000ee20000300a00 */
[----:B------:R-:W3:Y:S11]  /*57f90*/  LDL.LU.64 R20, [R1+0x4ca8] ;  /* 0x004ca80001147983 */ /* 0x000ef60000300a00 */
[----:B------:R-:W-:Y:S08]  /*57fa0*/  @!UPT UIADD3 URZ, URZ, URZ, URZ ;  /* 0x0000003f3f3ff290 */ /* 0x000ff0000fffe03f */
[----:B------:R-:W-:Y:S01]  /*57fb0*/  STL.64 [R1+0x620], R24 ;  /* 0x0006201801007387 */ /* 0x000fe20000100a00 */
[----:B------:R0:W-:Y:S03]  /*57fc0*/  STL.64 [R1+0x628], R26 ;  /* 0x0006281a01007387 */ /* 0x0001e60000100a00 */
[----:B0-----:R-:W3:Y:S02]  /*57fd0*/  LDL.LU.64 R26, [R1+0x4ca0] ;  /* 0x004ca000011a7983 */ /* 0x001ee40000300a00 */
[C---:B---3--:R-:W-:Y:S01]  /*57fe0*/  HMMA.16816.F32 R20, R4.reuse, R26, R20 ;  /* 0x0000001a0414723c */ /* 0x048fe20000001814 */
[----:B------:R-:W-:Y:S11]  /*57ff0*/  IMAD.MOV.U32 R0, RZ, RZ, R27 ;  /* 0x000000ffff007224 */ /* 0x000ff600078e001b */
[----:B------:R-:W-:Y:S11]  /*58000*/  @!UPT UIADD3 URZ, URZ, URZ, URZ ;  /* 0x0000003f3f3ff290 */ /* 0x000ff6000fffe03f */
[----:B------:R0:W-:Y:S01]  /*58010*/  STL.64 [R1+0x610], R20 ;  /* 0x0006101401007387 */ /* 0x0001e20000100a00 */
[----:B------:R1:W-:Y:S02]  /*58020*/  STL.64 [R1+0x618], R22 ;  /* 0x0006181601007387 */ /* 0x0003e40000100a00 */
[----:B0-----:R-:W-:Y:S01]  /*58030*/  IMAD.MOV.U32 R20, RZ, RZ, R26 ;  /* 0x000000ffff147224 */ /* 0x001fe200078e001a */
[----:B-1----:R-:W3:Y:S01]  /*58040*/  LDL.LU.64 R22, [R1+0x4c98] ;  /* 0x004c980001167983 */ /* 0x002ee20000300a00 */
[----:B------:R-:W4:Y:S02]  /*58050*/  LDL.LU.64 R26, [R1+0x4c90] ;  /* 0x004c9000011a7983 */ /* 0x000f240000300a00 */
[----:B------:R-:W-:Y:S01]  /*58060*/  STL [R1+0x4b90], R0 ;  /* 0x004b900001007387 */ /* 0x000fe20000100800 */
[----:B------:R-:W-:Y:S01]  /*58070*/  STL [R1+0x4b8c], R20 ;  /* 0x004b8c1401007387 */ /* 0x000fe20000100800 */
[C---:B----4-:R-:W-:Y:S03]  /*58080*/  HMMA.16816.F32 R24, R4.reuse, R26, R16 ;  /* 0x0000001a0418723c */ /* 0x050fe60000001810 */
[----:B------:R-:W4:Y:S01]  /*58090*/  LDL.LU.64 R18, [R1+0x4c88] ;  /* 0x004c880001127983 */ /* 0x000f220000300a00 */
[----:B------:R-:W4:Y:S11]  /*580a0*/  LDL.LU.64 R16, [R1+0x4c80] ;  /* 0x004c800001107983 */ /* 0x000f360000300a00 */
[----:B------:R-:W-:Y:S08]  /*580b0*/  @!UPT UIADD3 URZ, URZ, URZ, URZ ;  /* 0x0000003f3f3ff290 */ /* 0x000ff0000fffe03f */
        /* <DEDUP_REMOVED lines=13> */
[----:B------:R-:W-:Y:S01]  /*58190*/  STL.64 [R1+0x4c00], R14 ;  /* 0x004c000e01007387 */ /* 0x000fe20000100a00 */
[----:B------:R0:W-:Y:S03]  /*581a0*/  STL [R1+0x4bf8], R12 ;  /* 0x004bf80c01007387 */ /* 0x0001e60000100800 */
[----:B0-----:R-:W2:Y:S01]  /*581b0*/  LDL.LU R12, [R1+0x5c0] ;  /* 0x0005c000010c7983 */ /* 0x001ea20000300800 */
[----:B------:R-:W2:Y:S02]  /*581c0*/  LDL.LU R13, [R1+0x5c4] ;  /* 0x0005c400010d7983 */ /* 0x000ea40000300800 */
[----:B------:R-:W2:Y:S02]  /*581d0*/  LDL.LU R14, [R1+0x5c8] ;  /* 0x0005c800010e7983 */ /* 0x000ea40000300800 */
[----:B------:R-:W2:Y:S01]  /*581e0*/  LDL.LU R15, [R1+0x5cc] ;  /* 0x0005cc00010f7983 */ /* 0x000ea20000300800 */
[----:B------:R-:W-:Y:S01]  /*581f0*/  STL [R1+0x4b94], R21 ;  /* 0x004b941501007387 */ /* 0x000fe20000100800 */
        /* <DEDUP_REMOVED lines=9> */
[----:B------:R0:W-:Y:S02]  /*58290*/  STL [R1+0x4ba8], R16 ;  /* 0x004ba81001007387 */ /* 0x0001e40000100800 */
[----:B------:R1:W-:Y:S01]  /*582a0*/  STL [R1+0x4ba4], R17 ;  /* 0x004ba41101007387 */ /* 0x0003e20000100800 */
[----:B----4-:R4:W-:Y:S01]  /*582b0*/  STL.64 [R1+0x4be0], R18 ;  /* 0x004be01201007387 */ /* 0x0109e20000100a00 */
[----:B0-----:R-:W3:Y:S02]  /*582c0*/  LDL.LU R16, [R1+0x5d0] ;  /* 0x0005d00001107983 */ /* 0x001ee40000300800 */
[----:B-1----:R-:W3:Y:S01]  /*582d0*/  LDL.LU R17, [R1+0x5d4] ;  /* 0x0005d40001117983 */ /* 0x002ee20000300800 */
[----:B----4-:R-:W3:Y:S01]  /*582e0*/  LDL.LU R18, [R1+0x5d8] ;  /* 0x0005d80001127983 */ /* 0x010ee20000300800 */
[----:B------:R-:W3:Y:S02]  /*582f0*/  LDL.LU R19, [R1+0x5dc] ;  /* 0x0005dc0001137983 */ /* 0x000ee40000300800 */
[----:B--2---:R-:W-:-:S02]  /*58300*/  IMAD.MOV.U32 R28, RZ, RZ, R26 ;  /* 0x000000ffff1c7224 */ /* 0x004fc400078e001a */
[----:B------:R-:W-:Y:S01]  /*58310*/  IMAD.MOV.U32 R29, RZ, RZ, R27 ;  /* 0x000000ffff1d7224 */ /* 0x000fe200078e001b */
[C---:B---3--:R-:W-:Y:S11]  /*58320*/  HMMA.16816.F32 R16, R4.reuse, R26, R16 ;  /* 0x0000001a0410723c */ /* 0x048ff60000001810 */
[----:B------:R-:W-:Y:S11]  /*58330*/  @!UPT UIADD3 URZ, URZ, URZ, URZ ;  /* 0x0000003f3f3ff290 */ /* 0x000ff6000fffe03f */
[----:B------:R-:W-:Y:S01]  /*58340*/  @!UPT UIADD3 URZ, URZ, URZ, URZ ;  /* 0x0000003f3f3ff290 */ /* 0x000fe2000fffe03f */
[----:B------:R-:W-:Y:S01]  /*58350*/  STL.64 [R1+0x5d0], R16 ;  /* 0x0005d01001007387 */ /* 0x000fe20000100a00 */
[----:B------:R-:W-:Y:S02]  /*58360*/  STL.64 [R1+0x5d8], R18 ;  /* 0x0005d81201007387 */ /* 0x000fe40000100a00 */
[----:B------:R-:W2:Y:S02]  /*58370*/  LDL.LU R24, [R1+0x390] ;  /* 0x0003900001187983 */ /* 0x000ea40000300800 */
[----:B------:R-:W2:Y:S01]  /*58380*/  LDL.LU R25, [R1+0x394] ;  /* 0x0003940001197983 */ /* 0x000ea20000300800 */
[----:B------:R-:W3:Y:S01]  /*58390*/  LDL.LU R26, [R1+0x398] ;  /* 0x00039800011a7983 */ /* 0x000ee20000300800 */
[----:B------:R-:W3:Y:S01]  /*583a0*/  LDL.LU R27, [R1+0x39c] ;  /* 0x00039c00011b7983 */ /* 0x000ee20000300800 */
[C---:B------:R-:W-:Y:S01]  /*583b0*/  HMMA.16816.F32 R12, R4.reuse, R10, R12 ;  /* 0x0000000a040c723c */ /* 0x040fe2000000180c */
[----:B------:R-:W-:Y:S01]  /*583c0*/  IMAD.MOV.U32 R20, RZ, RZ, R10 ;  /* 0x000000ffff147224 */ /* 0x000fe200078e000a */
[----:B---3--:R0:W-:Y:S01]  /*583d0*/  STL.64 [R1+0x4c38], R26 ;  /* 0x004c381a01007387 */ /* 0x0081e20000100a00 */
[----:B--2---:R-:W-:Y:S03]  /*583e0*/  STL.64 [R1+0x4c30], R24 ;  /* 0x004c301801007387 */ /* 0x004fe60000100a00 */
[----:B0-----:R-:W2:Y:S11]  /*583f0*/  LDL.64 R26, [R1+0xe8] ;  /* 0x0000e800011a7983 */ /* 0x001eb60000100a00 */
[----:B------:R-:W-:Y:S06]  /*58400*/  @!UPT UIADD3 URZ, URZ, URZ, URZ ;  /* 0x0000003f3f3ff290 */ /* 0x000fec000fffe03f */
[----:B------:R-:W-:Y:S02]  /*58410*/  STL.64 [R1+0x5c0], R12 ;  /* 0x0005c00c01007387 */ /* 0x000fe40000100a00 */
[----:B------:R-:W-:Y:S02]  /*58420*/  STL.64 [R1+0x5c8], R14 ;  /* 0x0005c80e01007387 */ /* 0x000fe40000100a00 */
[----:B------:R-:W-:Y:S01]  /*58430*/  STL.64 [R1+0x4c48], R22 ;  /* 0x004c481601007387 */ /* 0x000fe20000100a00 */
[----:B------:R0:W-:Y:S04]  /*58440*/  STL [R1+0x4c40], R20 ;  /* 0x004c401401007387 */ /* 0x0001e80000100800 */
        /* <DEDUP_REMOVED lines=18> */
[----:B--2---:R0:W-:Y:S01]  /*58570*/  STL.64 [R1+0x4bf0], R18 ;  /* 0x004bf01201007387 */ /* 0x0041e20000100a00 */
[----:B----4-:R-:W-:Y:S03]  /*58580*/  STL.64 [R1+0x4be8], R16 ;  /* 0x004be81001007387 */ /* 0x010fe60000100a00 */
[----:B0-----:R-:W2:Y:S01]  /*58590*/  LDL.LU.64 R18, [R1+0x18] ;  /* 0x0000180001127983 */ /* 0x001ea20000300a00 */
[----:B------:R-:W-:Y:S01]  /*585a0*/  IMAD.MOV.U32 R2, RZ, RZ, R11 ;  /* 0x000000ffff027224 */ /* 0x000fe200078e000b */
[----:B------:R-:W-:Y:S02]  /*585b0*/  HMMA.16816.F32 R20, R4, R26, R20 ;  /* 0x0000001a0414723c */ /* 0x000fe40000001814 */
[----:B--2---:R0:W-:Y:S04]  /*585c0*/  STL.64 [R1+0x4c18], R18 ;  /* 0x004c181201007387 */ /* 0x0041e80000100a00 */
[----:B0-----:R-:W2:Y:S01]  /*585d0*/  LDL.LU.64 R18, [R1+0x28] ;  /* 0x0000280001127983 */ /* 0x001ea20000300a00 */
[----:B------:R-:W4:Y:S02]  /*585e0*/  LDL.LU R8, [R1+0x2d0] ;  /* 0x0002d00001087983 */ /* 0x000f240000300800 */
[----:B------:R-:W4:Y:S02]  /*585f0*/  LDL.LU R9, [R1+0x2d4] ;  /* 0x0002d40001097983 */ /* 0x000f240000300800 */
[----:B------:R-:W2:Y:S01]  /*58600*/  LDL.LU R10, [R1+0x2d8] ;  /* 0x0002d800010a7983 */ /* 0x000ea20000300800 */
[----:B------:R-:W2:Y:S01]  /*58610*/  LDL.LU R11, [R1+0x2dc] ;  /* 0x0002dc00010b7983 */ /* 0x000ea20000300800 */
[----:B------:R-:W-:-:S03]  /*58620*/  IMAD.MOV.U32 R0, RZ, RZ, R27 ;  /* 0x000000ffff007224 */ /* 0x000fc600078e001b */
[----:B--2---:R0:W-:Y:S01]  /*58630*/  STL.64 [R1+0x4bd8], R10 ;  /* 0x004bd80a01007387 */ /* 0x0041e20000100a00 */
[----:B----4-:R-:W-:Y:S03]  /*58640*/  STL.64 [R1+0x4bd0], R8 ;  /* 0x004bd00801007387 */ /* 0x010fe60000100a00 */
[----:B0-----:R-:W2:Y:S03]  /*58650*/  LDL.LU.64 R10, [R1+0x8] ;  /* 0x00000800010a7983 */ /* 0x001ea60000300a00 */
[----:B------:R0:W-:Y:S02]  /*58660*/  STL.64 [R1+0x5b0], R20 ;  /* 0x0005b01401007387 */ /* 0x0001e40000100a00 */
[----:B------:R1:W-:Y:S02]  /*58670*/  STL.64 [R1+0x5b8], R22 ;  /* 0x0005b81601007387 */ /* 0x0003e40000100a00 */
[----:B0-----:R-:W-:Y:S01]  /*58680*/  IMAD.MOV.U32 R21, RZ, RZ, R26 ;  /* 0x000000ffff157224 */ /* 0x001fe200078e001a */
[----:B-1----:R-:W4:Y:S01]  /*58690*/  LDL.LU.64 R22, [R1+0x4c48] ;  /* 0x004c480001167983 */ /* 0x002f220000300a00 */
[----:B------:R-:W2:Y:S02]  /*586a0*/  LDL.LU R20, [R1+0x4c40] ;  /* 0x004c400001147983 */ /* 0x000ea40000300800 */
[----:B------:R-:W4:Y:S02]  /*586b0*/  LDL.LU.64 R26, [R1+0x4c38] ;  /* 0x004c3800011a7983 */ /* 0x000f240000300a00 */
[----:B------:R-:W4:Y:S02]  /*586c0*/  LDL.LU.64 R24, [R1+0x4c30] ;  /* 0x004c300001187983 */ /* 0x000f240000300a00 */
[----:B----4-:R-:W-:Y:S01]  /*586d0*/  HMMA.16816.F32 R4, R4, R22, R24 ;  /* 0x000000160404723c */ /* 0x010fe20000001818 */
[----:B------:R-:W3:Y:S01]  /*586e0*/  LDL.LU.64 R26, [R1+0x4c28] ;  /* 0x004c2800011a7983 */ /* 0x000ee20000300a00 */
[----:B------:R-:W3:Y:S02]  /*586f0*/  LDL.LU.64 R24, [R1+0x4c20] ;  /* 0x004c200001187983 */ /* 0x000ee40000300a00 */
[----:B------:R0:W-:Y:S02]  /*58700*/  STL.64 [R1+0x4ac0], R22 ;  /* 0x004ac01601007387 */ /* 0x0001e40000100a00 */
[----:B--2---:R1:W-:Y:S02]  /*58710*/  STL.64 [R1+0x4b98], R20 ;  /* 0x004b981401007387 */ /* 0x0043e40000100a00 */
[----:B0-----:R-:W-:Y:S11]  /*58720*/  IMAD.MOV.U32 R23, RZ, RZ, R3 ;  /* 0x000000ffff177224 */ /* 0x001ff600078e0003 */
[----:B------:R-:W-:Y:S04]  /*58730*/  @!UPT UIADD3 URZ, URZ, URZ, URZ ;  /* 0x0000003f3f3ff290 */ /* 0x000fe8000fffe03f */
[----:B------:R0:W-:Y:S01]  /*58740*/  STL.64 [R1+0x390], R4 ;  /* 0x0003900401007387 */ /* 0x0001e20000100a00 */
[----:B------:R2:W-:Y:S02]  /*58750*/  STL.64 [R1+0x398], R6 ;  /* 0x0003980601007387 */ /* 0x0005e40000100a00 */
[----:B-1----:R-:W4:Y:S02]  /*58760*/  LDL.LU R20, [R1+0x2e0] ;  /* 0x0002e00001147983 */ /* 0x002f240000300800 */
[----:B------:R-:W4:Y:S01]  /*58770*/  LDL.LU R21, [R1+0x2e4] ;  /* 0x0002e40001157983 */ /* 0x000f220000300800 */
[----:B------:R-:W4:Y:S01]  /*58780*/  LDL.LU R22, [R1+0x2e8] ;  /* 0x0002e80001167983 */ /* 0x000f220000300800 */
[----:B0-----:R-:W-:-:S03]  /*58790*/  IMAD.MOV.U32 R5, RZ, RZ, R18 ;  /* 0x000000ffff057224 */ /* 0x001fc600078e0012 */
[----:B--2---:R-:W2:Y:S01]  /*587a0*/  LDL R7, [R1+0x978] ;  /* 0x0009780001077983 */ /* 0x004ea20000100800 */
[----:B------:R-:W-:Y:S01]  /*587b0*/  IMAD.MOV.U32 R4, RZ, RZ, R19 ;  /* 0x000000ffff047224 */ /* 0x000fe200078e0013 */
[C---:B---3--:R-:W-:Y:S02]  /*587c0*/  HMMA.16816.F32 R12, R24.reuse, R18, R12 ;  /* 0x00000012180c723c */ /* 0x048fe4000000180c */
[----:B------:R-:W3:Y:S11]  /*587d0*/  LDL.LU.64 R18, [R1+0x4c18] ;  /* 0x004c180001127983 */ /* 0x000ef60000300a00 */
[----:B------:R-:W-:Y:S10]  /*587e0*/  @!UPT UIADD3 URZ, URZ, URZ, URZ ;  /* 0x0000003f3f3ff290 */ /* 0x000ff4000fffe03f */
[----:B------:R-:W-:Y:S01]  /*587f0*/  STL.64 [R1+0x310], R12 ;  /* 0x0003100c01007387 */ /* 0x000fe20000100a00 */
[----:B------:R0:W-:Y:S02]  /*58800*/  STL [R1+0x318], R14 ;  /* 0x0003180e01007387 */ /* 0x0001e40000100800 */
[----:B------:R-:W-:Y:S02]  /*58810*/  IMAD.MOV.U32 R3, RZ, RZ, R15 ;  /* 0x000000ffff037224 */ /* 0x000fe400078e000f */
[----:B0-----:R-:W2:Y:S01]  /*58820*/  LDL.LU.64 R14, [R1+0x4c10] ;  /* 0x004c1000010e7983 */ /* 0x001ea20000300a00 */
[----:B------:R-:W2:Y:S02]  /*58830*/  LDL.LU.64 R12, [R1+0x4c08] ;  /* 0x004c0800010c7983 */ /* 0x000ea40000300a00 */
[----:B------:R-:W-:Y:S02]  /*58840*/  STL [R1+0x4288], R3 ;  /* 0x0042880301007387 */ /* 0x000fe40000100800 */
        /* <DEDUP_REMOVED lines=8> */
[----:B------:R-:W3:Y:S02]  /*588d0*/  LDL.LU R12, [R1+0x4bf8] ;  /* 0x004bf800010c7983 */ /* 0x000ee40000300800 */
[----:B------:R-:W2:Y:S02]  /*588e0*/  LDL.LU.64 R18, [R1+0x4bf0] ;  /* 0x004bf00001127983 */ /* 0x000ea40000300a00 */
[----:B------:R-:W2:Y:S01]  /*588f0*/  LDL.LU.64 R16, [R1+0x4be8] ;  /* 0x004be80001107983 */ /* 0x000ea20000300a00 */
[----:B------:R-:W-:Y:S01]  /*58900*/  STL.64 [R1+0x4bb8], R6 ;  /* 0x004bb80601007387 */ /* 0x000fe20000100a00 */
[----:B------:R0:W-:Y:S03]  /*58910*/  STL.64 [R1+0x4bb0], R4 ;  /* 0x004bb00401007387 */ /* 0x0001e60000100a00 */
[----:B0-----:R-:W3:Y:S01]  /*58920*/  LDL.LU R4, [R1+0x2c0] ;  /* 0x0002c00001047983 */ /* 0x001ee20000300800 */
[----:B------:R-:W3:Y:S02]  /*58930*/  LDL.LU R5, [R1+0x2c4] ;  /* 0x0002c40001057983 */ /* 0x000ee40000300800 */
[----:B------:R-:W3:Y:S02]  /*58940*/  LDL.LU R6, [R1+0x2c8] ;  /* 0x0002c80001067983 */ /* 0x000ee40000300800 */
[----:B------:R-:W3:Y:S01]  /*58950*/  LDL.LU R7, [R1+0x2cc] ;  /* 0x0002cc0001077983 */ /* 0x000ee20000300800 */
[C---:B--2---:R-:W-:Y:S11]  /*58960*/  HMMA.16816.F32 R16, R24.reuse, R10, R16 ;  /* 0x0000000a1810723c */ /* 0x044ff60000001810 */
        /* <DEDUP_REMOVED lines=8> */
[----:B------:R-:W2:Y:S01]  /*589f0*/  LDL.LU.64 R8, [R1+0x4bd0] ;  /* 0x004bd00001087983 */ /* 0x000ea20000300a00 */
[C---:B----4-:R-:W-:Y:S08]  /*58a00*/  HMMA.16816.F32 R20, R24.reuse, R18, R20 ;  /* 0x000000121814723c */ /* 0x050ff00000001814 */
[C---:B--2---:R-:W-:Y:S11]  /*58a10*/  HMMA.16816.F32 R8, R24.reuse, R14, R8 ;  /* 0x0000000e1808723c */ /* 0x044ff60000001808 */
[----:B------:R-:W-:Y:S04]  /*58a20*/  @!UPT UIADD3 URZ, URZ, URZ, URZ ;  /* 0x0000003f3f3ff290 */ /* 0x000fe8000fffe03f */
[----:B------:R0:W-:Y:S01]  /*58a30*/  STL [R1+0x2e0], R20 ;  /* 0x0002e01401007387 */ /* 0x0001e20000100800 */
[----:B------:R1:W-:Y:S02]  /*58a40*/  STL.64 [R1+0x2e8], R22 ;  /* 0x0002e81601007387 */ /* 0x0003e40000100a00 */
[----:B------:R-:W-:Y:S01]  /*58a50*/  IMAD.MOV.U32 R3, RZ, RZ, R21 ;  /* 0x000000ffff037224 */ /* 0x000fe200078e0015 */
[----:B0-----:R-:W2:Y:S01]  /*58a60*/  LDL.LU R20, [R1+0x2b0] ;  /* 0x0002b00001147983 */ /* 0x001ea20000300800 */
[----:B------:R-:W2:Y:S02]  /*58a70*/  LDL.LU R21, [R1+0x2b4] ;  /* 0x0002b40001157983 */ /* 0x000ea40000300800 */
[----:B-1----:R-:W2:Y:S02]  /*58a80*/  LDL.LU R22, [R1+0x2b8] ;  /* 0x0002b80001167983 */ /* 0x002ea40000300800 */
[----:B------:R-:W2:Y:S01]  /*58a90*/  LDL.LU R23, [R1+0x2bc] ;  /* 0x0002bc0001177983 */ /* 0x000ea20000300800 */
[----:B------:R-:W-:Y:S01]  /*58aa0*/  STL.64 [R1+0x4b78], R18 ;  /* 0x004b781201007387 */ /* 0x000fe20000100a00 */
[----:B------:R-:W-:Y:S02]  /*58ab0*/  STL [R1+0x4368], R3 ;  /* 0x0043680301007387 */ /* 0x000fe40000100800 */
[----:B------:R-:W-:Y:S02]  /*58ac0*/  STL.64 [R1+0x2d0], R8 ;  /* 0x0002d00801007387 */ /* 0x000fe40000100a00 */
[----:B------:R0:W-:Y:S02]  /*58ad0*/  STL.64 [R1+0x2d8], R10 ;  /* 0x0002d80a01007387 */ /* 0x0001e40000100a00 */
[----:B0-----:R-:W4:Y:S01]  /*58ae0*/  LDL.LU.64 R10, [R1+0x4bc8] ;  /* 0x004bc800010a7983 */ /* 0x001f220000300a00 */
[----:B------:R-:W2:Y:S02]  /*58af0*/  LDL.LU.64 R8, [R1+0x4bc0] ;  /* 0x004bc00001087983 */ /* 0x000ea40000300a00 */
[----:B------:R-:W-:Y:S02]  /*58b00*/  STL.64 [R1+0x4b48], R14 ;  /* 0x004b480e01007387 */ /* 0x000fe40000100a00 */
[----:B---3--:R-:W-:Y:S01]  /*58b10*/  STL [R1+0x4b40], R12 ;  /* 0x004b400c01007387 */ /* 0x008fe20000100800 */
[----:B----4-:R-:W-:Y:S11]  /*58b20*/  HMMA.16816.F32 R4, R24, R10, R4 ;  /* 0x0000000a1804723c */ /* 0x010ff60000001804 */
[----:B------:R-:W-:Y:S11]  /*58b30*/  @!UPT UIADD3 URZ, URZ, URZ, URZ ;  /* 0x0000003f3f3ff290 */ /* 0x000ff6000fffe03f */
[----:B------:R-:W-:Y:S01]  /*58b40*/  @!UPT UIADD3 URZ, URZ, URZ, URZ ;  /* 0x0000003f3f3ff290 */ /* 0x000fe2000fffe03f */
[----:B------:R-:W-:Y:S01]  /*58b50*/  STL.64 [R1+0x2c0], R4 ;  /* 0x0002c00401007387 */ /* 0x000fe20000100a00 */
[----:B------:R0:W-:Y:S03]  /*58b60*/  STL.64 [R1+0x2c8], R6 ;  /* 0x0002c80601007387 */ /* 0x0001e60000100a00 */
[----:B0-----:R-:W3:Y:S01]  /*58b70*/  LDL.LU.64 R6, [R1+0x4bb8] ;  /* 0x004bb80001067983 */ /* 0x001ee20000300a00 */
[----:B------:R-:W4:Y:S02]  /*58b80*/  LDL.LU.64 R4, [R1+0x4bb0] ;  /* 0x004bb00001047983 */ /* 0x000f240000300a00 */
[----:B------:R-:W-:Y:S02]  /*58b90*/  STL.64 [R1+0x4a40], R10 ;  /* 0x004a400a01007387 */ /* 0x000fe40000100a00 */
[----:B--2---:R0:W-:Y:S02]  /*58ba0*/  STL.64 [R1+0x4a38], R8 ;  /* 0x004a380801007387 */ /* 0x0041e40000100a00 */
        /* <DEDUP_REMOVED lines=10> */
[----:B--2---:R0:W-:Y:S01]  /*58c50*/  STL.64 [R1+0x4a60], R10 ;  /* 0x004a600a01007387 */ /* 0x0041e20000100a00 */
[----:B------:R-:W-:Y:S02]  /*58c60*/  STL.64 [R1+0x4a58], R8 ;  /* 0x004a580801007387 */ /* 0x000fe40000100a00 */
[----:B0-----:R-:W-:-:S02]  /*58c70*/  IMAD.MOV.U32 R10, RZ, RZ, R16 ;  /* 0x000000ffff0a7224 */ /* 0x001fc400078e0010 */
[----:B------:R-:W-:Y:S01]  /*58c80*/  IMAD.MOV.U32 R11, RZ, RZ, R17 ;  /* 0x000000ffff0b7224 */ /* 0x000fe200078e0011 */
[----:B------:R-:W2:Y:S01]  /*58c90*/  LDL.LU R16, [R1+0x4ba8] ;  /* 0x004ba80001107983 */ /* 0x000ea20000300800 */
[----:B------:R-:W2:Y:S03]  /*58ca0*/  LDL.LU R17, [R1+0x4ba4] ;  /* 0x004ba40001117983 */ /* 0x000ea60000300800 */
[----:B------:R0:W-:Y:S02]  /*58cb0*/  STL.64 [R1+0x4a78], R10 ;  /* 0x004a780a01007387 */ /* 0x0001e40000100a00 */
[----:B0-----:R-:W-:Y:S02]  /*58cc0*/  IMAD.MOV.U32 R10, RZ, RZ, R13 ;  /* 0x000000ffff0a7224 */ /* 0x001fe400078e000d */
[----:B---3--:R-:W-:Y:S01]  /*58cd0*/  IMAD.MOV.U32 R11, RZ, RZ, R6 ;  /* 0x000000ffff0b7224 */ /* 0x008fe200078e0006 */
[----:B------:R-:W3:Y:S04]  /*58ce0*/  LDL.LU R13, [R1+0x4ba0] ;  /* 0x004ba000010d7983 */ /* 0x000ee80000300800 */
[----:B------:R4:W-:Y:S02]  /*58cf0*/  STL.64 [R1+0x4a90], R10 ;  /* 0x004a900a01007387 */ /* 0x0009e40000100a00 */
[----:B----4-:R-:W-:-:S02]  /*58d00*/  IMAD.MOV.U32 R10, RZ, RZ, R5 ;  /* 0x000000ffff0a7224 */ /* 0x010fc400078e0005 */
[----:B------:R-:W-:-:S05]  /*58d10*/  IMAD.MOV.U32 R11, RZ, RZ, R4 ;  /* 0x000000ffff0b7224 */ /* 0x000fca00078e0004 */
[----:B------:R0:W-:Y:S04]  /*58d20*/  STL.64 [R1+0x4ab8], R10 ;  /* 0x004ab80a01007387 */ /* 0x0001e80000100a00 */
[----:B0-----:R-:W4:Y:S02]  /*58d30*/  LDL.LU.64 R10, [R1+0x38] ;  /* 0x00003800010a7983 */ /* 0x001f240000300a00 */
[----:B----4-:R-:W-:Y:S11]  /*58d40*/  HMMA.16816.F32 R20, R24, R10, R20 ;  /* 0x0000000a1814723c */ /* 0x010ff60000001814 */
[----:B------:R-:W-:Y:S11]  /*58d50*/  @!UPT UIADD3 URZ, URZ, URZ, URZ ;  /* 0x0000003f3f3ff290 */ /* 0x000ff6000fffe03f */
[----:B------:R-:W-:Y:S01]  /*58d60*/  @!UPT UIADD3 URZ, URZ, URZ, URZ ;  /* 0x0000003f3f3ff290 */ /* 0x000fe2000fffe03f */
[----:B------:R0:W-:Y:S01]  /*58d70*/  STL.64 [R1+0x2b0], R20 ;  /* 0x0002b01401007387 */ /* 0x0001e20000100a00 */
[----:B------:R1:W-:Y:S03]  /*58d80*/  STL.64 [R1+0x2b8], R22 ;  /* 0x0002b81601007387 */ /* 0x0003e60000100a00 */
[----:B0-----:R-:W4:Y:S01]  /*58d90*/  LDL.LU.64 R20, [R1+0x4b98] ;  /* 0x004b980001147983 */ /* 0x001f220000300a00 */
[----:B------:R-:W-:Y:S02]  /*58da0*/  IMAD.MOV.U32 R5, RZ, RZ, R10 ;  /* 0x000000ffff057224 */ /* 0x000fe400078e000a */
[----:B------:R-:W-:Y:S02]  /*58db0*/  IMAD.MOV.U32 R4, RZ, RZ, R11 ;  /* 0x000000ffff047224 */ /* 0x000fe400078e000b */
[----:B-1----:R-:W-:Y:S01]  /*58dc0*/  IMAD.MOV.U32 R23, RZ, RZ, R0 ;  /* 0x000000ffff177224 */ /* 0x002fe200078e0000 */
[----:B------:R-:W-:Y:S02]  /*58dd0*/  STL [R1+0x4b70], R7 ;  /* 0x004b700701007387 */ /* 0x000fe40000100800 */
[----:B------:R-:W-:Y:S02]  /*58de0*/  STL.64 [R1+0x4b68], R4 ;  /* 0x004b680401007387 */ /* 0x000fe40000100a00 */
[----:B----4-:R-:W-:-:S02]  /*58df0*/  IMAD.MOV.U32 R22, RZ, RZ, R21 ;  /* 0x000000ffff167224 */ /* 0x010fc400078e0015 */
[----:B------:R-:W4:Y:S01]  /*58e00*/  LDL.LU R21, [R1+0x4b94] ;  /* 0x004b940001157983 */ /* 0x000f220000300800 */
[----:B------:R-:W2:Y:S02]  /*58e10*/  LDL.LU R0, [R1+0x4b90] ;  /* 0x004b900001007983 */ /* 0x000ea40000300800 */
[----:B------:R0:W-:Y:S02]  /*58e20*/  STL.64 [R1+0x4ad8], R22 ;  /* 0x004ad81601007387 */ /* 0x0001e40000100a00 */
[----:B------:R-:W2:Y:S01]  /*58e30*/  LDL.LU R8, [R1+0xa0] ;  /* 0x0000a00001087983 */ /* 0x000ea20000300800 */
[----:B------:R-:W2:Y:S01]  /*58e40*/  LDL.LU R9, [R1+0xa4] ;  /* 0x0000a40001097983 */ /* 0x000ea20000300800 */
[----:B------:R-:W2:Y:S02]  /*58e50*/  LDL.LU R10, [R1+0xa8] ;  /* 0x0000a800010a7983 */ /* 0x000ea40000300800 */
[----:B------:R-:W2:Y:S02]  /*58e60*/  LDL.LU R11, [R1+0xac] ;  /* 0x0000ac00010b7983 */ /* 0x000ea40000300800 */
        /* <DEDUP_REMOVED lines=10> */
[----:B------:R-:W2:Y:S02]  /*58f10*/  LDL.LU R11, [R1+0x23c] ;  /* 0x00023c00010b7983 */ /* 0x000ea40000300800 */
[----:B------:R-:W-:-:S02]  /*58f20*/  IMAD.MOV.U32 R22, RZ, RZ, R28 ;  /* 0x000000ffff167224 */ /* 0x000fc400078e001c */
        /* <DEDUP_REMOVED lines=12> */
[----:B------:R-:W4:Y:S01]  /*58ff0*/  LDL.LU R16, [R1+0x2a0] ;  /* 0x0002a00001107983 */ /* 0x000f220000300800 */
[----:B------:R-:W4:Y:S02]  /*59000*/  LDL.LU R17, [R1+0x2a4] ;  /* 0x0002a40001117983 */ /* 0x000f240000300800 */
[----:B------:R-:W4:Y:S02]  /*59010*/  LDL.LU R18, [R1+0x2a8] ;  /* 0x0002a80001127983 */ /* 0x000f240000300800 */
[----:B------:R-:W4:Y:S01]  /*59020*/  LDL.LU R19, [R1+0x2ac] ;  /* 0x0002ac0001137983 */ /* 0x000f220000300800 */
[----:B------:R-:W4:Y:S01]  /*59030*/  LDL.LU.64 R6, [R1+0x158] ;  /* 0x0001580001067983 */ /* 0x000f220000300a00 */
[----:B------:R3:W-:Y:S02]  /*59040*/  STL.64 [R1+0x4b20], R22 ;  /* 0x004b201601007387 */ /* 0x0007e40000100a00 */
[----:B---3--:R-:W-:Y:S01]  /*59050*/  IMAD.MOV.U32 R23, RZ, RZ, R13 ;  /* 0x000000ffff177224 */ /* 0x008fe200078e000d */
[----:B--2---:R-:W-:Y:S01]  /*59060*/  STL.64 [R1+0x4b00], R10 ;  /* 0x004b000a01007387 */ /* 0x004fe20000100a00 */
[----:B------:R0:W-:Y:S03]  /*59070*/  STL.64 [R1+0x4af8], R8 ;  /* 0x004af80801007387 */ /* 0x0001e60000100a00 */
        /* <DEDUP_REMOVED lines=8> */
[----:B----4-:R-:W-:Y:S01]  /*59100*/  IMAD.MOV.U32 R22, RZ, RZ, R21 ;  /* 0x000000ffff167224 */ /* 0x010fe200078e0015 */
[----:B--2---:R-:W-:Y:S01]  /*59110*/  STL.64 [R1+0x4b58], R14 ;  /* 0x004b580e01007387 */ /* 0x004fe20000100a00 */
[----:B------:R-:W-:Y:S03]  /*59120*/  STL.64 [R1+0x4b50], R12 ;  /* 0x004b500c01007387 */ /* 0x000fe60000100a00 */
[----:B------:R0:W-:Y:S02]  /*59130*/  STL.64 [R1+0x4b38], R22 ;  /* 0x004b381601007387 */ /* 0x0001e40000100a00 */
[----:B0-----:R-:W2:Y:S01]  /*59140*/  LDL.LU.64 R22, [R1+0x138] ;  /* 0x0001380001167983 */ /* 0x001ea20000300a00 */
[----:B------:R-:W-:Y:S01]  /*59150*/  IMAD.MOV.U32 R14, RZ, RZ, R20 ;  /* 0x000000ffff0e7224 */ /* 0x000fe200078e0014 */
[----:B------:R-:W-:Y:S02]  /*59160*/  HMMA.16816.F32 R16, R24, R6, R16 ;  /* 0x000000061810723c */ /* 0x000fe40000001810 */
        /* <DEDUP_REMOVED lines=21> */
[----:B------:R-:W-:-:S02]  /*592c0*/  IMAD.MOV.U32 R6, RZ, RZ, R7 ;  /* 0x000000ffff067224 */ /* 0x000fc400078e0007 */
[----:B------:R-:W2:Y:S02]  /*592d0*/  LDL.LU R7, [R1+0x4b70] ;  /* 0x004b700001077983 */ /* 0x000ea40000300800 */
[----:B------:R-:W3:Y:S01]  /*592e0*/  LDL.LU.64 R4, [R1+0x4b68] ;  /* 0x004b680001047983 */ /* 0x000ee20000300a00 */
[----:B--2---:R-:W-:Y:S01]  /*592f0*/  STL.64 [R1+0x4a70], R6 ;  /* 0x004a700601007387 */ /* 0x004fe20000100a00 */
[----:B---3--:R0:W-:Y:S03]  /*59300*/  STL.64 [R1+0x4a68], R4 ;  /* 0x004a680401007387 */ /* 0x0081e60000100a00 */
[----:B0-----:R-:W2:Y:S01]  /*59310*/  LDL.LU R4, [R1+0x70] ;  /* 0x0000700001047983 */ /* 0x001ea20000300800 */
[----:B------:R-:W2:Y:S02]  /*59320*/  LDL.LU R5, [R1+0x74] ;  /* 0x0000740001057983 */ /* 0x000ea40000300800 */
[----:B------:R-:W3:Y:S02]  /*59330*/  LDL.LU R6, [R1+0x78] ;  /* 0x0000780001067983 */ /* 0x000ee40000300800 */
[----:B------:R-:W3:Y:S02]  /*59340*/  LDL.LU R7, [R1+0x7c] ;  /* 0x00007c0001077983 */ /* 0x000ee40000300800 */
[----:B------:R-:W-:-:S07]  /*59350*/  IMAD.MOV.U32 R15, RZ, RZ, R0 ;  /* 0x000000ffff0f7224 */ /* 0x000fce00078e0000 */
[C---:B------:R-:W-:Y:S01]  /*59360*/  HMMA.16816.F32 R12, R24.reuse, R14, R20 ;  /* 0x0000000e180c723c */ /* 0x040fe20000001814 */
        /* <DEDUP_REMOVED lines=17> */
[C---:B---3--:R-:W-:Y:S01]  /*59480*/  HMMA.16816.F32 R12, R24.reuse, R22, R12 ;  /* 0x00000016180c723c */ /* 0x048fe2000000180c */
[----:B------:R-:W-:Y:S11]  /*59490*/  IMAD.MOV.U32 R17, RZ, RZ, R23 ;  /* 0x000000ffff117224 */ /* 0x000ff600078e0017 */
[----:B------:R-:W-:Y:S11]  /*594a0*/  @!UPT UIADD3 URZ, URZ, URZ, URZ ;  /* 0x0000003f3f3ff290 */ /* 0x000ff6000fffe03f */
[----:B------:R0:W-:Y:S01]  /*594b0*/  STL.64 [R1+0x280], R12 ;  /* 0x0002800c01007387 */ /* 0x0001e20000100a00 */
[----:B------:R1:W-:Y:S02]  /*594c0*/  STL.64 [R1+0x288], R14 ;  /* 0x0002880e01007387 */ /* 0x0003e40000100a00 */
[----:B0-----:R-:W-:Y:S01]  /*594d0*/  IMAD.MOV.U32 R13, RZ, RZ, R22 ;  /* 0x000000ffff0d7224 */ /* 0x001fe200078e0016 */
[----:B-1----:R-:W3:Y:S01]  /*594e0*/  LDL.LU.64 R14, [R1+0x4b48] ;  /* 0x004b4800010e7983 */ /* 0x002ee20000300a00 */
[----:B------:R-:W2:Y:S02]  /*594f0*/  LDL.LU R12, [R1+0x4b40] ;  /* 0x004b4000010c7983 */ /* 0x000ea40000300800 */
        /* <DEDUP_REMOVED lines=36> */
[----:B--2---:R-:W-:Y:S02]  /*59740*/  HMMA.16816.F32 R24, R24, R22, R8 ;  /* 0x000000161818723c */ /* 0x004fe40000001808 */
[----:B------:R-:W2:Y:S01]  /*59750*/  LDL.LU.64 R10, [R1+0x4ab8] ;  /* 0x004ab800010a7983 */ /* 0x000ea20000300a00 */
[----:B------:R-:W2:Y:S02]  /*59760*/  LDL.LU.64 R22, [R1+0x4ab0] ;  /* 0x004ab00001167983 */ /* 0x000ea40000300a00 */
[----:B------:R-:W2:Y:S11]  /*59770*/  LDL.LU.64 R20, [R1+0x4aa8] ;  /* 0x004aa80001147983 */ /* 0x000eb60000300a00 */
[----:B------:R-:W-:Y:S07]  /*59780*/  @!UPT UIADD3 URZ, URZ, URZ, URZ ;  /* 0x0000003f3f3ff290 */ /* 0x000fee000fffe03f */
[----:B------:R0:W-:Y:S01]  /*59790*/  STL.64 [R1+0xa0], R24 ;  /* 0x0000a01801007387 */ /* 0x0001e20000100a00 */
[----:B------:R-:W-:Y:S03]  /*597a0*/  STL.64 [R1+0xa8], R26 ;  /* 0x0000a81a01007387 */ /* 0x000fe60000100a00 */
[----:B0-----:R-:W3:Y:S01]  /*597b0*/  LDL.LU R24, [R1+0x40] ;  /* 0x0000400001187983 */ /* 0x001ee20000300800 */
[----:B------:R-:W3:Y:S01]  /*597c0*/  LDL.LU R25, [R1+0x44] ;  /* 0x0000440001197983 */ /* 0x000ee20000300800 */
        /* <DEDUP_REMOVED lines=34> */
[----:B0-----:R-:W3:Y:S01]  /*599f0*/  LDL.LU.64 R10, [R1+0x4a40] ;  /* 0x004a4000010a7983 */ /* 0x001ee20000300a00 */
[----:B------:R-:W-:Y:S02]  /*59a00*/  IMAD.MOV.U32 R26, RZ, RZ, R29 ;  /* 0x000000ffff1a7224 */ /* 0x000fe400078e001d */
[----:B------:R-:W-:Y:S02]  /*59a10*/  IMAD.MOV.U32 R27, RZ, RZ, R28 ;  /* 0x000000ffff1b7224 */ /* 0x000fe400078e001c */
[----:B------:R-:W4:Y:S05]  /*59a20*/  LDL.LU.64 R8, [R1+0x4a38] ;  /* 0x004a380001087983 */ /* 0x000f2a0000300a00 */
[----:B---3--:R-:W-:Y:S11]  /*59a30*/  HMMA.16816.F32 R24, R20, R10, R24 ;  /* 0x0000000a1418723c */ /* 0x008ff60000001818 */
[----:B------:R-:W-:Y:S11]  /*59a40*/  @!UPT UIADD3 URZ, URZ, URZ, URZ ;  /* 0x0000003f3f3ff290 */ /* 0x000ff6000fffe03f */
[----:B------:R-:W-:Y:S01]  /*59a50*/  @!UPT UIADD3 URZ, URZ, URZ, URZ ;  /* 0x0000003f3f3ff290 */ /* 0x000fe2000fffe03f */
[----:B------:R-:W-:Y:S01]  /*59a60*/  STL.64 [R1+0x40], R24 ;  /* 0x0000401801007387 */ /* 0x000fe20000100a00 */
[----:B------:R-:W-:Y:S02]  /*59a70*/  STL.64 [R1+0x48], R26 ;  /* 0x0000481a01007387 */ /* 0x000fe40000100a00 */
[----:B------:R-:W0:Y:S02]  /*59a80*/  LDSM.16.MT88.4 R24, [R2+0x8000] ;  /* 0x008000000218783b */ /* 0x000e240000004200 */
[----:B0-----:R-:W-:Y:S02]  /*59a90*/  STL.64 [R1+0x4980], R26 ;  /* 0x0049801a01007387 */ /* 0x001fe40000100a00 */
[----:B------:R-:W-:Y:S02]  /*59aa0*/  STL.64 [R1+0x4978], R24 ;  /* 0x0049781801007387 */ /* 0x000fe40000100a00 */
[----:B--2---:R-:W0:Y:S02]  /*59ab0*/  LDSM.16.M88.4 R24, [R7+0x10080] ;  /* 0x010080000718783b */ /* 0x004e240000000200 */
[----:B0-----:R-:W-:Y:S02]  /*59ac0*/  STL.64 [R1+0x20], R24 ;  /* 0x0000201801007387 */ /* 0x001fe40000100a00 */
[----:B------:R-:W-:Y:S02]  /*59ad0*/  STL.64 [R1+0x28], R26 ;  /* 0x0000281a01007387 */ /* 0x000fe40000100a00 */
[----:B------:R-:W0:Y:S02]  /*59ae0*/  LDSM.16.M88.4 R24, [R7+0x11080] ;  /* 0x011080000718783b */ /* 0x000e240000000200 */
[----:B0-----:R-:W-:Y:S02]  /*59af0*/  STL.64 [R1+0x10], R24 ;  /* 0x0000101801007387 */ /* 0x001fe40000100a00 */
[----:B------:R-:W-:Y:S02]  /*59b00*/  STL.64 [R1+0x18], R26 ;  /* 0x0000181a01007387 */ /* 0x000fe40000100a00 */
[----:B------:R-:W0:Y:S02]  /*59b10*/  LDSM.16.M88.4 R24, [R7+0x12080] ;  /* 0x012080000718783b */ /* 0x000e240000000200 */
[----:B0-----:R-:W-:Y:S02]  /*59b20*/  STL.64 [R1], R24 ;  /* 0x0000001801007387 */ /* 0x001fe40000100a00 */
[----:B------:R-:W-:-:S02]  /*59b30*/  IMAD.MOV.U32 R29, RZ, RZ, R26 ;  /* 0x000000ffff1d7224 */ /* 0x000fc400078e001a */
[----:B------:R0:W-:Y:S02]  /*59b40*/  STL.64 [R1+0x8], R26 ;  /* 0x0000081a01007387 */ /* 0x0001e40000100a00 */
[----:B------:R-:W-:Y:S02]  /*59b50*/  IMAD.MOV.U32 R28, RZ, RZ, R27 ;  /* 0x000000ffff1c7224 */ /* 0x000fe400078e001b */
[----:B0-----:R-:W-:Y:S02]  /*59b60*/  IMAD.MOV.U32 R26, RZ, RZ, R13 ;  /* 0x000000ffff1a7224 */ /* 0x001fe400078e000d */
[----:B------:R-:W-:Y:S01]  /*59b70*/  IMAD.MOV.U32 R27, RZ, RZ, R17 ;  /* 0x000000ffff1b7224 */ /* 0x000fe200078e0011 */
[----:B------:R-:W2:Y:S04]  /*59b80*/  LDL.LU R13, [R1+0x4a30] ;  /* 0x004a3000010d7983 */ /* 0x000ea80000300800 */
[----:B------:R0:W-:Y:S02]  /*59b90*/  STL.64 [R1+0x4a08], R26 ;  /* 0x004a081a01007387 */ /* 0x0001e40000100a00 */
[----:B0-----:R-:W-:-:S02]  /*59ba0*/  IMAD.MOV.U32 R26, RZ, RZ, R16 ;  /* 0x000000ffff1a7224 */ /* 0x001fc400078e0010 */
[----:B------:R-:W0:Y:S01]  /*59bb0*/  LDSM.16.M88.4 R16, [R7+0x13080] ;  /* 0x013080000710783b */ /* 0x000e220000000200 */
[----:B------:R-:W-:-:S05]  /*59bc0*/  IMAD.MOV.U32 R27, RZ, RZ, R6 ;  /* 0x000000ffff1b7224 */ /* 0x000fca00078e0006 */
[----:B------:R-:W-:Y:S01]  /*59bd0*/  STL.64 [R1+0x4a18], R26 ;  /* 0x004a181a01007387 */ /* 0x000fe20000100a00 */
[----:B------:R-:W-:Y:S02]  /*59be0*/  STL [R1+0x3ff4], R28 ;  /* 0x003ff41c01007387 */ /* 0x000fe40000100800 */
[----:B------:R-:W-:Y:S01]  /*59bf0*/  STL [R1+0x3ff0], R29 ;  /* 0x003ff01d01007387 */ /* 0x000fe20000100800 */
[----:B0-----:R-:W-:Y:S01]  /*59c00*/  STL [R1+0x40c0], R18 ;  /* 0x0040c01201007387 */ /* 0x001fe20000100800 */
[----:B------:R-:W-:Y:S02]  /*59c10*/  STL [R1+0x40bc], R19 ;  /* 0x0040bc1301007387 */ /* 0x000fe40000100800 */
[----:B------:R0:W-:Y:S02]  /*59c20*/  STL.64 [R1+0x4a10], R16 ;  /* 0x004a101001007387 */ /* 0x0001e40000100a00 */
[----:B0-----:R-:W3:Y:S01]  /*59c30*/  LDL.LU R16, [R1+0x8c0] ;  /* 0x0008c00001107983 */ /* 0x001ee20000300800 */
[----:B------:R-:W3:Y:S02]  /*59c40*/  LDL.LU R17, [R1+0x8c4] ;  /* 0x0008c40001117983 */ /* 0x000ee40000300800 */
[----:B------:R-:W2:Y:S02]  /*59c50*/  LDL.LU R18, [R1+0x8c8] ;  /* 0x0008c80001127983 */ /* 0x000ea40000300800 */
[----:B------:R-:W2:Y:S02]  /*59c60*/  LDL.LU R19, [R1+0x8cc] ;  /* 0x0008cc0001137983 */ /* 0x000ea40000300800 */
[----:B------:R-:W-:-:S02]  /*59c70*/  IMAD.MOV.U32 R26, RZ, RZ, R5 ;  /* 0x000000ffff1a7224 */ /* 0x000fc400078e0005 */
[----:B------:R-:W-:Y:S02]  /*59c80*/  IMAD.MOV.U32 R27, RZ, RZ, R4 ;  /* 0x000000ffff1b7224 */ /* 0x000fe400078e0004 */
[----:B------:R-:W-:Y:S02]  /*59c90*/  IMAD.MOV.U32 R0, RZ, RZ, R24 ;  /* 0x000000ffff007224 */ /* 0x000fe400078e0018 */
[----:B------:R-:W-:Y:S01]  /*59ca0*/  IMAD.MOV.U32 R3, RZ, RZ, R25 ;  /* 0x000000ffff037224 */ /* 0x000fe200078e0019 */
[----:B--2---:R-:W-:Y:S01]  /*59cb0*/  STL.64 [R1+0x4a28], R18 ;  /* 0x004a281201007387 */ /* 0x004fe20000100a00 */
[----:B---3--:R0:W-:Y:S02]  /*59cc0*/  STL.64 [R1+0x4a20], R16 ;  /* 0x004a201001007387 */ /* 0x0081e40000100a00 */
[----:B0-----:R-:W-:Y:S02]  /*59cd0*/  IMAD.MOV.U32 R16, RZ, RZ, R13 ;  /* 0x000000ffff107224 */ /* 0x001fe400078e000d */
[----:B------:R-:W-:-:S02]  /*59ce0*/  IMAD.MOV.U32 R17, RZ, RZ, R12 ;  /* 0x000000ffff117224 */ /* 0x000fc400078e000c */
[----:B----4-:R-:W-:Y:S01]  /*59cf0*/  IMAD.MOV.U32 R18, RZ, RZ, R9 ;  /* 0x000000ffff127224 */ /* 0x010fe200078e0009 */
[----:B------:R-:W0:Y:S01]  /*59d00*/  LDSM.16.M88.4 R12, [R7+0x14080] ;  /* 0x01408000070c783b */ /* 0x000e220000000200 */
[----:B------:R-:W-:Y:S02]  /*59d10*/  IMAD.MOV.U32 R19, RZ, RZ, R8 ;  /* 0x000000ffff137224 */ /* 0x000fe400078e0008 */
[----:B------:R-:W1:Y:S05]  /*59d20*/  LDSM.16.M88.4 R8, [R7+0x15080] ;  /* 0x015080000708783b */ /* 0x000e6a0000000200 */
[C---:B------:R-:W-:Y:S01]  /*59d30*/  HMMA.16816.F32 R24, R20.reuse, R26, R16 ;  /* 0x0000001a1418723c */ /* 0x040fe20000001810 */
[----:B0-----:R-:W-:Y:S01]  /*59d40*/  STL [R1+0x40b8], R14 ;  /* 0x0040b80e01007387 */ /* 0x001fe20000100800 */
[----:B------:R-:W-:Y:S02]  /*59d50*/  STL [R1+0x40b4], R15 ;  /* 0x0040b40f01007387 */ /* 0x000fe40000100800 */
[----:B-1----:R-:W-:Y:S02]  /*59d60*/  STL [R1+0x3fb4], R10 ;  /* 0x003fb40a01007387 */ /* 0x002fe40000100800 */
[----:B------:R-:W-:Y:S01]  /*59d70*/  STL [R1+0x3fb0], R11 ;  /* 0x003fb00b01007387 */ /* 0x000fe20000100800 */
[----:B------:R0:W-:Y:S04]  /*59d80*/  STL.64 [R1+0x4948], R8 ;  /* 0x0049480801007387 */ /* 0x0001e80000100a00 */
[----:B0-----:R-:W2:Y:S01]  /*59d90*/  LDL.LU R8, [R1+0x8a0] ;  /* 0x0008a00001087983 */ /* 0x001ea20000300800 */
[----:B------:R-:W2:Y:S02]  /*59da0*/  LDL.LU R9, [R1+0x8a4] ;  /* 0x0008a40001097983 */ /* 0x000ea40000300800 */
[----:B------:R-:W2:Y:S02]  /*59db0*/  LDL.LU R10, [R1+0x8a8] ;  /* 0x0008a800010a7983 */ /* 0x000ea40000300800 */
[----:B------:R-:W2:Y:S01]  /*59dc0*/  LDL.LU R11, [R1+0x8ac] ;  /* 0x0008ac00010b7983 */ /* 0x000ea20000300800 */
[----:B------:R-:W3:Y:S01]  /*59dd0*/  LDL.LU.64 R18, [R1+0x4a28] ;  /* 0x004a280001127983 */ /* 0x000ee20000300a00 */
[----:B------:R-:W3:Y:S05]  /*59de0*/  LDL.LU.64 R16, [R1+0x4a20] ;  /* 0x004a200001107983 */ /* 0x000eea0000300a00 */
[----:B------:R-:W-:Y:S02]  /*59df0*/  STL.64 [R1+0x890], R24 ;  /* 0x0008901801007387 */ /* 0x000fe40000100a00 */
[----:B------:R-:W-:Y:S02]  /*59e00*/  STL.64 [R1+0x898], R26 ;  /* 0x0008981a01007387 */ /* 0x000fe40000100a00 */
[----:B------:R-:W0:Y:S04]  /*59e10*/  LDSM.16.M88.4 R24, [R7+0x16080] ;  /* 0x016080000718783b */ /* 0x000e280000000200 */
[----:B0-----:R-:W-:Y:S01]  /*59e20*/  STL.64 [R1+0x30], R24 ;  /* 0x0000301801007387 */ /* 0x001fe20000100a00 */
        /* <DEDUP_REMOVED lines=23> */
[----:B------:R-:W1:Y:S04]  /*59fa0*/  LDSM.16.M88.4 R4, [R7+0x1f080] ;  /* 0x01f080000704783b */ /* 0x000e680000000200 */
[----:B0-----:R-:W-:Y:S01]  /*59fb0*/  STL.64 [R1+0x170], R24 ;  /* 0x0001701801007387 */ /* 0x001fe20000100a00 */
[----:B------:R0:W-:Y:S03]  /*59fc0*/  STL.64 [R1+0x178], R26 ;  /* 0x0001781a01007387 */ /* 0x0001e60000100a00 */
[----:B0-----:R-:W3:Y:S01]  /*59fd0*/  LDL.LU.64 R26, [R1+0x4a18] ;  /* 0x004a1800011a7983 */ /* 0x001ee20000300a00 */
[----:B-1----:R-:W-:Y:S02]  /*59fe0*/  STL.64 [R1+0x160], R4 ;  /* 0x0001600401007387 */ /* 0x002fe40000100a00 */
[----:B------:R-:W-:Y:S02]  /*59ff0*/  STL.64 [R1+0x168], R6 ;  /* 0x0001680601007387 */ /* 0x000fe40000100a00 */
[----:B------:R-:W0:Y:S04]  /*5a000*/  LDSM.16.MT88.4 R4, [R2+0x8080] ;  /* 0x008080000204783b */ /* 0x000e280000004200 */
[----:B0-----:R0:W-:Y:S01]  /*5a010*/  STL.64 [R1+0x48a8], R6 ;  /* 0x0048a80601007387 */ /* 0x0011e20000100a00 */
[----:B------:R-:W-:Y:S03]  /*5a020*/  STL.64 [R1+0x48a0], R4 ;  /* 0x0048a00401007387 */ /* 0x000fe60000100a00 */
[----:B0-----:R-:W4:Y:S01]  /*5a030*/  LDL.LU R6, [R1+0x148] ;  /* 0x0001480001067983 */ /* 0x001f220000300800 */
[----:B------:R-:W4:Y:S01]  /*5a040*/  LDL.LU R7, [R1+0x14c] ;  /* 0x00014c0001077983 */ /* 0x000f220000300800 */
[C---:B---3--:R-:W-:Y:S02]  /*5a050*/  HMMA.16816.F32 R24, R20.reuse, R26, R16 ;  /* 0x0000001a1418723c */ /* 0x048fe40000001810 */
[----:B------:R-:W3:Y:S11]  /*5a060*/  LDL.LU.64 R16, [R1+0x4a10] ;  /* 0x004a100001107983 */ /* 0x000ef60000300a00 */
[----:B------:R-:W-:Y:S11]  /*5a070*/  @!UPT UIADD3 URZ, URZ, URZ, URZ ;  /* 0x0000003f3f3ff290 */ /* 0x000ff6000fffe03f */
[----:B------:R-:W-:Y:S02]  /*5a080*/  IMAD.MOV.U32 R15, RZ, RZ, R25 ;  /* 0x000000ffff0f7224 */ /* 0x000fe400078e0019 */
[----:B------:R-:W-:Y:S01]  /*5a090*/  IMAD.MOV.U32 R14, RZ, RZ, R24 ;  /* 0x000000ffff0e7224 */ /* 0x000fe200078e0018 */
[----:B------:R0:W-:Y:S04]  /*5a0a0*/  STL.64 [R1+0x8c8], R26 ;  /* 0x0008c81a01007387 */ /* 0x0001e80000100a00 */
[----:B0-----:R-:W2:Y:S01]  /*5a0b0*/  LDL.LU.64 R26, [R1+0x4a08] ;  /* 0x004a0800011a7983 */ /* 0x001ea20000300a00 */
[----:B------:R-:W-:Y:S02]  /*5a0c0*/  STL [R1+0x40c8], R15 ;  /* 0x0040c80f01007387 */ /* 0x000fe40000100800 */
[----:B------:R-:W-:Y:S02]  /*5a0d0*/  STL [R1+0x40c4], R14 ;  /* 0x0040c40e01007387 */ /* 0x000fe40000100800 */
[----:B------:R0:W-:Y:S02]  /*5a0e0*/  STL.64 [R1+0x4a00], R12 ;  /* 0x004a000c01007387 */ /* 0x0001e40000100a00 */
[----:B0-----:R-:W4:Y:S01]  /*5a0f0*/  LDL.LU R12, [R1+0x8b0] ;  /* 0x0008b000010c7983 */ /* 0x001f220000300800 */
[----:B------:R-:W4:Y:S02]  /*5a100*/  LDL.LU R13, [R1+0x8b4] ;  /* 0x0008b400010d7983 */ /* 0x000f240000300800 */
[----:B------:R-:W4:Y:S02]  /*5a110*/  LDL.LU R14, [R1+0x8b8] ;  /* 0x0008b800010e7983 */ /* 0x000f240000300800 */
[----:B------:R-:W4:Y:S02]  /*5a120*/  LDL.LU R15, [R1+0x8bc] ;  /* 0x0008bc00010f7983 */ /* 0x000f240000300800 */
[C---:B----4-:R-:W-:Y:S11]  /*5a130*/  HMMA.16816.F32 R4, R20.reuse, R6, R12 ;  /* 0x000000061404723c */ /* 0x050ff6000000180c */
[----:B------:R-:W-:Y:S11]  /*5a140*/  @!UPT UIADD3 URZ, URZ, URZ, URZ ;  /* 0x0000003f3f3ff290 */ /* 0x000ff6000fffe03f */
[----:B------:R-:W-:Y:S01]  /*5a150*/  @!UPT UIADD3 URZ, URZ, URZ, URZ ;  /* 0x0000003f3f3ff290 */ /* 0x000fe2000fffe03f */
[----:B------:R2:W-:Y:S01]  /*5a160*/  STL.64 [R1+0x8b0], R4 ;  /* 0x0008b00401007387 */ /* 0x0005e20000100a00 */
[----:B------:R-:W-:Y:S02]  /*5a170*/  IMAD.MOV.U32 R18, RZ, RZ, R6 ;  /* 0x000000ffff127224 */ /* 0x000fe400078e0006 */
[----:B------:R-:W-:Y:S02]  /*5a180*/  IMAD.MOV.U32 R19, RZ, RZ, R7 ;  /* 0x000000ffff137224 */ /* 0x000fe400078e0007 */
[C---:B--2---:R-:W-:Y:S03]  /*5a190*/  HMMA.16816.F32 R4, R20.reuse, R26, R8 ;  /* 0x0000001a1404723c */ /* 0x044fe60000001808 */
[----:B------:R-:W-:Y:S01]  /*5a1a0*/  STL [R1+0x40d0], R19 ;  /* 0x0040d01301007387 */ /* 0x000fe20000100800 */
[----:B------:R-:W-:Y:S02]  /*5a1b0*/  STL [R1+0x40cc], R18 ;  /* 0x0040cc1201007387 */ /* 0x000fe40000100800 */
[----:B------:R-:W2:Y:S11]  /*5a1c0*/  LDL.LU R26, [R1+0xd8] ;  /* 0x0000d800011a7983 */ /* 0x000eb60000300800 */
[----:B------:R-:W-:Y:S06]  /*5a1d0*/  @!UPT UIADD3 URZ, URZ, URZ, URZ ;  /* 0x0000003f3f3ff290 */ /* 0x000fec000fffe03f */
[----:B------:R0:W-:Y:S01]  /*5a1e0*/  STL.64 [R1+0x8a0], R4 ;  /* 0x0008a00401007387 */ /* 0x0001e20000100a00 */
[----:B------:R1:W-:Y:S02]  /*5a1f0*/  STL.64 [R1+0x8a8], R6 ;  /* 0x0008a80601007387 */ /* 0x0003e40000100a00 */
[----:B------:R-:W2:Y:S02]  /*5a200*/  LDL.LU R27, [R1+0xdc] ;  /* 0x0000dc00011b7983 */ /* 0x000ea40000300800 */
[----:B--2---:R2:W-:Y:S01]  /*5a210*/  STL.64 [R1+0x4998], R26 ;  /* 0x0049981a01007387 */ /* 0x0045e20000100a00 */
[----:B0-----:R-:W4:Y:S02]  /*5a220*/  LDL.LU R4, [R1+0x4f0] ;  /* 0x0004f00001047983 */ /* 0x001f240000300800 */
[----:B------:R-:W4:Y:S02]  /*5a230*/  LDL.LU R5, [R1+0x4f4] ;  /* 0x0004f40001057983 */ /* 0x000f240000300800 */
[----:B-1----:R-:W3:Y:S01]  /*5a240*/  LDL.LU R6, [R1+0x4f8] ;  /* 0x0004f80001067983 */ /* 0x002ee20000300800 */
[----:B------:R-:W3:Y:S04]  /*5a250*/  LDL.LU R7, [R1+0x4fc] ;  /* 0x0004fc0001077983 */ /* 0x000ee80000300800 */
[----:B--2---:R-:W2:Y:S01]  /*5a260*/  LDL.LU R26, [R1+0xe8] ;  /* 0x0000e800011a7983 */ /* 0x004ea20000300800 */
[----:B------:R-:W2:Y:S03]  /*5a270*/  LDL.LU R27, [R1+0xec] ;  /* 0x0000ec00011b7983 */ /* 0x000ea60000300800 */
[----:B--2---:R-:W-:Y:S01]  /*5a280*/  STL.64 [R1+0x49b0], R26 ;  /* 0x0049b01a01007387 */ /* 0x004fe20000100a00 */
[----:B---3--:R-:W-:Y:S02]  /*5a290*/  STL.64 [R1+0x4990], R6 ;  /* 0x0049900601007387 */ /* 0x008fe40000100a00 */
[----:B----4-:R0:W-:Y:S02]  /*5a2a0*/  STL.64 [R1+0x4988], R4 ;  /* 0x0049880401007387 */ /* 0x0101e40000100a00 */
[----:B0-----:R-:W2:Y:S01]  /*5a2b0*/  LDL.LU R4, [R1+0x500] ;  /* 0x0005000001047983 */ /* 0x001ea20000300800 */
[----:B------:R-:W2:Y:S02]  /*5a2c0*/  LDL.LU R5, [R1+0x504] ;  /* 0x0005040001057983 */ /* 0x000ea40000300800 */
[----:B------:R-:W3:Y:S02]  /*5a2d0*/  LDL.LU R6, [R1+0x508] ;  /* 0x0005080001067983 */ /* 0x000ee40000300800 */
[----:B------:R-:W3:Y:S01]  /*5a2e0*/  LDL.LU R7, [R1+0x50c] ;  /* 0x00050c0001077983 */ /* 0x000ee20000300800 */
[----:B------:R-:W4:Y:S01]  /*5a2f0*/  LDL.LU R26, [R1+0xf8] ;  /* 0x0000f800011a7983 */ /* 0x000f220000300800 */
[----:B------:R-:W4:Y:S02]  /*5a300*/  LDL.LU R27, [R1+0xfc] ;  /* 0x0000fc00011b7983 */ /* 0x000f240000300800 */
[----:B------:R-:W2:Y:S02]  /*5a310*/  LDL.LU R12, [R1+0x960] ;  /* 0x00096000010c7983 */ /* 0x000ea40000300800 */
[----:B------:R-:W2:Y:S01]  /*5a320*/  LDL.LU R13, [R1+0x964] ;  /* 0x00096400010d7983 */ /* 0x000ea20000300800 */
[----:B------:R-:W2:Y:S01]  /*5a330*/  LDL.LU R14, [R1+0x968] ;  /* 0x00096800010e7983 */ /* 0x000ea20000300800 */
[----:B------:R-:W2:Y:S03]  /*5a340*/  LDL.LU R15, [R1+0x96c] ;  /* 0x00096c00010f7983 */ /* 0x000ea60000300800 */
[----:B----4-:R-:W-:Y:S01]  /*5a350*/  STL.64 [R1+0x49c8], R26 ;  /* 0x0049c81a01007387 */ /* 0x010fe20000100a00 */
[----:B---3--:R-:W-:Y:S02]  /*5a360*/  STL.64 [R1+0x49a8], R6 ;  /* 0x0049a80601007387 */ /* 0x008fe40000100a00 */
[----:B--2---:R0:W-:Y:S02]  /*5a370*/  STL.64 [R1+0x49a0], R4 ;  /* 0x0049a00401007387 */ /* 0x0041e40000100a00 */
[----:B0-----:R-:W2:Y:S01]  /*5a380*/  LDL.LU R4, [R1+0x840] ;  /* 0x0008400001047983 */ /* 0x001ea20000300800 */
[----:B------:R-:W2:Y:S02]  /*5a390*/  LDL.LU R5, [R1+0x844] ;  /* 0x0008440001057983 */ /* 0x000ea40000300800 */
[----:B------:R-:W3:Y:S02]  /*5a3a0*/  LDL.LU R6, [R1+0x848] ;  /* 0x0008480001067983 */ /* 0x000ee40000300800 */
[----:B------:R-:W3:Y:S01]  /*5a3b0*/  LDL.LU R7, [R1+0x84c] ;  /* 0x00084c0001077983 */ /* 0x000ee20000300800 */
[----:B------:R-:W4:Y:S01]  /*5a3c0*/  LDL.LU R26, [R1+0x108] ;  /* 0x00010800011a7983 */ /* 0x000f220000300800 */
[----:B------:R-:W4:Y:S03]  /*5a3d0*/  LDL.LU R27, [R1+0x10c] ;  /* 0x00010c00011b7983 */ /* 0x000f260000300800 */
[----:B----4-:R0:W-:Y:S04]  /*5a3e0*/  STL.64 [R1+0x49e0], R26 ;  /* 0x0049e01a01007387 */ /* 0x0101e80000100a00 */
[----:B0-----:R-:W4:Y:S01]  /*5a3f0*/  LDL.LU R26, [R1+0x118] ;  /* 0x00011800011a7983 */ /* 0x001f220000300800 */
[----:B------:R-:W4:Y:S03]  /*5a400*/  LDL.LU R27, [R1+0x11c] ;  /* 0x00011c00011b7983 */ /* 0x000f260000300800 */
[----:B----4-:R0:W-:Y:S04]  /*5a410*/  STL.64 [R1+0x49f8], R26 ;  /* 0x0049f81a01007387 */ /* 0x0101e80000100a00 */
[----:B0-----:R-:W4:Y:S01]  /*5a420*/  LDL.LU R26, [R1+0x128] ;  /* 0x00012800011a7983 */ /* 0x001f220000300800 */
[----:B------:R-:W4:Y:S02]  /*5a430*/  LDL.LU R27, [R1+0x12c] ;  /* 0x00012c00011b7983 */ /* 0x000f240000300800 */
[----:B---3--:R-:W-:Y:S02]  /*5a440*/  STL.64 [R1+0x49c0], R6 ;  /* 0x0049c00601007387 */ /* 0x008fe40000100a00 */
[----:B--2---:R0:W-:Y:S02]  /*5a450*/  STL.64 [R1+0x49b8], R4 ;  /* 0x0049b80401007387 */ /* 0x0041e40000100a00 */
        /* <DEDUP_REMOVED lines=9> */
[----:B------:R-:W3:Y:S01]  /*5a4f0*/  LDL.LU R7, [R1+0x86c] ;  /* 0x00086c0001077983 */ /* 0x000ee20000300800 */
[C---:B----4-:R-:W-:Y:S11]  /*5a500*/  HMMA.16816.F32 R24, R20.reuse, R26, R12 ;  /* 0x0000001a1418723c */ /* 0x050ff6000000180c */
[----:B------:R-:W-:Y:S11]  /*5a510*/  @!UPT UIADD3 URZ, URZ, URZ, URZ ;  /* 0x0000003f3f3ff290 */ /* 0x000ff6000fffe03f */
[----:B------:R-:W-:Y:S02]  /*5a520*/  @!UPT UIADD3 URZ, URZ, URZ, URZ ;  /* 0x0000003f3f3ff290 */ /* 0x000fe4000fffe03f */
[----:B------:R-:W-:Y:S02]  /*5a530*/  IMAD.MOV.U32 R15, RZ, RZ, R26 ;  /* 0x000000ffff0f7224 */ /* 0x000fe400078e001a */
[----:B------:R-:W-:Y:S02]  /*5a540*/  IMAD.MOV.U32 R14, RZ, RZ, R27 ;  /* 0x000000ffff0e7224 */ /* 0x000fe400078e001b */
[----:B------:R-:W-:Y:S02]  /*5a550*/  IMAD.MOV.U32 R18, RZ, RZ, R25 ;  /* 0x000000ffff127224 */ /* 0x000fe400078e0019 */
[----:B------:R-:W-:Y:S01]  /*5a560*/  IMAD.MOV.U32 R19, RZ, RZ, R24 ;  /* 0x000000ffff137224 */ /* 0x000fe200078e0018 */
[----:B---3--:R-:W-:Y:S01]  /*5a570*/  STL.64 [R1+0x49f0], R6 ;  /* 0x0049f00601007387 */ /* 0x008fe20000100a00 */
[----:B--2---:R0:W-:Y:S03]  /*5a580*/  STL.64 [R1+0x49e8], R4 ;  /* 0x0049e80401007387 */ /* 0x0041e60000100a00 */
[----:B0-----:R-:W2:Y:S01]  /*5a590*/  LDL.LU R4, [R1+0x870] ;  /* 0x0008700001047983 */ /* 0x001ea20000300800 */
[----:B------:R-:W2:Y:S02]  /*5a5a0*/  LDL.LU R5, [R1+0x874] ;  /* 0x0008740001057983 */ /* 0x000ea40000300800 */
[----:B------:R-:W2:Y:S02]  /*5a5b0*/  LDL.LU R6, [R1+0x878] ;  /* 0x0008780001067983 */ /* 0x000ea40000300800 */
[----:B------:R-:W2:Y:S01]  /*5a5c0*/  LDL.LU R7, [R1+0x87c] ;  /* 0x00087c0001077983 */ /* 0x000ea20000300800 */
[----:B------:R-:W3:Y:S01]  /*5a5d0*/  LDL.64 R8, [R1+0x20] ;  /* 0x0000200001087983 */ /* 0x000ee20000100a00 */
[----:B------:R-:W4:Y:S02]  /*5a5e0*/  LDL.LU.64 R12, [R1+0x4a00] ;  /* 0x004a0000010c7983 */ /* 0x000f240000300a00 */
[----:B------:R-:W2:Y:S02]  /*5a5f0*/  LDL.LU.64 R26, [R1+0x49f8] ;  /* 0x0049f800011a7983 */ /* 0x000ea40000300a00 */
[----:B------:R-:W-:Y:S01]  /*5a600*/  STL [R1+0x40e4], R15 ;  /* 0x0040e40f01007387 */ /* 0x000fe20000100800 */
[----:B------:R-:W-:Y:S01]  /*5a610*/  STL [R1+0x40e0], R18 ;  /* 0x0040e01201007387 */ /* 0x000fe20000100800 */
[----:B------:R-:W-:Y:S02]  /*5a620*/  STL [R1+0x40dc], R19 ;  /* 0x0040dc1301007387 */ /* 0x000fe40000100800 */
[----:B------:R0:W-:Y:S02]  /*5a630*/  STL.64 [R1+0x4950], R16 ;  /* 0x0049501001007387 */ /* 0x0001e40000100a00 */
[----:B0-----:R-:W3:Y:S01]  /*5a640*/  LDL.LU R16, [R1+0x4d0] ;  /* 0x0004d00001107983 */ /* 0x001ee20000300800 */
[----:B------:R-:W3:Y:S02]  /*5a650*/  LDL.LU R17, [R1+0x4d4] ;  /* 0x0004d40001117983 */ /* 0x000ee40000300800 */
[----:B------:R-:W3:Y:S02]  /*5a660*/  LDL.LU R18, [R1+0x4d8] ;  /* 0x0004d80001127983 */ /* 0x000ee40000300800 */
[----:B------:R-:W3:Y:S01]  /*5a670*/  LDL.LU R19, [R1+0x4dc] ;  /* 0x0004dc0001137983 */ /* 0x000ee20000300800 */
[C---:B--2---:R-:W-:Y:S01]  /*5a680*/  HMMA.16816.F32 R24, R20.reuse, R26, R4 ;  /* 0x0000001a1418723c */ /* 0x044fe20000001804 */
[----:B---3--:R-:W-:Y:S01]  /*5a690*/  STL.64 [R1+0x4968], R18 ;  /* 0x0049681201007387 */ /* 0x008fe20000100a00 */
[----:B------:R0:W-:Y:S03]  /*5a6a0*/  STL.64 [R1+0x4960], R16 ;  /* 0x0049601001007387 */ /* 0x0001e60000100a00 */
[----:B0-----:R-:W2:Y:S01]  /*5a6b0*/  LDL.64 R16, [R1+0x10] ;  /* 0x0000100001107983 */ /* 0x001ea20000100a00 */
[----:B------:R-:W-:Y:S02]  /*5a6c0*/  STL [R1+0x40d8], R14 ;  /* 0x0040d80e01007387 */ /* 0x000fe40000100800 */
[----:B----4-:R0:W-:Y:S02]  /*5a6d0*/  STL.64 [R1+0x4970], R12 ;  /* 0x0049700c01007387 */ /* 0x0101e40000100a00 */
[----:B0-----:R-:W2:Y:S01]  /*5a6e0*/  LDL.LU R12, [R1+0x4e0] ;  /* 0x0004e000010c7983 */ /* 0x001ea20000300800 */
[----:B------:R-:W2:Y:S02]  /*5a6f0*/  LDL.LU R13, [R1+0x4e4] ;  /* 0x0004e400010d7983 */ /* 0x000ea40000300800 */
[----:B------:R-:W2:Y:S02]  /*5a700*/  LDL.LU R14, [R1+0x4e8] ;  /* 0x0004e800010e7983 */ /* 0x000ea40000300800 */
[----:B------:R-:W2:Y:S01]  /*5a710*/  LDL.LU R15, [R1+0x4ec] ;  /* 0x0004ec00010f7983 */ /* 0x000ea20000300800 */
[----:B------:R-:W3:Y:S01]  /*5a720*/  LDL.LU.64 R6, [R1+0x49f0] ;  /* 0x0049f00001067983 */ /* 0x000ee20000300a00 */
[----:B------:R-:W3:Y:S06]  /*5a730*/  LDL.LU.64 R4, [R1+0x49e8] ;  /* 0x0049e80001047983 */ /* 0x000eec0000300a00 */
        /* <DEDUP_REMOVED lines=24> */
[----:B---3--:R-:W-:Y:S02]  /*5a8c0*/  HMMA.16816.F32 R20, R20, R26, R4 ;  /* 0x0000001a1414723c */ /* 0x008fe40000001804 */
[----:B------:R-:W3:Y:S01]  /*5a8d0*/  LDL.LU.64 R6, [R1+0x4990] ;  /* 0x0049900001067983 */ /* 0x000ee20000300a00 */
[----:B------:R-:W3:Y:S02]  /*5a8e0*/  LDL.LU.64 R4, [R1+0x4988] ;  /* 0x0049880001047983 */ /* 0x000ee40000300a00 */
[----:B------:R-:W3:Y:S02]  /*5a8f0*/  LDL.LU.64 R26, [R1+0x4980] ;  /* 0x00498000011a7983 */ /* 0x000ee40000300a00 */
[----:B------:R-:W3:Y:S11]  /*5a900*/  LDL.LU.64 R24, [R1+0x4978] ;  /* 0x0049780001187983 */ /* 0x000ef60000300a00 */
[----:B------:R-:W-:Y:S05]  /*5a910*/  @!UPT UIADD3 URZ, URZ, URZ, URZ ;  /* 0x0000003f3f3ff290 */ /* 0x000fea000fffe03f */
[----:B------:R0:W-:Y:S01]  /*5a920*/  STL.64 [R1+0x500], R20 ;  /* 0x0005001401007387 */ /* 0x0001e20000100a00 */
[----:B------:R1:W-:Y:S03]  /*5a930*/  STL.64 [R1+0x508], R22 ;  /* 0x0005081601007387 */ /* 0x0003e60000100a00 */
[----:B0-----:R-:W4:Y:S01]  /*5a940*/  LDL.LU R20, [R1+0x4c0] ;  /* 0x0004c00001147983 */ /* 0x001f220000300800 */
[----:B------:R-:W4:Y:S02]  /*5a950*/  LDL.LU R21, [R1+0x4c4] ;  /* 0x0004c40001157983 */ /* 0x000f240000300800 */
[----:B-1----:R-:W4:Y:S02]  /*5a960*/  LDL.LU R22, [R1+0x4c8] ;  /* 0x0004c80001167983 */ /* 0x002f240000300800 */
[----:B------:R-:W4:Y:S01]  /*5a970*/  LDL.LU R23, [R1+0x4cc] ;  /* 0x0004cc0001177983 */ /* 0x000f220000300800 */
[C---:B---3--:R-:W-:Y:S08]  /*5a980*/  HMMA.16816.F32 R4, R24.reuse, R8, R4 ;  /* 0x000000081804723c */ /* 0x048ff00000001804 */
[----:B--2---:R-:W-:Y:S11]  /*5a990*/  HMMA.16816.F32 R12, R24, R16, R12 ;  /* 0x00000010180c723c */ /* 0x004ff6000000180c */
[----:B------:R-:W-:Y:S04]  /*5a9a0*/  @!UPT UIADD3 URZ, URZ, URZ, URZ ;  /* 0x0000003f3f3ff290 */ /* 0x000fe8000fffe03f */
[----:B------:R0:W-:Y:S01]  /*5a9b0*/  STL.64 [R1+0x4f0], R4 ;  /* 0x0004f00401007387 */ /* 0x0001e20000100a00 */
[----:B------:R1:W-:Y:S02]  /*5a9c0*/  STL.64 [R1+0x4f8], R6 ;  /* 0x0004f80601007387 */ /* 0x0003e40000100a00 */
[----:B0-----:R-:W-:Y:S02]  /*5a9d0*/  IMAD.MOV.U32 R5, RZ, RZ, R8 ;  /* 0x000000ffff057224 */ /* 0x001fe400078e0008 */
[----:B------:R-:W-:Y:S01]  /*5a9e0*/  IMAD.MOV.U32 R4, RZ, RZ, R9 ;  /* 0x000000ffff047224 */ /* 0x000fe200078e0009 */
[----:B------:R-:W2:Y:S01]  /*5a9f0*/  LDL.LU R8, [R1+0x4b0] ;  /* 0x0004b00001087983 */ /* 0x000ea20000300800 */
[----:B------:R-:W2:Y:S02]  /*5aa00*/  LDL.LU R9, [R1+0x4b4] ;  /* 0x0004b40001097983 */ /* 0x000ea40000300800 */
[----:B------:R-:W2:Y:S02]  /*5aa10*/  LDL.LU R10, [R1+0x4b8] ;  /* 0x0004b800010a7983 */ /* 0x000ea40000300800 */
[----:B------:R-:W2:Y:S01]  /*5aa20*/  LDL.LU R11, [R1+0x4bc] ;  /* 0x0004bc00010b7983 */ /* 0x000ea20000300800 */
[----:B------:R0:W-:Y:S01]  /*5aa30*/  STL.64 [R1+0x4e0], R12 ;  /* 0x0004e00c01007387 */ /* 0x0001e20000100a00 */
[----:B------:R-:W-:Y:S02]  /*5aa40*/  STL.64 [R1+0x4e8], R14 ;  /* 0x0004e80e01007387 */ /* 0x000fe40000100a00 */
[----:B-1----:R-:W-:-:S02]  /*5aa50*/  IMAD.MOV.U32 R7, RZ, RZ, R16 ;  /* 0x000000ffff077224 */ /* 0x002fc400078e0010 */
[----:B------:R-:W-:Y:S01]  /*5aa60*/  IMAD.MOV.U32 R6, RZ, RZ, R17 ;  /* 0x000000ffff067224 */ /* 0x000fe200078e0011 */
[----:B0-----:R-:W2:Y:S01]  /*5aa70*/  LDL.LU.64 R12, [R1+0x4970] ;  /* 0x00497000010c7983 */ /* 0x001ea20000300a00 */
[----:B------:R-:W3:Y:S02]  /*5aa80*/  LDL.LU.64 R18, [R1+0x4968] ;  /* 0x0049680001127983 */ /* 0x000ee40000300a00 */
[----:B------:R-:W3:Y:S02]  /*5aa90*/  LDL.LU.64 R16, [R1+0x4960] ;  /* 0x0049600001107983 */ /* 0x000ee40000300a00 */
[----:B------:R-:W-:Y:S01]  /*5aaa0*/  STL.64 [R1+0x4918], R6 ;  /* 0x0049180601007387 */ /* 0x000fe20000100a00 */
[----:B------:R0:W-:Y:S02]  /*5aab0*/  STL.64 [R1+0x4910], R4 ;  /* 0x0049100401007387 */ /* 0x0001e40000100a00 */
[----:B0-----:R-:W-:Y:S02]  /*5aac0*/  IMAD.MOV.U32 R4, RZ, RZ, R0 ;  /* 0x000000ffff047224 */ /* 0x001fe400078e0000 */
[----:B------:R-:W-:Y:S01]  /*5aad0*/  IMAD.MOV.U32 R5, RZ, RZ, R3 ;  /* 0x000000ffff057224 */ /* 0x000fe200078e0003 */
[----:B------:R-:W2:Y:S06]  /*5aae0*/  LDL.LU R0, [R1+0x4958] ;  /* 0x0049580001007983 */ /* 0x000eac0000300800 */
[C---:B---3--:R-:W-:Y:S01]  /*5aaf0*/  HMMA.16816.F32 R4, R24.reuse, R4, R16 ;  /* 0x000000041804723c */ /* 0x048fe20000001810 */
[----:B------:R-:W4:Y:S11]  /*5ab00*/  LDL.LU.64 R16, [R1+0x4950] ;  /* 0x0049500001107983 */ /* 0x000f360000300a00 */
[----:B------:R-:W-:Y:S11]  /*5ab10*/  @!UPT UIADD3 URZ, URZ, URZ, URZ ;  /* 0x0000003f3f3ff290 */ /* 0x000ff6000fffe03f */
[----:B------:R-:W-:Y:S01]  /*5ab20*/  STL.64 [R1+0x4d0], R4 ;  /* 0x0004d00401007387 */ /* 0x000fe20000100a00 */
[----:B------:R4:W-:Y:S02]  /*5ab30*/  STL.64 [R1+0x4d8], R6 ;  /* 0x0004d80601007387 */ /* 0x0009e40000100a00 */
[C---:B----4-:R-:W-:Y:S01]  /*5ab40*/  HMMA.16816.F32 R4, R24.reuse, R16, R20 ;  /* 0x000000101804723c */ /* 0x050fe20000001814 */
        /* <DEDUP_REMOVED lines=11> */
[----:B--2---:R-:W-:Y:S01]  /*5ac00*/  STL.64 [R1+0x4930], R6 ;  /* 0x0049300601007387 */ /* 0x004fe20000100a00 */
[----:B----4-:R0:W-:Y:S03]  /*5ac10*/  STL.64 [R1+0x4928], R4 ;  /* 0x0049280401007387 */ /* 0x0101e60000100a00 */
[----:B0-----:R-:W2:Y:S04]  /*5ac20*/  LDL.64 R4, [R1+0x1e0] ;  /* 0x0001e00001047983 */ /* 0x001ea80000100a00 */
[----:B--2---:R0:W-:Y:S04]  /*5ac30*/  STL.64 [R1+0x4940], R4 ;  /* 0x0049400401007387 */ /* 0x0041e80000100a00 */
[----:B0-----:R-:W2:Y:S01]  /*5ac40*/  LDL.LU R4, [R1+0x830] ;  /* 0x0008300001047983 */ /* 0x001ea20000300800 */
[----:B------:R-:W2:Y:S02]  /*5ac50*/  LDL.LU R5, [R1+0x834] ;  /* 0x0008340001057983 */ /* 0x000ea40000300800 */
[----:B------:R-:W2:Y:S02]  /*5ac60*/  LDL.LU R6, [R1+0x838] ;  /* 0x0008380001067983 */ /* 0x000ea40000300800 */
[----:B------:R-:W2:Y:S01]  /*5ac70*/  LDL.LU R7, [R1+0x83c] ;  /* 0x00083c0001077983 */ /* 0x000ea20000300800 */
[----:B------:R0:W-:Y:S04]  /*5ac80*/  STL.64 [R1+0x48e8], R16 ;  /* 0x0048e81001007387 */ /* 0x0001e80000100a00 */
[----:B0-----:R-:W4:Y:S01]  /*5ac90*/  LDL.64 R16, [R1+0x1c0] ;  /* 0x0001c00001107983 */ /* 0x001f220000100a00 */
[----:B------:R-:W-:Y:S03]  /*5aca0*/  HMMA.16816.F32 R8, R24, R12, R8 ;  /* 0x0000000c1808723c */ /* 0x000fe60000001808 */
[----:B----4-:R0:W-:Y:S04]  /*5acb0*/  STL.64 [R1+0x4920], R16 ;  /* 0x0049201001007387 */ /* 0x0101e80000100a00 */
[----:B0-----:R-:W4:Y:S11]  /*5acc0*/  LDL.64 R16, [R1+0x1d0] ;  /* 0x0001d00001107983 */ /* 0x001f360000100a00 */
[----:B------:R-:W-:Y:S06]  /*5acd0*/  @!UPT UIADD3 URZ, URZ, URZ, URZ ;  /* 0x0000003f3f3ff290 */ /* 0x000fec000fffe03f */
[----:B------:R-:W-:Y:S01]  /*5ace0*/  IMAD.MOV.U32 R28, RZ, RZ, R9 ;  /* 0x000000ffff1c7224 */ /* 0x000fe200078e0009 */
[----:B----4-:R0:W-:Y:S04]  /*5acf0*/  STL.64 [R1+0x4938], R16 ;  /* 0x0049381001007387 */ /* 0x0101e80000100a00 */
[----:B0-----:R-:W4:Y:S01]  /*5ad00*/  LDL.LU R16, [R1+0x820] ;  /* 0x0008200001107983 */ /* 0x001f220000300800 */
[----:B------:R-:W4:Y:S02]  /*5ad10*/  LDL.LU R17, [R1+0x824] ;  /* 0x0008240001117983 */ /* 0x000f240000300800 */
[----:B------:R-:W4:Y:S02]  /*5ad20*/  LDL.LU R18, [R1+0x828] ;  /* 0x0008280001127983 */ /* 0x000f240000300800 */
[----:B------:R0:W-:Y:S02]  /*5ad30*/  STL [R1+0x4b0], R8 ;  /* 0x0004b00801007387 */ /* 0x0001e40000100800 */
[----:B0-----:R-:W3:Y:S01]  /*5ad40*/  LDL.LU.64 R8, [R1+0x4948] ;  /* 0x0049480001087983 */ /* 0x001ee20000300a00 */
[----:B------:R-:W-:-:S02]  /*5ad50*/  IMAD.MOV.U32 R19, RZ, RZ, R0 ;  /* 0x000000ffff137224 */ /* 0x000fc400078e0000 */
[----:B------:R-:W-:Y:S02]  /*5ad60*/  IMAD.MOV.U32 R0, RZ, RZ, R11 ;  /* 0x000000ffff007224 */ /* 0x000fe400078e000b */
[----:B------:R-:W-:Y:S01]  /*5ad70*/  IMAD.MOV.U32 R29, RZ, RZ, R10 ;  /* 0x000000ffff1d7224 */ /* 0x000fe200078e000a */
[----:B------:R-:W-:Y:S01]  /*5ad80*/  STL [R1+0x484c], R12 ;  /* 0x00484c0c01007387 */ /* 0x000fe20000100800 */
[----:B------:R0:W-:Y:S03]  /*5ad90*/  STL [R1+0x4848], R13 ;  /* 0x0048480d01007387 */ /* 0x0001e60000100800 */
[----:B0-----:R-:W2:Y:S01]  /*5ada0*/  LDL.64 R12, [R1+0x30] ;  /* 0x00003000010c7983 */ /* 0x001ea20000100a00 */
[----:B------:R-:W-:Y:S02]  /*5adb0*/  STL [R1+0x40e8], R0 ;  /* 0x0040e80001007387 */ /* 0x000fe40000100800 */
[----:B------:R-:W-:Y:S02]  /*5adc0*/  STL [R1+0x40d4], R29 ;  /* 0x0040d41d01007387 */ /* 0x000fe40000100800 */
[----:B------:R-:W-:Y:S01]  /*5add0*/  STL [R1+0x40b0], R28 ;  /* 0x0040b01c01007387 */ /* 0x000fe20000100800 */
[C---:B---3--:R-:W-:Y:S11]  /*5ade0*/  HMMA.16816.F32 R20, R24.reuse, R8, R20 ;  /* 0x000000081814723c */ /* 0x048ff60000001814 */
[----:B------:R-:W-:Y:S11]  /*5adf0*/  @!UPT UIADD3 URZ, URZ, URZ, URZ ;  /* 0x0000003f3f3ff290 */ /* 0x000ff6000fffe03f */
[----:B------:R-:W-:Y:S01]  /*5ae00*/  @!UPT UIADD3 URZ, URZ, URZ, URZ ;  /* 0x0000003f3f3ff290 */ /* 0x000fe2000fffe03f */
[----:B------:R-:W-:Y:S01]  /*5ae10*/  STL.64 [R1+0x4a0], R20 ;  /* 0x0004a01401007387 */ /* 0x000fe20000100a00 */
[----:B------:R-:W-:Y:S02]  /*5ae20*/  STL.64 [R1+0x4a8], R22 ;  /* 0x0004a81601007387 */ /* 0x000fe40000100a00 */
[----:B------:R-:W0:Y:S04]  /*5ae30*/  LDSM.16.MT88.4 R20, [R2+0x8100] ;  /* 0x008100000214783b */ /* 0x000e280000004200 */
[----:B------:R-:W-:Y:S01]  /*5ae40*/  STL [R1+0x4850], R2 ;  /* 0x0048500201007387 */ /* 0x000fe20000100800 */
[----:B0-----:R-:W-:Y:S01]  /*5ae50*/  STL.64 [R1+0x4778], R22 ;  /* 0x0047781601007387 */ /* 0x001fe20000100a00 */
[----:B------:R0:W-:Y:S03]  /*5ae60*/  STL.64 [R1+0x4770], R20 ;  /* 0x0047701401007387 */ /* 0x0001e60000100a00 */
[----:B0-----:R-:W3:Y:S01]  /*5ae70*/  LDL.64 R20, [R1+0x170] ;  /* 0x0001700001147983 */ /* 0x001ee20000100a00 */
[C---:B--2---:R-:W-:Y:S03]  /*5ae80*/  HMMA.16816.F32 R4, R24.reuse, R12, R4 ;  /* 0x0000000c1804723c */ /* 0x044fe60000001804 */
[----:B---3--:R0:W-:Y:S04]  /*5ae90*/  STL.64 [R1+0x48c8], R20 ;  /* 0x0048c81401007387 */ /* 0x0081e80000100a00 */
[----:B0-----:R-:W2:Y:S01]  /*5aea0*/  LDL.LU R20, [R1+0x800] ;  /* 0x0008000001147983 */ /* 0x001ea20000300800 */
[----:B------:R-:W2:Y:S02]  /*5aeb0*/  LDL.LU R21, [R1+0x804] ;  /* 0x0008040001157983 */ /* 0x000ea40000300800 */
[----:B------:R-:W2:Y:S02]  /*5aec0*/  LDL.LU R22, [R1+0x808] ;  /* 0x0008080001167983 */ /* 0x000ea40000300800 */
[----:B------:R-:W2:Y:S11]  /*5aed0*/  LDL.LU R23, [R1+0x80c] ;  /* 0x00080c0001177983 */ /* 0x000eb60000300800 */
[----:B------:R0:W-:Y:S01]  /*5aee0*/  STL.64 [R1+0x830], R4 ;  /* 0x0008300401007387 */ /* 0x0001e20000100a00 */
[----:B------:R-:W-:Y:S03]  /*5aef0*/  STL.64 [R1+0x838], R6 ;  /* 0x0008380601007387 */ /* 0x000fe60000100a00 */
[----:B0-----:R-:W4:Y:S01]  /*5af00*/  LDL.LU.64 R4, [R1+0x4940] ;  /* 0x0049400001047983 */ /* 0x001f220000300a00 */
[----:B------:R-:W-:Y:S01]  /*5af10*/  IMAD.MOV.U32 R14, RZ, RZ, R13 ;  /* 0x000000ffff0e7224 */ /* 0x000fe200078e000d */
[----:B----4-:R-:W-:Y:S01]  /*5af20*/  HMMA.16816.F32 R16, R24, R4, R16 ;  /* 0x000000041810723c */ /* 0x010fe20000001810 */
[----:B------:R-:W-:-:S02]  /*5af30*/  IMAD.MOV.U32 R13, RZ, RZ, R4 ;  /* 0x000000ffff0d7224 */ /* 0x000fc400078e0004 */
[----:B------:R-:W-:Y:S11]  /*5af40*/  IMAD.MOV.U32 R29, RZ, RZ, R5 ;  /* 0x000000ffff1d7224 */ /* 0x000ff600078e0005 */
[----:B------:R-:W-:Y:S09]  /*5af50*/  @!UPT UIADD3 URZ, URZ, URZ, URZ ;  /* 0x0000003f3f3ff290 */ /* 0x000ff2000fffe03f */
[----:B------:R0:W-:Y:S01]  /*5af60*/  STL.64 [R1+0x820], R16 ;  /* 0x0008201001007387 */ /* 0x0001e20000100a00 */
[----:B------:R-:W-:Y:S03]  /*5af70*/  STL.64 [R1+0x828], R18 ;  /* 0x0008281201007387 */ /* 0x000fe60000100a00 */
[----:B0-----:R-:W3:Y:S01]  /*5af80*/  LDL.LU.64 R16, [R1+0x4938] ;  /* 0x0049380001107983 */ /* 0x001ee20000300a00 */
[----:B------:R-:W4:Y:S02]  /*5af90*/  LDL.LU.64 R6, [R1+0x4930] ;  /* 0x0049300001067983 */ /* 0x000f240000300a00 */
[----:B------:R-:W4:Y:S02]  /*5afa0*/  LDL.LU.64 R4, [R1+0x4928] ;  /* 0x0049280001047983 */ /* 0x000f240000300a00 */
[----:B------:R-:W-:Y:S02]  /*5afb0*/  IMAD.MOV.U32 R28, RZ, RZ, R12 ;  /* 0x000000ffff1c7224 */ /* 0x000fe400078e000c */
[----:B---3--:R-:W-:-:S02]  /*5afc0*/  IMAD.MOV.U32 R2, RZ, RZ, R16 ;  /* 0x000000ffff027224 */ /* 0x008fc400078e0010 */
[----:B------:R-:W-:Y:S01]  /*5afd0*/  IMAD.MOV.U32 R12, RZ, RZ, R17 ;  /* 0x000000ffff0c7224 */ /* 0x000fe200078e0011 */
[C---:B----4-:R-:W-:Y:S01]  /*5afe0*/  HMMA.16816.F32 R4, R24.reuse, R16, R4 ;  /* 0x000000101804723c */ /* 0x050fe20000001804 */
[----:B------:R-:W2:Y:S11]  /*5aff0*/  LDL.LU.64 R16, [R1+0x4920] ;  /* 0x0049200001107983 */ /* 0x000eb60000300a00 */
[----:B------:R-:W-:Y:S11]  /*5b000*/  @!UPT UIADD3 URZ, URZ, URZ, URZ ;  /* 0x0000003f3f3ff290 */ /* 0x000ff6000fffe03f */
[----:B------:R-:W-:Y:S01]  /*5b010*/  @!UPT UIADD3 URZ, URZ, URZ, URZ ;  /* 0x0000003f3f3ff290 */ /* 0x000fe2000fffe03f */
[----:B------:R-:W-:Y:S02]  /*5b020*/  IMAD.MOV.U32 R10, RZ, RZ, R6 ;  /* 0x000000ffff0a7224 */ /* 0x000fe400078e0006 */
[----:B------:R-:W-:Y:S01]  /*5b030*/  IMAD.MOV.U32 R11, RZ, RZ, R7 ;  /* 0x000000ffff0b7224 */ /* 0x000fe200078e0007 */
[----:B------:R0:W-:Y:S01]  /*5b040*/  STL.64 [R1+0x810], R4 ;  /* 0x0008100401007387 */ /* 0x0001e20000100a00 */
[----:B------:R-:W3:Y:S03]  /*5b050*/  LDL.LU.64 R6, [R1+0x4918] ;  /* 0x0049180001067983 */ /* 0x000ee60000300a00 */
[----:B0-----:R-:W4:Y:S01]  /*5b060*/  LDL.LU.64 R4, [R1+0x4910] ;  /* 0x0049100001047983 */ /* 0x001f220000300a00 */
[----:B------:R-:W-:Y:S02]  /*5b070*/  STL.64 [R1+0x4840], R10 ;  /* 0x0048400a01007387 */ /* 0x000fe40000100a00 */
[----:B------:R2:W-:Y:S02]  /*5b080*/  STL.64 [R1+0x4838], R8 ;  /* 0x0048380801007387 */ /* 0x0005e40000100a00 */
[----:B--2---:R-:W-:Y:S11]  /*5b090*/  HMMA.16816.F32 R8, R24, R16, R20 ;  /* 0x000000101808723c */ /* 0x004ff60000001814 */
[----:B------:R-:W-:Y:S11]  /*5b0a0*/  @!UPT UIADD3 URZ, URZ, URZ, URZ ;  /* 0x0000003f3f3ff290 */ /* 0x000ff6000fffe03f */
[----:B------:R-:W-:Y:S01]  /*5b0b0*/  @!UPT UIADD3 URZ, URZ, URZ, URZ ;  /* 0x0000003f3f3ff290 */ /* 0x000fe2000fffe03f */
[----:B------:R-:W-:Y:S01]  /*5b0c0*/  STL.64 [R1+0x800], R8 ;  /* 0x0008000801007387 */ /* 0x000fe20000100a00 */
[----:B------:R-:W-:Y:S02]  /*5b0d0*/  STL.64 [R1+0x808], R10 ;  /* 0x0008080a01007387 */ /* 0x000fe40000100a00 */
[----:B------:R-:W2:Y:S02]  /*5b0e0*/  LDL R15, [R1+0x1de0] ;  /* 0x001de000010f7983 */ /* 0x000ea40000100800 */
        /* <DEDUP_REMOVED lines=8> */
[----:B---3--:R-:W-:-:S02]  /*5b170*/  IMAD.MOV.U32 R12, RZ, RZ, R7 ;  /* 0x000000ffff0c7224 */ /* 0x008fc400078e0007 */
[----:B------:R-:W-:-:S05]  /*5b180*/  IMAD.MOV.U32 R13, RZ, RZ, R6 ;  /* 0x000000ffff0d7224 */ /* 0x000fca00078e0006 */
[----:B------:R4:W-:Y:S02]  /*5b190*/  STL.64 [R1+0x4888], R12 ;  /* 0x0048880c01007387 */ /* 0x0009e40000100a00 */
[----:B----4-:R-:W-:Y:S02]  /*5b1a0*/  IMAD.MOV.U32 R12, RZ, RZ, R5 ;  /* 0x000000ffff0c7224 */ /* 0x010fe400078e0005 */
[----:B------:R-:W-:-:S05]  /*5b1b0*/  IMAD.MOV.U32 R13, RZ, RZ, R4 ;  /* 0x000000ffff0d7224 */ /* 0x000fca00078e0004 */
[----:B------:R-:W-:Y:S01]  /*5b1c0*/  STL.64 [R1+0x48b0], R12 ;  /* 0x0048b00c01007387 */ /* 0x000fe20000100a00 */
[----:B------:R-:W2:Y:S02]  /*5b1d0*/  LDL R4, [R1+0x160] ;  /* 0x0001600001047983 */ /* 0x000ea40000100800 */
[----:B------:R-:W2:Y:S02]  /*5b1e0*/  LDL R5, [R1+0x164] ;  /* 0x0001640001057983 */ /* 0x000ea40000100800 */
[----:B------:R-:W3:Y:S01]  /*5b1f0*/  LDL.LU R8, [R1+0x7f0] ;  /* 0x0007f00001087983 */ /* 0x000ee20000300800 */
[----:B------:R-:W3:Y:S01]  /*5b200*/  LDL.LU R9, [R1+0x7f4] ;  /* 0x0007f40001097983 */ /* 0x000ee20000300800 */
[----:B------:R-:W3:Y:S02]  /*5b210*/  LDL.LU R10, [R1+0x7f8] ;  /* 0x0007f800010a7983 */ /* 0x000ee40000300800 */
[----:B------:R-:W3:Y:S02]  /*5b220*/  LDL.LU R11, [R1+0x7fc] ;  /* 0x0007fc00010b7983 */ /* 0x000ee40000300800 */
[----:B------:R-:W-:-:S02]  /*5b230*/  IMAD.MOV.U32 R3, RZ, RZ, R16 ;  /* 0x000000ffff037224 */ /* 0x000fc400078e0010 */
[----:B------:R-:W-:Y:S01]  /*5b240*/  IMAD.MOV.U32 R0, RZ, RZ, R17 ;  /* 0x000000ffff007224 */ /* 0x000fe200078e0011 */
[----:B--2---:R0:W-:Y:S04]  /*5b250*/  STL.64 [R1+0x48d0], R4 ;  /* 0x0048d00401007387 */ /* 0x0041e80000100a00 */
[----:B0-----:R-:W2:Y:S01]  /*5b260*/  LDL.LU R4, [R1+0x7c0] ;  /* 0x0007c00001047983 */ /* 0x001ea20000300800 */
[----:B------:R-:W2:Y:S02]  /*5b270*/  LDL.LU R5, [R1+0x7c4] ;  /* 0x0007c40001057983 */ /* 0x000ea40000300800 */
[----:B------:R-:W4:Y:S02]  /*5b280*/  LDL.LU R6, [R1+0x7c8] ;  /* 0x0007c80001067983 */ /* 0x000f240000300800 */
[----:B------:R-:W4:Y:S01]  /*5b290*/  LDL.LU R7, [R1+0x7cc] ;  /* 0x0007cc0001077983 */ /* 0x000f220000300800 */
[----:B------:R-:W2:Y:S01]  /*5b2a0*/  LDL.LU R16, [R1+0x7d0] ;  /* 0x0007d00001107983 */ /* 0x000ea20000300800 */
[----:B------:R-:W2:Y:S02]  /*5b2b0*/  LDL.LU R17, [R1+0x7d4] ;  /* 0x0007d40001117983 */ /* 0x000ea40000300800 */
[----:B------:R-:W2:Y:S02]  /*5b2c0*/  LDL.LU R18, [R1+0x7d8] ;  /* 0x0007d80001127983 */ /* 0x000ea40000300800 */
[----:B------:R-:W2:Y:S02]  /*5b2d0*/  LDL.LU R19, [R1+0x7dc] ;  /* 0x0007dc0001137983 */ /* 0x000ea40000300800 */
[----:B--2---:R-:W-:Y:S01]  /*5b2e0*/  STL.64 [R1+0x48f8], R18 ;  /* 0x0048f81201007387 */ /* 0x004fe20000100a00 */
[----:B------:R0:W-:Y:S03]  /*5b2f0*/  STL.64 [R1+0x48f0], R16 ;  /* 0x0048f01001007387 */ /* 0x0001e60000100a00 */
[----:B0-----:R-:W2:Y:S04]  /*5b300*/  LDL.64 R16, [R1+0x1a0] ;  /* 0x0001a00001107983 */ /* 0x001ea80000100a00 */
[----:B--2---:R0:W-:Y:S04]  /*5b310*/  STL.64 [R1+0x4908], R16 ;  /* 0x0049081001007387 */ /* 0x0041e80000100a00 */
[----:B0-----:R-:W3:Y:S01]  /*5b320*/  LDL.64 R16, [R1+0x1b0] ;  /* 0x0001b00001107983 */ /* 0x001ee20000100a00 */
[----:B----4-:R-:W-:Y:S02]  /*5b330*/  STL.64 [R1+0x48e0], R6 ;  /* 0x0048e00601007387 */ /* 0x010fe40000100a00 */
[----:B------:R0:W-:Y:S02]  /*5b340*/  STL.64 [R1+0x48d8], R4 ;  /* 0x0048d80401007387 */ /* 0x0001e40000100a00 */
[----:B0-----:R-:W2:Y:S04]  /*5b350*/  LDL.64 R4, [R1+0x190] ;  /* 0x0001900001047983 */ /* 0x001ea80000100a00 */
[----:B--2---:R0:W-:Y:S04]  /*5b360*/  STL.64 [R1+0x4900], R4 ;  /* 0x0049000401007387 */ /* 0x0041e80000100a00 */
[----:B0-----:R-:W2:Y:S01]  /*5b370*/  LDL.LU R4, [R1+0x7e0] ;  /* 0x0007e00001047983 */ /* 0x001ea20000300800 */
[----:B------:R-:W2:Y:S02]  /*5b380*/  LDL.LU R5, [R1+0x7e4] ;  /* 0x0007e40001057983 */ /* 0x000ea40000300800 */
[----:B------:R-:W2:Y:S02]  /*5b390*/  LDL.LU R6, [R1+0x7e8] ;  /* 0x0007e80001067983 */ /* 0x000ea40000300800 */
[----:B------:R-:W2:Y:S01]  /*5b3a0*/  LDL.LU R7, [R1+0x7ec] ;  /* 0x0007ec0001077983 */ /* 0x000ea20000300800 */
[----:B------:R-:W4:Y:S01]  /*5b3b0*/  LDL.64 R20, [R1+0x180] ;  /* 0x0001800001147983 */ /* 0x000f220000100a00 */
[----:B------:R-:W2:Y:S02]  /*5b3c0*/  LDL.LU R12, [R1+0x490] ;  /* 0x00049000010c7983 */ /* 0x000ea40000300800 */
[----:B------:R-:W2:Y:S02]  /*5b3d0*/  LDL.LU R13, [R1+0x494] ;  /* 0x00049400010d7983 */ /* 0x000ea40000300800 */
[----:B------:R-:W2:Y:S01]  /*5b3e0*/  LDL.LU R14, [R1+0x498] ;  /* 0x00049800010e7983 */ /* 0x000ea20000300800 */
[----:B------:R-:W2:Y:S01]  /*5b3f0*/  LDL.LU R15, [R1+0x49c] ;  /* 0x00049c00010f7983 */ /* 0x000ea20000300800 */
[----:B---3--:R-:W-:Y:S03]  /*5b400*/  HMMA.16816.F32 R8, R24, R16, R8 ;  /* 0x000000101808723c */ /* 0x008fe60000001808 */
[----:B--2---:R-:W-:Y:S01]  /*5b410*/  STL.64 [R1+0x48c0], R14 ;  /* 0x0048c00e01007387 */ /* 0x004fe20000100a00 */
[----:B------:R0:W-:Y:S03]  /*5b420*/  STL.64 [R1+0x48b8], R12 ;  /* 0x0048b80c01007387 */ /* 0x0001e60000100a00 */
[----:B0-----:R-:W2:Y:S01]  /*5b430*/  LDL.LU R12, [R1+0x7b0] ;  /* 0x0007b000010c7983 */ /* 0x001ea20000300800 */
[----:B------:R-:W2:Y:S02]  /*5b440*/  LDL.LU R13, [R1+0x7b4] ;  /* 0x0007b400010d7983 */ /* 0x000ea40000300800 */
[----:B------:R-:W2:Y:S02]  /*5b450*/  LDL.LU R14, [R1+0x7b8] ;  /* 0x0007b800010e7983 */ /* 0x000ea40000300800 */
[----:B------:R-:W2:Y:S11]  /*5b460*/  LDL.LU R15, [R1+0x7bc] ;  /* 0x0007bc00010f7983 */ /* 0x000eb60000300800 */
[----:B------:R0:W-:Y:S01]  /*5b470*/  STL.64 [R1+0x7f0], R8 ;  /* 0x0007f00801007387 */ /* 0x0001e20000100a00 */
[----:B------:R1:W-:Y:S02]  /*5b480*/  STL.64 [R1+0x7f8], R10 ;  /* 0x0007f80a01007387 */ /* 0x0003e40000100a00 */
[----:B0-----:R-:W-:-:S02]  /*5b490*/  IMAD.MOV.U32 R9, RZ, RZ, R16 ;  /* 0x000000ffff097224 */ /* 0x001fc400078e0010 */
[----:B------:R-:W-:Y:S02]  /*5b4a0*/  IMAD.MOV.U32 R8, RZ, RZ, R17 ;  /* 0x000000ffff087224 */ /* 0x000fe400078e0011 */
[----:B------:R-:W3:Y:S02]  /*5b4b0*/  LDL.LU.64 R16, [R1+0x4908] ;  /* 0x0049080001107983 */ /* 0x000ee40000300a00 */
[C---:B---3--:R-:W-:Y:S01]  /*5b4c0*/  HMMA.16816.F32 R4, R24.reuse, R16, R4 ;  /* 0x000000101804723c */ /* 0x048fe20000001804 */
[----:B-1----:R-:W-:Y:S02]  /*5b4d0*/  IMAD.MOV.U32 R11, RZ, RZ, R16 ;  /* 0x000000ffff0b7224 */ /* 0x002fe400078e0010 */
[----:B------:R-:W-:Y:S11]  /*5b4e0*/  IMAD.MOV.U32 R10, RZ, RZ, R17 ;  /* 0x000000ffff0a7224 */ /* 0x000ff600078e0011 */
[----:B------:R-:W-:Y:S09]  /*5b4f0*/  @!UPT UIADD3 URZ, URZ, URZ, URZ ;  /* 0x0000003f3f3ff290 */ /* 0x000ff2000fffe03f */
[----:B------:R0:W-:Y:S01]  /*5b500*/  STL.64 [R1+0x7e0], R4 ;  /* 0x0007e00401007387 */ /* 0x0001e20000100a00 */
[----:B------:R-:W-:Y:S03]  /*5b510*/  STL.64 [R1+0x7e8], R6 ;  /* 0x0007e80601007387 */ /* 0x000fe60000100a00 */
[----:B0-----:R-:W3:Y:S01]  /*5b520*/  LDL.LU.64 R4, [R1+0x4900] ;  /* 0x0049000001047983 */ /* 0x001ee20000300a00 */
[----:B------:R-:W3:Y:S02]  /*5b530*/  LDL.LU.64 R18, [R1+0x48f8] ;  /* 0x0048f80001127983 */ /* 0x000ee40000300a00 */
[----:B------:R-:W3:Y:S02]  /*5b540*/  LDL.LU.64 R16, [R1+0x48f0] ;  /* 0x0048f00001107983 */ /* 0x000ee40000300a00 */
[----:B------:R-:W-:Y:S01]  /*5b550*/  STL.64 [R1+0x4880], R10 ;  /* 0x0048800a01007387 */ /* 0x000fe20000100a00 */
[----:B------:R0:W-:Y:S04]  /*5b560*/  STL.64 [R1+0x4878], R8 ;  /* 0x0048780801007387 */ /* 0x0001e80000100a00 */
        /* <DEDUP_REMOVED lines=12> */
[----:B------:R0:W-:Y:S01]  /*5b630*/  STL.64 [R1+0x7d0], R16 ;  /* 0x0007d01001007387 */ /* 0x0001e20000100a00 */
[----:B------:R1:W-:Y:S03]  /*5b640*/  STL.64 [R1+0x7d8], R18 ;  /* 0x0007d81201007387 */ /* 0x0003e60000100a00 */
[----:B0-----:R-:W3:Y:S01]  /*5b650*/  LDL.LU.64 R16, [R1+0x48e8] ;  /* 0x0048e80001107983 */ /* 0x001ee20000300a00 */
[----:B-1----:R-:W-:Y:S02]  /*5b660*/  IMAD.MOV.U32 R19, RZ, RZ, R4 ;  /* 0x000000ffff137224 */ /* 0x002fe400078e0004 */
[----:B------:R-:W-:Y:S02]  /*5b670*/  IMAD.MOV.U32 R18, RZ, RZ, R5 ;  /* 0x000000ffff127224 */ /* 0x000fe400078e0005 */
[----:B------:R-:W4:Y:S01]  /*5b680*/  LDL.LU.64 R6, [R1+0x48e0] ;  /* 0x0048e00001067983 */ /* 0x000f220000300a00 */
        /* <DEDUP_REMOVED lines=10> */
[----:B--2---:R-:W-:Y:S11]  /*5b730*/  HMMA.16816.F32 R12, R24, R20, R12 ;  /* 0x00000014180c723c */ /* 0x004ff6000000180c */
[----:B------:R-:W-:Y:S11]  /*5b740*/  @!UPT UIADD3 URZ, URZ, URZ, URZ ;  /* 0x0000003f3f3ff290 */ /* 0x000ff6000fffe03f */
[----:B------:R-:W-:Y:S01]  /*5b750*/  @!UPT UIADD3 URZ, URZ, URZ, URZ ;  /* 0x0000003f3f3ff290 */ /* 0x000fe2000fffe03f */
[----:B------:R-:W-:Y:S01]  /*5b760*/  STL.64 [R1+0x7b0], R12 ;  /* 0x0007b00c01007387 */ /* 0x000fe20000100a00 */
[----:B------:R0:W-:Y:S03]  /*5b770*/  STL.64 [R1+0x7b8], R14 ;  /* 0x0007b80e01007387 */ /* 0x0001e60000100a00 */
[----:B0-----:R-:W4:Y:S01]  /*5b780*/  LDL.LU.64 R14, [R1+0x48c0] ;  /* 0x0048c000010e7983 */ /* 0x001f220000300a00 */
[----:B------:R-:W4:Y:S02]  /*5b790*/  LDL.LU.64 R12, [R1+0x48b8] ;  /* 0x0048b800010c7983 */ /* 0x000f240000300a00 */
        /* <DEDUP_REMOVED lines=8> */
[----:B----4-:R-:W-:Y:S01]  /*5b820*/  HMMA.16816.F32 R24, R24, R4, R12 ;  /* 0x000000041818723c */ /* 0x010fe2000000180c */
[----:B------:R-:W2:Y:S01]  /*5b830*/  LDL.LU.64 R12, [R1+0x48b0] ;  /* 0x0048b000010c7983 */ /* 0x000ea20000300a00 */
[----:B------:R-:W2:Y:S02]  /*5b840*/  LDL.LU.64 R6, [R1+0x48a8] ;  /* 0x0048a80001067983 */ /* 0x000ea40000300a00 */
[----:B------:R-:W2:Y:S11]  /*5b850*/  LDL.LU.64 R4, [R1+0x48a0] ;  /* 0x0048a00001047983 */ /* 0x000eb60000300a00 */
[----:B------:R-:W-:Y:S08]  /*5b860*/  @!UPT UIADD3 URZ, URZ, URZ, URZ ;  /* 0x0000003f3f3ff290 */ /* 0x000ff0000fffe03f */
[----:B------:R0:W-:Y:S01]  /*5b870*/  STL.64 [R1+0x490], R24 ;  /* 0x0004901801007387 */ /* 0x0001e20000100a00 */
[----:B------:R-:W-:Y:S03]  /*5b880*/  STL.64 [R1+0x498], R26 ;  /* 0x0004981a01007387 */ /* 0x000fe60000100a00 */
[----:B0-----:R-:W4:Y:S04]  /*5b890*/  LDL R24, [R1] ;  /* 0x0000000001187983 */ /* 0x001f280000100800 */
[----:B------:R-:W4:Y:S01]  /*5b8a0*/  LDL R25, [R1+0x4] ;  /* 0x0000040001197983 */ /* 0x000f220000100800 */
[C---:B--2---:R-:W-:Y:S03]  /*5b8b0*/  HMMA.16816.F32 R12, R4.reuse, R12, R8 ;  /* 0x0000000c040c723c */ /* 0x044fe60000001808 */
[----:B------:R-:W2:Y:S01]  /*5b8c0*/  LDL.LU.64 R10, [R1+0x4898] ;  /* 0x00489800010a7983 */ /* 0x000ea20000300a00 */
[----:B------:R-:W2:Y:S11]  /*5b8d0*/  LDL.LU.64 R8, [R1+0x4890] ;  /* 0x0048900001087983 */ /* 0x000eb60000300a00 */
[----:B------:R-:W-:Y:S08]  /*5b8e0*/  @!UPT UIADD3 URZ, URZ, URZ, URZ ;  /* 0x0000003f3f3ff290 */ /* 0x000ff0000fffe03f */
        /* <DEDUP_REMOVED lines=11> */
[C---:B----4-:R-:W-:Y:S01]  /*5b9a0*/  HMMA.16816.F32 R24, R4.reuse, R24, R12 ;  /* 0x000000180418723c */ /* 0x050fe2000000180c */
[----:B------:R-:W4:Y:S01]  /*5b9b0*/  LDL.LU.64 R14, [R1+0x4860] ;  /* 0x00486000010e7983 */ /* 0x000f220000300a00 */
[----:B------:R-:W4:Y:S11]  /*5b9c0*/  LDL.LU.64 R12, [R1+0x4858] ;  /* 0x00485800010c7983 */ /* 0x000f360000300a00 */
[----:B------:R-:W-:Y:S10]  /*5b9d0*/  @!UPT UIADD3 URZ, URZ, URZ, URZ ;  /* 0x0000003f3f3ff290 */ /* 0x000ff4000fffe03f */
[----:B------:R-:W-:Y:S01]  /*5b9e0*/  STL.64 [R1+0x3e0], R24 ;  /* 0x0003e01801007387 */ /* 0x000fe20000100a00 */
[----:B------:R3:W-:Y:S02]  /*5b9f0*/  STL.64 [R1+0x3e8], R26 ;  /* 0x0003e81a01007387 */ /* 0x0007e40000100a00 */
[----:B---3--:R-:W-:Y:S07]  /*5ba00*/  HMMA.16816.F32 R24, R4, R16, R20 ;  /* 0x000000100418723c */ /* 0x008fee0000001814 */
[----:B------:R-:W-:-:S02]  /*5ba10*/  IMAD.MOV.U32 R20, RZ, RZ, R19 ;  /* 0x000000ffff147224 */ /* 0x000fc400078e0013 */
[----:B------:R-:W-:Y:S11]  /*5ba20*/  IMAD.MOV.U32 R21, RZ, RZ, R18 ;  /* 0x000000ffff157224 */ /* 0x000ff600078e0012 */
[----:B------:R-:W-:Y:S03]  /*5ba30*/  @!UPT UIADD3 URZ, URZ, URZ, URZ ;  /* 0x0000003f3f3ff290 */ /* 0x000fe6000fffe03f */
[----:B------:R-:W-:Y:S01]  /*5ba40*/  STL.64 [R1+0x3d0], R24 ;  /* 0x0003d01801007387 */ /* 0x000fe20000100a00 */
[----:B------:R-:W-:Y:S02]  /*5ba50*/  STL.64 [R1+0x3d8], R26 ;  /* 0x0003d81a01007387 */ /* 0x000fe40000100a00 */
[----:B------:R-:W-:Y:S02]  /*5ba60*/  STL.64 [R1+0x47b0], R20 ;  /* 0x0047b01401007387 */ /* 0x000fe40000100a00 */
[----:B------:R0:W-:Y:S02]  /*5ba70*/  STL.64 [R1+0x4738], R16 ;  /* 0x0047381001007387 */ /* 0x0001e40000100a00 */
[----:B0-----:R-:W3:Y:S01]  /*5ba80*/  LDL.LU R16, [R1+0x6a0] ;  /* 0x0006a00001107983 */ /* 0x001ee20000300800 */
[----:B------:R-:W3:Y:S02]  /*5ba90*/  LDL.LU R17, [R1+0x6a4] ;  /* 0x0006a40001117983 */ /* 0x000ee40000300800 */
[----:B------:R-:W3:Y:S02]  /*5baa0*/  LDL.LU R18, [R1+0x6a8] ;  /* 0x0006a80001127983 */ /* 0x000ee40000300800 */
[----:B------:R-:W3:Y:S02]  /*5bab0*/  LDL.LU R19, [R1+0x6ac] ;  /* 0x0006ac0001137983 */ /* 0x000ee40000300800 */
[----:B--2---:R-:W-:-:S02]  /*5bac0*/  IMAD.MOV.U32 R20, RZ, RZ, R11 ;  /* 0x000000ffff147224 */ /* 0x004fc400078e000b */
[----:B------:R-:W-:-:S05]  /*5bad0*/  IMAD.MOV.U32 R21, RZ, RZ, R10 ;  /* 0x000000ffff157224 */ /* 0x000fca00078e000a */
[----:B------:R0:W-:Y:S02]  /*5bae0*/  STL.64 [R1+0x47c8], R20 ;  /* 0x0047c81401007387 */ /* 0x0001e40000100a00 */
[----:B0-----:R-:W-:Y:S02]  /*5baf0*/  IMAD.MOV.U32 R20, RZ, RZ, R9 ;  /* 0x000000ffff147224 */ /* 0x001fe400078e0009 */
[----:B------:R-:W-:-:S05]  /*5bb00*/  IMAD.MOV.U32 R21, RZ, RZ, R8 ;  /* 0x000000ffff157224 */ /* 0x000fca00078e0008 */
[----:B------:R-:W-:Y:S04]  /*5bb10*/  STL.64 [R1+0x47e0], R20 ;  /* 0x0047e01401007387 */ /* 0x000fe80000100a00 */
[----:B---3--:R-:W-:Y:S01]  /*5bb20*/  STL.64 [R1+0x4790], R18 ;  /* 0x0047901201007387 */ /* 0x008fe20000100a00 */
        /* <DEDUP_REMOVED lines=10> */
[----:B------:R0:W-:Y:S02]  /*5bbd0*/  STL.64 [R1+0x47e8], R20 ;  /* 0x0047e81401007387 */ /* 0x0001e40000100a00 */
[----:B0-----:R-:W-:-:S02]  /*5bbe0*/  IMAD.MOV.U32 R20, RZ, RZ, R2 ;  /* 0x000000ffff147224 */ /* 0x001fc400078e0002 */
[----:B----4-:R-:W-:Y:S01]  /*5bbf0*/  IMAD.MOV.U32 R21, RZ, RZ, R12 ;  /* 0x000000ffff157224 */ /* 0x010fe200078e000c */
[----:B------:R-:W2:Y:S01]  /*5bc00*/  LDL.LU R2, [R1+0x4850] ;  /* 0x0048500001027983 */ /* 0x000ea20000300800 */
[----:B------:R-:W4:Y:S03]  /*5bc10*/  LDL.LU R12, [R1+0x484c] ;  /* 0x00484c00010c7983 */ /* 0x000f260000300800 */
[----:B------:R-:W-:Y:S01]  /*5bc20*/  STL.64 [R1+0x4808], R20 ;  /* 0x0048081401007387 */ /* 0x000fe20000100a00 */
[----:B---3--:R-:W-:Y:S02]  /*5bc30*/  STL.64 [R1+0x47a8], R18 ;  /* 0x0047a81201007387 */ /* 0x008fe40000100a00 */
[----:B------:R0:W-:Y:S02]  /*5bc40*/  STL.64 [R1+0x47a0], R16 ;  /* 0x0047a01001007387 */ /* 0x0001e40000100a00 */
[----:B0-----:R-:W3:Y:S01]  /*5bc50*/  LDL.LU R16, [R1+0x6c0] ;  /* 0x0006c00001107983 */ /* 0x001ee20000300800 */
[----:B------:R-:W3:Y:S02]  /*5bc60*/  LDL.LU R17, [R1+0x6c4] ;  /* 0x0006c40001117983 */ /* 0x000ee40000300800 */
[----:B------:R-:W2:Y:S02]  /*5bc70*/  LDL.LU R18, [R1+0x6c8] ;  /* 0x0006c80001127983 */ /* 0x000ea40000300800 */
[----:B------:R-:W2:Y:S02]  /*5bc80*/  LDL.LU R19, [R1+0x6cc] ;  /* 0x0006cc0001137983 */ /* 0x000ea40000300800 */
[----:B------:R-:W-:-:S02]  /*5bc90*/  IMAD.MOV.U32 R20, RZ, RZ, R13 ;  /* 0x000000ffff147224 */ /* 0x000fc400078e000d */
[----:B------:R-:W-:Y:S01]  /*5bca0*/  IMAD.MOV.U32 R21, RZ, RZ, R29 ;  /* 0x000000ffff157224 */ /* 0x000fe200078e001d */
[----:B------:R-:W4:Y:S04]  /*5bcb0*/  LDL.LU R13, [R1+0x4848] ;  /* 0x00484800010d7983 */ /* 0x000f280000300800 */
[----:B------:R-:W-:Y:S01]  /*5bcc0*/  STL.64 [R1+0x4820], R20 ;  /* 0x0048201401007387 */ /* 0x000fe20000100a00 */
        /* <DEDUP_REMOVED lines=26> */
[----:B----4-:R-:W-:Y:S01]  /*5be70*/  HMMA.16816.F32 R8, R4, R12, R8 ;  /* 0x0000000c0408723c */ /* 0x010fe20000001808 */
        /* <DEDUP_REMOVED lines=16> */
[----:B------:R-:W-:-:S02]  /*5bf80*/  IMAD.MOV.U32 R20, RZ, RZ, R28 ;  /* 0x000000ffff147224 */ /* 0x000fc400078e001c */
[----:B------:R-:W-:Y:S01]  /*5bf90*/  IMAD.MOV.U32 R21, RZ, RZ, R14 ;  /* 0x000000ffff157224 */ /* 0x000fe200078e000e */
[C---:B----4-:R-:W-:Y:S01]  /*5bfa0*/  HMMA.16816.F32 R24, R4.reuse, R8, R24 ;  /* 0x000000080418723c */ /* 0x050fe20000001818 */
[----:B---3--:R-:W-:Y:S01]  /*5bfb0*/  STL.64 [R1+0x4720], R10 ;  /* 0x0047200a01007387 */ /* 0x008fe20000100a00 */
[----:B------:R-:W-:Y:S11]  /*5bfc0*/  STL.64 [R1+0x4718], R8 ;  /* 0x0047180801007387 */ /* 0x000ff60000100a00 */
[----:B------:R-:W-:Y:S10]  /*5bfd0*/  @!UPT UIADD3 URZ, URZ, URZ, URZ ;  /* 0x0000003f3f3ff290 */ /* 0x000ff4000fffe03f */
[----:B------:R-:W-:Y:S01]  /*5bfe0*/  STL.64 [R1+0x3b0], R24 ;  /* 0x0003b01801007387 */ /* 0x000fe20000100a00 */
[----:B------:R-:W-:Y:S02]  /*5bff0*/  STL.64 [R1+0x3b8], R26 ;  /* 0x0003b81a01007387 */ /* 0x000fe40000100a00 */
[----:B------:R-:W0:Y:S01]  /*5c000*/  LDSM.16.MT88.4 R24, [R2+0x8180] ;  /* 0x008180000218783b */ /* 0x000e220000004200 */
[C---:B--2---:R-:W-:Y:S01]  /*5c010*/  HMMA.16816.F32 R20, R4.reuse, R20, R16 ;  /* 0x000000140414723c */ /* 0x044fe20000001810 */
[----:B0-----:R-:W-:Y:S02]  /*5c020*/  STL.64 [R1+0x4678], R26 ;  /* 0x0046781a01007387 */ /* 0x001fe40000100a00 */
[----:B------:R0:W-:Y:S02]  /*5c030*/  STL.64 [R1+0x4670], R24 ;  /* 0x0046701801007387 */ /* 0x0001e40000100a00 */
[----:B0-----:R-:W2:Y:S01]  /*5c040*/  LDL.64 R24, [R1+0x160] ;  /* 0x0001600001187983 */ /* 0x001ea20000100a00 */
[----:B------:R-:W-:Y:S02]  /*5c050*/  STL [R1+0x436c], R2 ;  /* 0x00436c0201007387 */ /* 0x000fe40000100800 */
[----:B------:R-:W3:Y:S02]  /*5c060*/  LDL.LU.64 R18, [R1+0x4830] ;  /* 0x0048300001127983 */ /* 0x000ee40000300a00 */
[----:B------:R-:W3:Y:S11]  /*5c070*/  LDL.LU.64 R16, [R1+0x4828] ;  /* 0x0048280001107983 */ /* 0x000ef60000300a00 */
[----:B------:R-:W-:Y:S02]  /*5c080*/  @!UPT UIADD3 URZ, URZ, URZ, URZ ;  /* 0x0000003f3f3ff290 */ /* 0x000fe4000fffe03f */
        /* <DEDUP_REMOVED lines=10> */
[----:B---3--:R-:W-:Y:S02]  /*5c130*/  HMMA.16816.F32 R20, R4, R20, R16 ;  /* 0x000000140414723c */ /* 0x008fe40000001810 */
[----:B------:R-:W3:Y:S01]  /*5c140*/  LDL.LU.64 R18, [R1+0x4800] ;  /* 0x0048000001127983 */ /* 0x000ee20000300a00 */
[----:B------:R-:W3:Y:S11]  /*5c150*/  LDL.LU.64 R16, [R1+0x47f8] ;  /* 0x0047f80001107983 */ /* 0x000ef60000300a00 */
[----:B------:R-:W-:Y:S09]  /*5c160*/  @!UPT UIADD3 URZ, URZ, URZ, URZ ;  /* 0x0000003f3f3ff290 */ /* 0x000ff2000fffe03f */
[----:B------:R-:W-:Y:S01]  /*5c170*/  STL.64 [R1+0x700], R20 ;  /* 0x0007001401007387 */ /* 0x000fe20000100a00 */
[----:B------:R0:W-:Y:S03]  /*5c180*/  STL.64 [R1+0x708], R22 ;  /* 0x0007081601007387 */ /* 0x0001e60000100a00 */
[----:B0-----:R-:W4:Y:S01]  /*5c190*/  LDL.LU.64 R22, [R1+0x47f0] ;  /* 0x0047f00001167983 */ /* 0x001f220000300a00 */
[----:B------:R-:W4:Y:S02]  /*5c1a0*/  LDL.LU.64 R20, [R1+0x47e8] ;  /* 0x0047e80001147983 */ /* 0x000f240000300a00 */
[----:B------:R-:W-:Y:S02]  /*5c1b0*/  IMAD.MOV.U32 R8, RZ, RZ, R3 ;  /* 0x000000ffff087224 */ /* 0x000fe400078e0003 */
[----:B------:R-:W-:-:S07]  /*5c1c0*/  IMAD.MOV.U32 R9, RZ, RZ, R0 ;  /* 0x000000ffff097224 */ /* 0x000fce00078e0000 */
[C---:B----4-:R-:W-:Y:S01]  /*5c1d0*/  HMMA.16816.F32 R8, R4.reuse, R8, R20 ;  /* 0x000000080408723c */ /* 0x050fe20000001814 */
[----:B------:R-:W3:Y:S11]  /*5c1e0*/  LDL.LU.64 R20, [R1+0x47e0] ;  /* 0x0047e00001147983 */ /* 0x000ef60000300a00 */
[----:B------:R-:W-:Y:S11]  /*5c1f0*/  @!UPT UIADD3 URZ, URZ, URZ, URZ ;  /* 0x0000003f3f3ff290 */ /* 0x000ff6000fffe03f */
[----:B------:R0:W-:Y:S01]  /*5c200*/  STL.64 [R1+0x6f0], R8 ;  /* 0x0006f00801007387 */ /* 0x0001e20000100a00 */
[----:B------:R1:W-:Y:S03]  /*5c210*/  STL.64 [R1+0x6f8], R10 ;  /* 0x0006f80a01007387 */ /* 0x0003e60000100a00 */
[----:B0-----:R-:W2:Y:S01]  /*5c220*/  LDL.LU R8, [R1+0x3a0] ;  /* 0x0003a00001087983 */ /* 0x001ea20000300800 */
[----:B------:R-:W2:Y:S02]  /*5c230*/  LDL.LU R9, [R1+0x3a4] ;  /* 0x0003a40001097983 */ /* 0x000ea40000300800 */
[----:B-1----:R-:W2:Y:S02]  /*5c240*/  LDL.LU R10, [R1+0x3a8] ;  /* 0x0003a800010a7983 */ /* 0x002ea40000300800 */
[----:B------:R-:W2:Y:S01]  /*5c250*/  LDL.LU R11, [R1+0x3ac] ;  /* 0x0003ac00010b7983 */ /* 0x000ea20000300800 */
[C---:B---3--:R-:W-:Y:S01]  /*5c260*/  HMMA.16816.F32 R20, R4.reuse, R20, R16 ;  /* 0x000000140414723c */ /* 0x048fe20000001810 */
[----:B------:R-:W3:Y:S01]  /*5c270*/  LDL.LU.64 R18, [R1+0x47d8] ;  /* 0x0047d80001127983 */ /* 0x000ee20000300a00 */
[----:B------:R-:W3:Y:S11]  /*5c280*/  LDL.LU.64 R16, [R1+0x47d0] ;  /* 0x0047d00001107983 */ /* 0x000ef60000300a00 */
[----:B------:R-:W-:Y:S10]  /*5c290*/  @!UPT UIADD3 URZ, URZ, URZ, URZ ;  /* 0x0000003f3f3ff290 */ /* 0x000ff4000fffe03f */
        /* <DEDUP_REMOVED lines=24> */
[C---:B---3--:R-:W-:Y:S01]  /*5c420*/  HMMA.16816.F32 R16, R4.reuse, R20, R16 ;  /* 0x000000140410723c */ /* 0x048fe20000001810 */
[----:B------:R-:W-:Y:S02]  /*5c430*/  IMAD.MOV.U32 R14, RZ, RZ, R20 ;  /* 0x000000ffff0e7224 */ /* 0x000fe400078e0014 */
[----:B------:R-:W-:Y:S11]  /*5c440*/  IMAD.MOV.U32 R3, RZ, RZ, R21 ;  /* 0x000000ffff037224 */ /* 0x000ff600078e0015 */
[----:B------:R-:W-:Y:S09]  /*5c450*/  @!UPT UIADD3 URZ, URZ, URZ, URZ ;  /* 0x0000003f3f3ff290 */ /* 0x000ff2000fffe03f */
[----:B------:R0:W-:Y:S01]  /*5c460*/  STL.64 [R1+0x6a0], R16 ;  /* 0x0006a01001007387 */ /* 0x0001e20000100a00 */
[----:B------:R-:W-:Y:S02]  /*5c470*/  STL.64 [R1+0x6a8], R18 ;  /* 0x0006a81201007387 */ /* 0x000fe40000100a00 */
[----:B-1----:R-:W3:Y:S02]  /*5c480*/  LDL.LU.64 R22, [R1+0x4778] ;  /* 0x0047780001167983 */ /* 0x002ee40000300a00 */
[----:B------:R-:W3:Y:S01]  /*5c490*/  LDL.LU.64 R20, [R1+0x4770] ;  /* 0x0047700001147983 */ /* 0x000ee20000300a00 */
[----:B0-----:R-:W4:Y:S04]  /*5c4a0*/  LDL.64 R16, [R1] ;  /* 0x0000000001107983 */ /* 0x001f280000100a00 */
[----:B----4-:R0:W-:Y:S04]  /*5c4b0*/  STL.64 [R1+0x4750], R16 ;  /* 0x0047501001007387 */ /* 0x0101e80000100a00 */
[----:B0-----:R-:W4:Y:S04]  /*5c4c0*/  LDL.64 R16, [R1+0x10] ;  /* 0x0000100001107983 */ /* 0x001f280000100a00 */
[----:B----4-:R0:W-:Y:S04]  /*5c4d0*/  STL.64 [R1+0x4758], R16 ;  /* 0x0047581001007387 */ /* 0x0101e80000100a00 */
[----:B0-----:R-:W4:Y:S01]  /*5c4e0*/  LDL.64 R16, [R1+0x20] ;  /* 0x0000200001107983 */ /* 0x001f220000100a00 */
[----:B------:R-:W-:Y:S02]  /*5c4f0*/  STL.64 [R1+0x4730], R14 ;  /* 0x0047300e01007387 */ /* 0x000fe40000100a00 */
[----:B------:R0:W-:Y:S02]  /*5c500*/  STL.64 [R1+0x4728], R12 ;  /* 0x0047280c01007387 */ /* 0x0001e40000100a00 */
        /* <DEDUP_REMOVED lines=10> */
[----:B------:R-:W-:Y:S01]  /*5c5b0*/  HMMA.16816.F32 R4, R4, R24, R8 ;  /* 0x000000180404723c */ /* 0x000fe20000001808 */
[----:B--2---:R-:W-:Y:S01]  /*5c5c0*/  STL.64 [R1+0x4768], R14 ;  /* 0x0047680e01007387 */ /* 0x004fe20000100a00 */
[----:B------:R0:W-:Y:S03]  /*5c5d0*/  STL.64 [R1+0x4760], R12 ;  /* 0x0047600c01007387 */ /* 0x0001e60000100a00 */
[----:B0-----:R-:W3:Y:S01]  /*5c5e0*/  LDL.LU R12, [R1+0x380] ;  /* 0x00038000010c7983 */ /* 0x001ee20000300800 */
[----:B------:R-:W3:Y:S02]  /*5c5f0*/  LDL.LU R13, [R1+0x384] ;  /* 0x00038400010d7983 */ /* 0x000ee40000300800 */
[----:B------:R-:W3:Y:S02]  /*5c600*/  LDL.LU R14, [R1+0x388] ;  /* 0x00038800010e7983 */ /* 0x000ee40000300800 */
[----:B------:R-:W3:Y:S01]  /*5c610*/  LDL.LU R15, [R1+0x38c] ;  /* 0x00038c00010f7983 */ /* 0x000ee20000300800 */
[----:B------:R-:W2:Y:S11]  /*5c620*/  LDL.LU R8, [R1+0x340] ;  /* 0x0003400001087983 */ /* 0x000eb60000300800 */
[----:B------:R-:W-:Y:S01]  /*5c630*/  @!UPT UIADD3 URZ, URZ, URZ, URZ ;  /* 0x0000003f3f3ff290 */ /* 0x000fe2000fffe03f */
[----:B------:R0:W-:Y:S02]  /*5c640*/  STL.64 [R1+0x3a0], R4 ;  /* 0x0003a00401007387 */ /* 0x0001e40000100a00 */
[----:B------:R1:W-:Y:S02]  /*5c650*/  STL.64 [R1+0x3a8], R6 ;  /* 0x0003a80601007387 */ /* 0x0003e40000100a00 */
[----:B------:R-:W2:Y:S01]  /*5c660*/  LDL.LU R9, [R1+0x344] ;  /* 0x0003440001097983 */ /* 0x000ea20000300800 */
[----:B------:R-:W2:Y:S01]  /*5c670*/  LDL.LU R10, [R1+0x348] ;  /* 0x00034800010a7983 */ /* 0x000ea20000300800 */
[----:B------:R-:W2:Y:S03]  /*5c680*/  LDL.LU R11, [R1+0x34c] ;  /* 0x00034c00010b7983 */ /* 0x000ea60000300800 */
[----:B0-----:R-:W2:Y:S01]  /*5c690*/  LDL.LU R4, [R1+0x330] ;  /* 0x0003300001047983 */ /* 0x001ea20000300800 */
[----:B------:R-:W2:Y:S02]  /*5c6a0*/  LDL.LU R5, [R1+0x334] ;  /* 0x0003340001057983 */ /* 0x000ea40000300800 */
[----:B-1----:R-:W2:Y:S02]  /*5c6b0*/  LDL.LU R6, [R1+0x338] ;  /* 0x0003380001067983 */ /* 0x002ea40000300800 */
[----:B------:R-:W2:Y:S01]  /*5c6c0*/  LDL.LU R7, [R1+0x33c] ;  /* 0x00033c0001077983 */ /* 0x000ea20000300800 */
[----:B------:R0:W-:Y:S01]  /*5c6d0*/  STL.64 [R1+0x4688], R24 ;  /* 0x0046881801007387 */ /* 0x0001e20000100a00 */
[----:B----4-:R-:W-:-:S02]  /*5c6e0*/  IMAD.MOV.U32 R2, RZ, RZ, R16 ;  /* 0x000000ffff027224 */ /* 0x010fc400078e0010 */
[----:B------:R-:W-:Y:S01]  /*5c6f0*/  IMAD.MOV.U32 R0, RZ, RZ, R17 ;  /* 0x000000ffff007224 */ /* 0x000fe200078e0011 */
[----:B0-----:R-:W4:Y:S01]  /*5c700*/  LDL.LU R24, [R1+0x370] ;  /* 0x0003700001187983 */ /* 0x001f220000300800 */
[----:B------:R-:W4:Y:S02]  /*5c710*/  LDL.LU R25, [R1+0x374] ;  /* 0x0003740001197983 */ /* 0x000f240000300800 */
[----:B------:R-:W4:Y:S02]  /*5c720*/  LDL.LU R26, [R1+0x378] ;  /* 0x00037800011a7983 */ /* 0x000f240000300800 */
[----:B------:R-:W4:Y:S01]  /*5c730*/  LDL.LU R27, [R1+0x37c] ;  /* 0x00037c00011b7983 */ /* 0x000f220000300800 */
[C---:B---3--:R-:W-:Y:S11]  /*5c740*/  HMMA.16816.F32 R12, R20.reuse, R16, R12 ;  /* 0x00000010140c723c */ /* 0x048ff6000000180c */
[----:B------:R-:W-:Y:S11]  /*5c750*/  @!UPT UIADD3 URZ, URZ, URZ, URZ ;  /* 0x0000003f3f3ff290 */ /* 0x000ff6000fffe03f */
[----:B------:R-:W-:Y:S01]  /*5c760*/  @!UPT UIADD3 URZ, URZ, URZ, URZ ;  /* 0x0000003f3f3ff290 */ /* 0x000fe2000fffe03f */
[----:B------:R-:W-:Y:S01]  /*5c770*/  STL.64 [R1+0x380], R12 ;  /* 0x0003800c01007387 */ /* 0x000fe20000100a00 */
[----:B------:R0:W-:Y:S03]  /*5c780*/  STL.64 [R1+0x388], R14 ;  /* 0x0003880e01007387 */ /* 0x0001e60000100a00 */
[----:B0-----:R-:W3:Y:S01]  /*5c790*/  LDL.LU.64 R14, [R1+0x4768] ;  /* 0x00476800010e7983 */ /* 0x001ee20000300a00 */
[----:B------:R-:W3:Y:S02]  /*5c7a0*/  LDL.LU.64 R12, [R1+0x4760] ;  /* 0x00476000010c7983 */ /* 0x000ee40000300a00 */
[----:B------:R-:W4:Y:S02]  /*5c7b0*/  LDL.LU.64 R16, [R1+0x4758] ;  /* 0x0047580001107983 */ /* 0x000f240000300a00 */
[----:B------:R-:W-:Y:S01]  /*5c7c0*/  STL [R1+0x46ec], R0 ;  /* 0x0046ec0001007387 */ /* 0x000fe20000100800 */
[----:B------:R-:W-:Y:S01]  /*5c7d0*/  STL [R1+0x46e8], R2 ;  /* 0x0046e80201007387 */ /* 0x000fe20000100800 */
[C---:B----4-:R-:W-:Y:S11]  /*5c7e0*/  HMMA.16816.F32 R24, R20.reuse, R16, R24 ;  /* 0x000000101418723c */ /* 0x050ff60000001818 */
[----:B------:R-:W-:Y:S11]  /*5c7f0*/  @!UPT UIADD3 URZ, URZ, URZ, URZ ;  /* 0x0000003f3f3ff290 */ /* 0x000ff6000fffe03f */
[----:B------:R-:W-:Y:S01]  /*5c800*/  @!UPT UIADD3 URZ, URZ, URZ, URZ ;  /* 0x0000003f3f3ff290 */ /* 0x000fe2000fffe03f */
[----:B------:R-:W-:Y:S01]  /*5c810*/  STL.64 [R1+0x370], R24 ;  /* 0x0003701801007387 */ /* 0x000fe20000100a00 */
[----:B------:R0:W-:Y:S02]  /*5c820*/  STL.64 [R1+0x378], R26 ;  /* 0x0003781a01007387 */ /* 0x0001e40000100a00 */
[----:B0-----:R-:W-:Y:S02]  /*5c830*/  IMAD.MOV.U32 R27, RZ, RZ, R16 ;  /* 0x000000ffff1b7224 */ /* 0x001fe400078e0010 */
[----:B------:R-:W-:Y:S02]  /*5c840*/  IMAD.MOV.U32 R26, RZ, RZ, R17 ;  /* 0x000000ffff1a7224 */ /* 0x000fe400078e0011 */
[----:B------:R-:W3:Y:S03]  /*5c850*/  LDL.LU.64 R16, [R1+0x4750] ;  /* 0x0047500001107983 */ /* 0x000ee60000300a00 */
[----:B------:R0:W-:Y:S02]  /*5c860*/  STL.64 [R1+0x46f8], R26 ;  /* 0x0046f81a01007387 */ /* 0x0001e40000100a00 */
[----:B------:R-:W4:Y:S02]  /*5c870*/  LDL.LU R24, [R1+0x590] ;  /* 0x0005900001187983 */ /* 0x000f240000300800 */
[----:B------:R-:W4:Y:S01]  /*5c880*/  LDL.LU R25, [R1+0x594] ;  /* 0x0005940001197983 */ /* 0x000f220000300800 */
[----:B0-----:R-:W2:Y:S01]  /*5c890*/  LDL.LU R26, [R1+0x598] ;  /* 0x00059800011a7983 */ /* 0x001ea20000300800 */
[----:B------:R-:W2:Y:S01]  /*5c8a0*/  LDL.LU R27, [R1+0x59c] ;  /* 0x00059c00011b7983 */ /* 0x000ea20000300800 */
[----:B---3--:R-:W-:Y:S01]  /*5c8b0*/  HMMA.16816.F32 R12, R20, R16, R12 ;  /* 0x00000010140c723c */ /* 0x008fe2000000180c */
[----:B------:R-:W-:-:S02]  /*5c8c0*/  IMAD.MOV.U32 R0, RZ, RZ, R16 ;  /* 0x000000ffff007224 */ /* 0x000fc400078e0010 */
[----:B------:R-:W-:Y:S01]  /*5c8d0*/  IMAD.MOV.U32 R2, RZ, RZ, R17 ;  /* 0x000000ffff027224 */ /* 0x000fe200078e0011 */
[----:B--2---:R-:W-:Y:S01]  /*5c8e0*/  STL.64 [R1+0x4708], R26 ;  /* 0x0047081a01007387 */ /* 0x004fe20000100a00 */
[----:B----4-:R0:W-:Y:S03]  /*5c8f0*/  STL.64 [R1+0x4700], R24 ;  /* 0x0047001801007387 */ /* 0x0101e60000100a00 */
[----:B0-----:R-:W2:Y:S11]  /*5c900*/  LDL.64 R24, [R1+0x30] ;  /* 0x0000300001187983 */ /* 0x001eb60000100a00 */
[----:B------:R-:W-:Y:S04]  /*5c910*/  @!UPT UIADD3 URZ, URZ, URZ, URZ ;  /* 0x0000003f3f3ff290 */ /* 0x000fe8000fffe03f */
[----:B------:R-:W-:Y:S02]  /*5c920*/  STL.64 [R1+0x360], R12 ;  /* 0x0003600c01007387 */ /* 0x000fe40000100a00 */
[----:B------:R0:W-:Y:S02]  /*5c930*/  STL.64 [R1+0x368], R14 ;  /* 0x0003680e01007387 */ /* 0x0001e40000100a00 */
[----:B0-----:R-:W3:Y:S01]  /*5c940*/  LDL.LU.64 R14, [R1+0x4748] ;  /* 0x00474800010e7983 */ /* 0x001ee20000300a00 */
        /* <DEDUP_REMOVED lines=8> */
[----:B------:R-:W4:Y:S02]  /*5c9d0*/  LDL.LU.64 R12, [R1+0x4728] ;  /* 0x00472800010c7983 */ /* 0x000f240000300a00 */
[----:B------:R0:W-:Y:S02]  /*5c9e0*/  STL.64 [R1+0x46e0], R16 ;  /* 0x0046e01001007387 */ /* 0x0001e40000100a00 */
[----:B0-----:R-:W2:Y:S01]  /*5c9f0*/  LDL.64 R16, [R1+0x1e0] ;  /* 0x0001e00001107983 */ /* 0x001ea20000100a00 */
[----:B----4-:R-:W-:Y:S03]  /*5ca00*/  HMMA.16816.F32 R8, R20, R12, R8 ;  /* 0x0000000c1408723c */ /* 0x010fe60000001808 */
[----:B--2---:R0:W-:Y:S04]  /*5ca10*/  STL.64 [R1+0x4710], R16 ;  /* 0x0047101001007387 */ /* 0x0041e80000100a00 */
[----:B0-----:R-:W2:Y:S01]  /*5ca20*/  LDL.LU R16, [R1+0x5a0] ;  /* 0x0005a00001107983 */ /* 0x001ea20000300800 */
[----:B------:R-:W2:Y:S02]  /*5ca30*/  LDL.LU R17, [R1+0x5a4] ;  /* 0x0005a40001117983 */ /* 0x000ea40000300800 */
[----:B------:R-:W2:Y:S02]  /*5ca40*/  LDL.LU R18, [R1+0x5a8] ;  /* 0x0005a80001127983 */ /* 0x000ea40000300800 */
[----:B------:R-:W2:Y:S11]  /*5ca50*/  LDL.LU R19, [R1+0x5ac] ;  /* 0x0005ac0001137983 */ /* 0x000eb60000300800 */
[----:B------:R-:W-:Y:S01]  /*5ca60*/  STL.64 [R1+0x340], R8 ;  /* 0x0003400801007387 */ /* 0x000fe20000100a00 */
[----:B------:R0:W-:Y:S03]  /*5ca70*/  STL.64 [R1+0x348], R10 ;  /* 0x0003480a01007387 */ /* 0x0001e60000100a00 */
[----:B0-----:R-:W4:Y:S01]  /*5ca80*/  LDL.LU.64 R10, [R1+0x4720] ;  /* 0x00472000010a7983 */ /* 0x001f220000300a00 */
[----:B------:R-:W2:Y:S02]  /*5ca90*/  LDL.LU.64 R8, [R1+0x4718] ;  /* 0x0047180001087983 */ /* 0x000ea40000300a00 */
[----:B------:R-:W-:-:S02]  /*5caa0*/  IMAD.MOV.U32 R29, RZ, RZ, R24 ;  /* 0x000000ffff1d7224 */ /* 0x000fc400078e0018 */
[----:B------:R-:W-:Y:S01]  /*5cab0*/  IMAD.MOV.U32 R28, RZ, RZ, R25 ;  /* 0x000000ffff1c7224 */ /* 0x000fe200078e0019 */
[C---:B--2---:R-:W-:Y:S01]  /*5cac0*/  HMMA.16816.F32 R4, R20.reuse, R8, R4 ;  /* 0x000000081404723c */ /* 0x044fe20000001804 */
[----:B----4-:R-:W-:Y:S01]  /*5cad0*/  STL.64 [R1+0x4608], R10 ;  /* 0x0046080a01007387 */ /* 0x010fe20000100a00 */
[----:B------:R0:W-:Y:S11]  /*5cae0*/  STL.64 [R1+0x4600], R8 ;  /* 0x0046000801007387 */ /* 0x0001f60000100a00 */
[----:B------:R-:W-:Y:S10]  /*5caf0*/  @!UPT UIADD3 URZ, URZ, URZ, URZ ;  /* 0x0000003f3f3ff290 */ /* 0x000ff4000fffe03f */
[----:B------:R-:W-:Y:S01]  /*5cb00*/  STL.64 [R1+0x330], R4 ;  /* 0x0003300401007387 */ /* 0x000fe20000100a00 */
[----:B------:R-:W-:Y:S02]  /*5cb10*/  STL.64 [R1+0x338], R6 ;  /* 0x0003380601007387 */ /* 0x000fe40000100a00 */
[----:B---3--:R-:W1:Y:S01]  /*5cb20*/  LDSM.16.MT88.4 R4, [R15+0x8000] ;  /* 0x008000000f04783b */ /* 0x008e620000004200 */
[----:B------:R-:W-:Y:S01]  /*5cb30*/  HMMA.16816.F32 R16, R20, R24, R16 ;  /* 0x000000181410723c */ /* 0x000fe20000001810 */
[----:B0-----:R-:W2:Y:S02]  /*5cb40*/  LDL.64 R8, [R1+0x1d0] ;  /* 0x0001d00001087983 */ /* 0x001ea40000100a00 */
[----:B------:R-:W-:Y:S02]  /*5cb50*/  STL [R1+0x45e0], R15 ;  /* 0x0045e00f01007387 */ /* 0x000fe40000100800 */
[----:B-1----:R-:W-:Y:S01]  /*5cb60*/  STL.64 [R1+0x4530], R6 ;  /* 0x0045300601007387 */ /* 0x002fe20000100a00 */
[----:B------:R0:W-:Y:S02]  /*5cb70*/  STL.64 [R1+0x4528], R4 ;  /* 0x0045280401007387 */ /* 0x0001e40000100a00 */
[----:B0-----:R-:W-:-:S02]  /*5cb80*/  IMAD.MOV.U32 R4, RZ, RZ, R14 ;  /* 0x000000ffff047224 */ /* 0x001fc400078e000e */
[----:B------:R-:W-:-:S05]  /*5cb90*/  IMAD.MOV.U32 R5, RZ, RZ, R3 ;  /* 0x000000ffff057224 */ /* 0x000fca00078e0003 */
[----:B------:R0:W-:Y:S04]  /*5cba0*/  STL.64 [R1+0x46f0], R4 ;  /* 0x0046f00401007387 */ /* 0x0001e80000100a00 */
[----:B0-----:R-:W3:Y:S01]  /*5cbb0*/  LDL.LU R4, [R1+0x580] ;  /* 0x0005800001047983 */ /* 0x001ee20000300800 */
[----:B------:R-:W3:Y:S02]  /*5cbc0*/  LDL.LU R5, [R1+0x584] ;  /* 0x0005840001057983 */ /* 0x000ee40000300800 */
[----:B------:R-:W3:Y:S02]  /*5cbd0*/  LDL.LU R6, [R1+0x588] ;  /* 0x0005880001067983 */ /* 0x000ee40000300800 */
[----:B------:R-:W3:Y:S01]  /*5cbe0*/  LDL.LU R7, [R1+0x58c] ;  /* 0x00058c0001077983 */ /* 0x000ee20000300800 */
[----:B------:R0:W-:Y:S01]  /*5cbf0*/  STL.64 [R1+0x5a0], R16 ;  /* 0x0005a01001007387 */ /* 0x0001e20000100a00 */
[----:B------:R-:W-:Y:S03]  /*5cc00*/  STL.64 [R1+0x5a8], R18 ;  /* 0x0005a81201007387 */ /* 0x000fe60000100a00 */
[----:B0-----:R-:W4:Y:S01]  /*5cc10*/  LDL.LU.64 R16, [R1+0x4710] ;  /* 0x0047100001107983 */ /* 0x001f220000300a00 */
[----:B------:R-:W4:Y:S02]  /*5cc20*/  LDL.LU.64 R26, [R1+0x4708] ;  /* 0x00470800011a7983 */ /* 0x000f240000300a00 */
[----:B------:R-:W4:Y:S02]  /*5cc30*/  LDL.LU.64 R24, [R1+0x4700] ;  /* 0x0047000001187983 */ /* 0x000f240000300a00 */
[----:B------:R-:W-:Y:S01]  /*5cc40*/  STL [R1+0x45e8], R28 ;  /* 0x0045e81c01007387 */ /* 0x000fe20000100800 */
[----:B------:R-:W-:Y:S01]  /*5cc50*/  STL [R1+0x45e4], R29 ;  /* 0x0045e41d01007387 */ /* 0x000fe20000100800 */
[----:B--2---:R-:W-:-:S02]  /*5cc60*/  IMAD.MOV.U32 R14, RZ, RZ, R8 ;  /* 0x000000ffff0e7224 */ /* 0x004fc400078e0008 */
[----:B------:R-:W-:Y:S01]  /*5cc70*/  IMAD.MOV.U32 R3, RZ, RZ, R9 ;  /* 0x000000ffff037224 */ /* 0x000fe200078e0009 */
[C---:B---3--:R-:W-:Y:S08]  /*5cc80*/  HMMA.16816.F32 R4, R20.reuse, R8, R4 ;  /* 0x000000081404723c */ /* 0x048ff00000001804 */
[----:B----4-:R-:W-:Y:S01]  /*5cc90*/  HMMA.16816.F32 R24, R20, R16, R24 ;  /* 0x000000101418723c */ /* 0x010fe20000001818 */
[----:B------:R-:W-:Y:S11]  /*5cca0*/  IMAD.MOV.U32 R15, RZ, RZ, R17 ;  /* 0x000000ffff0f7224 */ /* 0x000ff600078e0011 */
[----:B------:R-:W-:Y:S11]  /*5ccb0*/  @!UPT UIADD3 URZ, URZ, URZ, URZ ;  /* 0x0000003f3f3ff290 */ /* 0x000ff6000fffe03f */
[----:B------:R-:W-:Y:S01]  /*5ccc0*/  STL.64 [R1+0x590], R24 ;  /* 0x0005901801007387 */ /* 0x000fe20000100a00 */
[----:B------:R0:W-:Y:S03]  /*5ccd0*/  STL.64 [R1+0x598], R26 ;  /* 0x0005981a01007387 */ /* 0x0001e60000100a00 */
[----:B0-----:R-:W2:Y:S01]  /*5cce0*/  LDL.LU.64 R26, [R1+0x46f8] ;  /* 0x0046f800011a7983 */ /* 0x001ea20000300a00 */
[----:B------:R-:W3:Y:S02]  /*5ccf0*/  LDL.LU R16, [R1+0x570] ;  /* 0x0005700001107983 */ /* 0x000ee40000300800 */
[----:B------:R-:W3:Y:S02]  /*5cd00*/  LDL.LU R17, [R1+0x574] ;  /* 0x0005740001117983 */ /* 0x000ee40000300800 */
[----:B------:R-:W3:Y:S01]  /*5cd10*/  LDL.LU R18, [R1+0x578] ;  /* 0x0005780001127983 */ /* 0x000ee20000300800 */
[----:B------:R-:W3:Y:S01]  /*5cd20*/  LDL.LU R19, [R1+0x57c] ;  /* 0x00057c0001137983 */ /* 0x000ee20000300800 */
[----:B------:R-:W4:Y:S02]  /*5cd30*/  LDL.64 R24, [R1+0x1b0] ;  /* 0x0001b00001187983 */ /* 0x000f240000100a00 */
[----:B------:R-:W-:Y:S02]  /*5cd40*/  STL [R1+0x45ec], R15 ;  /* 0x0045ec0f01007387 */ /* 0x000fe40000100800 */
[----:B------:R0:W-:Y:S01]  /*5cd50*/  STL.64 [R1+0x580], R4 ;  /* 0x0005800401007387 */ /* 0x0001e20000100a00 */
[----:B------:R-:W-:Y:S04]  /*5cd60*/  STL.64 [R1+0x588], R6 ;  /* 0x0005880601007387 */ /* 0x000fe80000100a00 */
[----:B0-----:R-:W2:Y:S01]  /*5cd70*/  LDL.LU.64 R4, [R1+0x46f0] ;  /* 0x0046f00001047983 */ /* 0x001ea20000300a00 */
        /* <DEDUP_REMOVED lines=16> */
[----:B------:R0:W-:Y:S02]  /*5ce80*/  STL.64 [R1+0x4640], R8 ;  /* 0x0046400801007387 */ /* 0x0001e40000100a00 */
[----:B0-----:R-:W-:Y:S02]  /*5ce90*/  IMAD.MOV.U32 R8, RZ, RZ, R27 ;  /* 0x000000ffff087224 */ /* 0x001fe400078e001b */
[----:B------:R-:W-:-:S05]  /*5cea0*/  IMAD.MOV.U32 R9, RZ, RZ, R26 ;  /* 0x000000ffff097224 */ /* 0x000fca00078e001a */
[----:B------:R0:W-:Y:S04]  /*5ceb0*/  STL.64 [R1+0x4658], R8 ;  /* 0x0046580801007387 */ /* 0x0001e80000100a00 */
[----:B0-----:R-:W4:Y:S01]  /*5cec0*/  LDL.LU R8, [R1+0x560] ;  /* 0x0005600001087983 */ /* 0x001f220000300800 */
[----:B------:R-:W4:Y:S02]  /*5ced0*/  LDL.LU R9, [R1+0x564] ;  /* 0x0005640001097983 */ /* 0x000f240000300800 */
[----:B------:R-:W4:Y:S02]  /*5cee0*/  LDL.LU R10, [R1+0x568] ;  /* 0x00056800010a7983 */ /* 0x000f240000300800 */
[----:B------:R-:W4:Y:S01]  /*5cef0*/  LDL.LU R11, [R1+0x56c] ;  /* 0x00056c00010b7983 */ /* 0x000f220000300800 */
[----:B------:R-:W-:Y:S01]  /*5cf00*/  STL [R1+0x45f4], R3 ;  /* 0x0045f40301007387 */ /* 0x000fe20000100800 */
[----:B------:R-:W-:Y:S02]  /*5cf10*/  STL [R1+0x45f0], R14 ;  /* 0x0045f00e01007387 */ /* 0x000fe40000100800 */
[----:B------:R0:W-:Y:S02]  /*5cf20*/  STL.64 [R1+0x46c0], R12 ;  /* 0x0046c00c01007387 */ /* 0x0001e40000100a00 */
[----:B0-----:R-:W3:Y:S02]  /*5cf30*/  LDL.64 R12, [R1+0x1c0] ;  /* 0x0001c000010c7983 */ /* 0x001ee40000100a00 */
[----:B---3--:R-:W-:Y:S01]  /*5cf40*/  HMMA.16816.F32 R16, R20, R12, R16 ;  /* 0x0000000c1410723c */ /* 0x008fe20000001810 */
[----:B------:R-:W-:-:S02]  /*5cf50*/  IMAD.MOV.U32 R7, RZ, RZ, R12 ;  /* 0x000000ffff077224 */ /* 0x000fc400078e000c */
[----:B------:R-:W-:Y:S11]  /*5cf60*/  IMAD.MOV.U32 R6, RZ, RZ, R13 ;  /* 0x000000ffff067224 */ /* 0x000ff600078e000d */
[----:B------:R-:W-:Y:S09]  /*5cf70*/  @!UPT UIADD3 URZ, URZ, URZ, URZ ;  /* 0x0000003f3f3ff290 */ /* 0x000ff2000fffe03f */
[----:B------:R0:W-:Y:S01]  /*5cf80*/  STL.64 [R1+0x570], R16 ;  /* 0x0005701001007387 */ /* 0x0001e20000100a00 */
[----:B------:R-:W-:Y:S03]  /*5cf90*/  STL.64 [R1+0x578], R18 ;  /* 0x0005781201007387 */ /* 0x000fe60000100a00 */
[----:B0-----:R-:W3:Y:S01]  /*5cfa0*/  LDL.LU.64 R16, [R1+0x46e0] ;  /* 0x0046e00001107983 */ /* 0x001ee20000300a00 */
[----:B------:R-:W-:Y:S02]  /*5cfb0*/  STL [R1+0x45f8], R7 ;  /* 0x0045f80701007387 */ /* 0x000fe40000100800 */
[----:B------:R-:W-:Y:S02]  /*5cfc0*/  STL [R1+0x46a8], R6 ;  /* 0x0046a80601007387 */ /* 0x000fe40000100800 */
[----:B------:R4:W-:Y:S02]  /*5cfd0*/  STL.64 [R1+0x46a0], R4 ;  /* 0x0046a00401007387 */ /* 0x0009e40000100a00 */
[----:B----4-:R-:W-:Y:S01]  /*5cfe0*/  HMMA.16816.F32 R4, R20, R24, R8 ;  /* 0x000000181404723c */ /* 0x010fe20000001808 */
[----:B------:R-:W-:-:S02]  /*5cff0*/  IMAD.MOV.U32 R19, RZ, RZ, R24 ;  /* 0x000000ffff137224 */ /* 0x000fc400078e0018 */
[----:B------:R-:W-:Y:S11]  /*5d000*/  IMAD.MOV.U32 R18, RZ, RZ, R25 ;  /* 0x000000ffff127224 */ /* 0x000ff600078e0019 */
[----:B------:R-:W-:Y:S09]  /*5d010*/  @!UPT UIADD3 URZ, URZ, URZ, URZ ;  /* 0x0000003f3f3ff290 */ /* 0x000ff2000fffe03f */
[----:B------:R0:W-:Y:S01]  /*5d020*/  STL.64 [R1+0x560], R4 ;  /* 0x0005600401007387 */ /* 0x0001e20000100a00 */
[----:B------:R1:W-:Y:S02]  /*5d030*/  STL.64 [R1+0x568], R6 ;  /* 0x0005680601007387 */ /* 0x0003e40000100a00 */
[----:B------:R-:W4:Y:S02]  /*5d040*/  LDL.LU R24, [R1+0x520] ;  /* 0x0005200001187983 */ /* 0x000f240000300800 */
[----:B------:R-:W4:Y:S01]  /*5d050*/  LDL.LU R25, [R1+0x524] ;  /* 0x0005240001197983 */ /* 0x000f220000300800 */
[----:B------:R-:W2:Y:S01]  /*5d060*/  LDL.LU R26, [R1+0x528] ;  /* 0x00052800011a7983 */ /* 0x000ea20000300800 */
[----:B------:R-:W2:Y:S03]  /*5d070*/  LDL.LU R27, [R1+0x52c] ;  /* 0x00052c00011b7983 */ /* 0x000ea60000300800 */
[----:B0-----:R-:W2:Y:S01]  /*5d080*/  LDL.LU R4, [R1+0x530] ;  /* 0x0005300001047983 */ /* 0x001ea20000300800 */
[----:B------:R-:W2:Y:S02]  /*5d090*/  LDL.LU R5, [R1+0x534] ;  /* 0x0005340001057983 */ /* 0x000ea40000300800 */
[----:B-1----:R-:W2:Y:S02]  /*5d0a0*/  LDL.LU R6, [R1+0x538] ;  /* 0x0005380001067983 */ /* 0x002ea40000300800 */
[----:B------:R-:W2:Y:S01]  /*5d0b0*/  LDL.LU R7, [R1+0x53c] ;  /* 0x00053c0001077983 */ /* 0x000ea20000300800 */
[----:B------:R-:W2:Y:S01]  /*5d0c0*/  LDL.LU R12, [R1+0x540] ;  /* 0x00054000010c7983 */ /* 0x000ea20000300800 */
[----:B------:R-:W2:Y:S02]  /*5d0d0*/  LDL.LU R13, [R1+0x544] ;  /* 0x00054400010d7983 */ /* 0x000ea40000300800 */
[----:B------:R-:W2:Y:S02]  /*5d0e0*/  LDL.LU R14, [R1+0x548] ;  /* 0x00054800010e7983 */ /* 0x000ea40000300800 */
[----:B------:R-:W2:Y:S02]  /*5d0f0*/  LDL.LU R15, [R1+0x54c] ;  /* 0x00054c00010f7983 */ /* 0x000ea40000300800 */
[----:B--2---:R-:W-:Y:S01]  /*5d100*/  STL.64 [R1+0x46d0], R14 ;  /* 0x0046d00e01007387 */ /* 0x004fe20000100a00 */
[----:B------:R0:W-:Y:S03]  /*5d110*/  STL.64 [R1+0x46c8], R12 ;  /* 0x0046c80c01007387 */ /* 0x0001e60000100a00 */
[----:B0-----:R-:W2:Y:S01]  /*5d120*/  LDL.64 R12, [R1+0x1a0] ;  /* 0x0001a000010c7983 */ /* 0x001ea20000100a00 */
[----:B------:R-:W-:Y:S02]  /*5d130*/  STL.64 [R1+0x46b8], R6 ;  /* 0x0046b80601007387 */ /* 0x000fe40000100a00 */
[----:B------:R0:W-:Y:S02]  /*5d140*/  STL.64 [R1+0x46b0], R4 ;  /* 0x0046b00401007387 */ /* 0x0001e40000100a00 */
[----:B0-----:R-:W2:Y:S01]  /*5d150*/  LDL.64 R4, [R1+0x190] ;  /* 0x0001900001047983 */ /* 0x001ea20000100a00 */
[----:B------:R-:W-:-:S02]  /*5d160*/  IMAD.MOV.U32 R8, RZ, RZ, R2 ;  /* 0x000000ffff087224 */ /* 0x000fc400078e0002 */
[----:B------:R-:W-:Y:S01]  /*5d170*/  IMAD.MOV.U32 R9, RZ, RZ, R0 ;  /* 0x000000ffff097224 */ /* 0x000fe200078e0000 */
[----:B--2---:R0:W-:Y:S04]  /*5d180*/  STL.64 [R1+0x46d8], R4 ;  /* 0x0046d80401007387 */ /* 0x0041e80000100a00 */
[----:B0-----:R-:W2:Y:S01]  /*5d190*/  LDL.LU R4, [R1+0x550] ;  /* 0x0005500001047983 */ /* 0x001ea20000300800 */
[----:B------:R-:W2:Y:S02]  /*5d1a0*/  LDL.LU R5, [R1+0x554] ;  /* 0x0005540001057983 */ /* 0x000ea40000300800 */
[----:B------:R-:W2:Y:S02]  /*5d1b0*/  LDL.LU R6, [R1+0x558] ;  /* 0x0005580001067983 */ /* 0x000ea40000300800 */
[----:B------:R-:W2:Y:S01]  /*5d1c0*/  LDL.LU R7, [R1+0x55c] ;  /* 0x00055c0001077983 */ /* 0x000ea20000300800 */
[----:B------:R-:W-:Y:S01]  /*5d1d0*/  STL.64 [R1+0x4698], R26 ;  /* 0x0046981a01007387 */ /* 0x000fe20000100a00 */
[----:B----4-:R0:W-:Y:S03]  /*5d1e0*/  STL.64 [R1+0x4690], R24 ;  /* 0x0046901801007387 */ /* 0x0101e60000100a00 */
[----:B0-----:R-:W4:Y:S01]  /*5d1f0*/  LDL.64 R24, [R1+0x180] ;  /* 0x0001800001187983 */ /* 0x001f220000100a00 */
[----:B------:R0:W-:Y:S03]  /*5d200*/  STL.64 [R1+0x4680], R8 ;  /* 0x0046800801007387 */ /* 0x0001e60000100a00 */
[----:B0-----:R-:W2:Y:S01]  /*5d210*/  LDL.LU R8, [R1+0x320] ;  /* 0x0003200001087983 */ /* 0x001ea20000300800 */
[----:B------:R-:W2:Y:S02]  /*5d220*/  LDL.LU R9, [R1+0x324] ;  /* 0x0003240001097983 */ /* 0x000ea40000300800 */
[----:B------:R-:W2:Y:S02]  /*5d230*/  LDL.LU R10, [R1+0x328] ;  /* 0x00032800010a7983 */ /* 0x000ea40000300800 */
[----:B------:R-:W2:Y:S01]  /*5d240*/  LDL.LU R11, [R1+0x32c] ;  /* 0x00032c00010b7983 */ /* 0x000ea20000300800 */
[----:B------:R-:W-:Y:S01]  /*5d250*/  STL.64 [R1+0x4638], R18 ;  /* 0x0046381201007387 */ /* 0x000fe20000100a00 */
[----:B---3--:R0:W-:Y:S03]  /*5d260*/  STL.64 [R1+0x4630], R16 ;  /* 0x0046301001007387 */ /* 0x0081e60000100a00 */
[----:B0-----:R-:W3:Y:S01]  /*5d270*/  LDL.LU R16, [R1+0x200] ;  /* 0x0002000001107983 */ /* 0x001ee20000300800 */
[----:B------:R-:W3:Y:S02]  /*5d280*/  LDL.LU R17, [R1+0x204] ;  /* 0x0002040001117983 */ /* 0x000ee40000300800 */
[----:B------:R-:W2:Y:S02]  /*5d290*/  LDL.LU R18, [R1+0x208] ;  /* 0x0002080001127983 */ /* 0x000ea40000300800 */
[----:B------:R-:W2:Y:S02]  /*5d2a0*/  LDL.LU R19, [R1+0x20c] ;  /* 0x00020c0001137983 */ /* 0x000ea40000300800 */
[----:B--2---:R-:W-:Y:S01]  /*5d2b0*/  STL.64 [R1+0x4650], R18 ;  /* 0x0046501201007387 */ /* 0x004fe20000100a00 */
[----:B---3--:R0:W-:Y:S03]  /*5d2c0*/  STL.64 [R1+0x4648], R16 ;  /* 0x0046481001007387 */ /* 0x0081e60000100a00 */
[----:B0-----:R-:W2:Y:S01]  /*5d2d0*/  LDL.LU R16, [R1+0x210] ;  /* 0x0002100001107983 */ /* 0x001ea20000300800 */
[----:B------:R-:W2:Y:S02]  /*5d2e0*/  LDL.LU R17, [R1+0x214] ;  /* 0x0002140001117983 */ /* 0x000ea40000300800 */
[----:B------:R-:W3:Y:S02]  /*5d2f0*/  LDL.LU R18, [R1+0x218] ;  /* 0x0002180001127983 */ /* 0x000ee40000300800 */
[----:B------:R-:W3:Y:S01]  /*5d300*/  LDL.LU R19, [R1+0x21c] ;  /* 0x00021c0001137983 */ /* 0x000ee20000300800 */
[----:B------:R-:W-:Y:S01]  /*5d310*/  HMMA.16816.F32 R4, R20, R12, R4 ;  /* 0x0000000c1404723c */ /* 0x000fe20000001804 */
[----:B------:R-:W-:-:S02]  /*5d320*/  IMAD.MOV.U32 R28, RZ, RZ, R12 ;  /* 0x000000ffff1c7224 */ /* 0x000fc400078e000c */
[----:B------:R-:W-:Y:S01]  /*5d330*/  IMAD.MOV.U32 R29, RZ, RZ, R13 ;  /* 0x000000ffff1d7224 */ /* 0x000fe200078e000d */
[----:B---3--:R-:W-:Y:S01]  /*5d340*/  STL.64 [R1+0x4668], R18 ;  /* 0x0046681201007387 */ /* 0x008fe20000100a00 */
[----:B--2---:R0:W-:Y:S03]  /*5d350*/  STL.64 [R1+0x4660], R16 ;  /* 0x0046601001007387 */ /* 0x0041e60000100a00 */
[----:B0-----:R-:W2:Y:S01]  /*5d360*/  LDL.LU R16, [R1+0x220] ;  /* 0x0002200001107983 */ /* 0x001ea20000300800 */
[----:B------:R-:W2:Y:S02]  /*5d370*/  LDL.LU R17, [R1+0x224] ;  /* 0x0002240001117983 */ /* 0x000ea40000300800 */
[----:B------:R-:W2:Y:S02]  /*5d380*/  LDL.LU R18, [R1+0x228] ;  /* 0x0002280001127983 */ /* 0x000ea40000300800 */
[----:B------:R-:W2:Y:S10]  /*5d390*/  LDL.LU R19, [R1+0x22c] ;  /* 0x00022c0001137983 */ /* 0x000eb40000300800 */
        /* <DEDUP_REMOVED lines=13> */
[----:B------:R-:W2:Y:S01]  /*5d470*/  LDL.LU.64 R6, [R1+0x46b8] ;  /* 0x0046b80001067983 */ /* 0x000ea20000300a00 */
[----:B------:R-:W2:Y:S01]  /*5d480*/  LDL.LU.64 R4, [R1+0x46b0] ;  /* 0x0046b00001047983 */ /* 0x000ea20000300a00 */
[----:B----4-:R-:W-:Y:S01]  /*5d490*/  IMAD.MOV.U32 R3, RZ, RZ, R25 ;  /* 0x000000ffff037224 */ /* 0x010fe200078e0019 */
[C---:B--2---:R-:W-:Y:S11]  /*5d4a0*/  HMMA.16816.F32 R4, R20.reuse, R24, R4 ;  /* 0x000000181404723c */ /* 0x044ff60000001804 */
[----:B------:R-:W-:Y:S11]  /*5d4b0*/  @!UPT UIADD3 URZ, URZ, URZ, URZ ;  /* 0x0000003f3f3ff290 */ /* 0x000ff6000fffe03f */
[----:B------:R-:W-:Y:S01]  /*5d4c0*/  @!UPT UIADD3 URZ, URZ, URZ, URZ ;  /* 0x0000003f3f3ff290 */ /* 0x000fe2000fffe03f */
[----:B------:R-:W-:Y:S01]  /*5d4d0*/  STL.64 [R1+0x530], R4 ;  /* 0x0005300401007387 */ /* 0x000fe20000100a00 */
[----:B------:R0:W-:Y:S03]  /*5d4e0*/  STL.64 [R1+0x538], R6 ;  /* 0x0005380601007387 */ /* 0x0001e60000100a00 */
[----:B0-----:R-:W2:Y:S01]  /*5d4f0*/  LDL.LU R6, [R1+0x46a8] ;  /* 0x0046a80001067983 */ /* 0x001ea20000300800 */
[----:B------:R-:W4:Y:S02]  /*5d500*/  LDL.LU.64 R4, [R1+0x46a0] ;  /* 0x0046a00001047983 */ /* 0x000f240000300a00 */
        /* <DEDUP_REMOVED lines=9> */
[----:B------:R-:W-:Y:S01]  /*5d5a0*/  STL.64 [R1+0x4548], R4 ;  /* 0x0045480401007387 */ /* 0x000fe20000100a00 */
[----:B----4-:R-:W-:Y:S02]  /*5d5b0*/  HMMA.16816.F32 R20, R20, R24, R8 ;  /* 0x000000181414723c */ /* 0x010fe40000001808 */
[----:B------:R-:W4:Y:S01]  /*5d5c0*/  LDL.LU.64 R8, [R1+0x4680] ;  /* 0x0046800001087983 */ /* 0x000f220000300a00 */
[----:B------:R-:W-:Y:S02]  /*5d5d0*/  IMAD.MOV.U32 R2, RZ, RZ, R24 ;  /* 0x000000ffff027224 */ /* 0x000fe400078e0018 */
[----:B------:R-:W-:Y:S11]  /*5d5e0*/  IMAD.MOV.U32 R0, RZ, RZ, R25 ;  /* 0x000000ffff007224 */ /* 0x000ff600078e0019 */
[----:B------:R-:W-:Y:S07]  /*5d5f0*/  @!UPT UIADD3 URZ, URZ, URZ, URZ ;  /* 0x0000003f3f3ff290 */ /* 0x000fee000fffe03f */
[----:B------:R0:W-:Y:S01]  /*5d600*/  STL.64 [R1+0x320], R20 ;  /* 0x0003201401007387 */ /* 0x0001e20000100a00 */
[----:B------:R2:W-:Y:S02]  /*5d610*/  STL.64 [R1+0x328], R22 ;  /* 0x0003281601007387 */ /* 0x0005e40000100a00 */
[----:B-1----:R-:W4:Y:S02]  /*5d620*/  LDL.LU.64 R26, [R1+0x4678] ;  /* 0x00467800011a7983 */ /* 0x002f240000300a00 */
[----:B------:R-:W4:Y:S01]  /*5d630*/  LDL.LU.64 R24, [R1+0x4670] ;  /* 0x0046700001187983 */ /* 0x000f220000300a00 */
[----:B0-----:R-:W3:Y:S01]  /*5d640*/  LDL.LU R20, [R1+0x8d0] ;  /* 0x0008d00001147983 */ /* 0x001ee20000300800 */
[----:B------:R-:W3:Y:S02]  /*5d650*/  LDL.LU R21, [R1+0x8d4] ;  /* 0x0008d40001157983 */ /* 0x000ee40000300800 */
[----:B--2---:R-:W2:Y:S02]  /*5d660*/  LDL.LU R22, [R1+0x8d8] ;  /* 0x0008d80001167983 */ /* 0x004ea40000300800 */
[----:B------:R-:W2:Y:S01]  /*5d670*/  LDL.LU R23, [R1+0x8dc] ;  /* 0x0008dc0001177983 */ /* 0x000ea20000300800 */
[C---:B----4-:R-:W-:Y:S01]  /*5d680*/  HMMA.16816.F32 R8, R24.reuse, R8, R16 ;  /* 0x000000081808723c */ /* 0x050fe20000001810 */
[----:B------:R-:W4:Y:S01]  /*5d690*/  LDL.LU.64 R18, [R1+0x4668] ;  /* 0x0046680001127983 */ /* 0x000f220000300a00 */
[----:B------:R-:W4:Y:S11]  /*5d6a0*/  LDL.LU.64 R16, [R1+0x4660] ;  /* 0x0046600001107983 */ /* 0x000f360000300a00 */
[----:B------:R-:W-:Y:S10]  /*5d6b0*/  @!UPT UIADD3 URZ, URZ, URZ, URZ ;  /* 0x0000003f3f3ff290 */ /* 0x000ff4000fffe03f */
        /* <DEDUP_REMOVED lines=23> */
[----:B0-----:R-:W3:Y:S01]  /*5d830*/  LDL.LU.64 R10, [R1+0x4618] ;  /* 0x00461800010a7983 */ /* 0x001ee20000300a00 */
[----:B------:R-:W3:Y:S02]  /*5d840*/  LDL.LU.64 R8, [R1+0x4610] ;  /* 0x0046100001087983 */ /* 0x000ee40000300a00 */
[----:B------:R-:W-:Y:S01]  /*5d850*/  STL.64 [R1+0x44f0], R16 ;  /* 0x0044f01001007387 */ /* 0x000fe20000100a00 */
[C---:B---3--:R-:W-:Y:S11]  /*5d860*/  HMMA.16816.F32 R8, R24.reuse, R12, R8 ;  /* 0x0000000c1808723c */ /* 0x048ff60000001808 */
[----:B------:R-:W-:Y:S11]  /*5d870*/  @!UPT UIADD3 URZ, URZ, URZ, URZ ;  /* 0x0000003f3f3ff290 */ /* 0x000ff6000fffe03f */
[----:B------:R-:W-:Y:S01]  /*5d880*/  @!UPT UIADD3 URZ, URZ, URZ, URZ ;  /* 0x0000003f3f3ff290 */ /* 0x000fe2000fffe03f */
[----:B------:R-:W-:Y:S01]  /*5d890*/  STL.64 [R1+0x150], R8 ;  /* 0x0001500801007387 */ /* 0x000fe20000100a00 */
[----:B------:R0:W-:Y:S03]  /*5d8a0*/  STL.64 [R1+0x158], R10 ;  /* 0x0001580a01007387 */ /* 0x0001e60000100a00 */
[----:B0-----:R-:W2:Y:S01]  /*5d8b0*/  LDL.LU.64 R10, [R1+0x4608] ;  /* 0x00460800010a7983 */ /* 0x001ea20000300a00 */
[----:B------:R-:W3:Y:S02]  /*5d8c0*/  LDL.LU.64 R8, [R1+0x4600] ;  /* 0x0046000001087983 */ /* 0x000ee40000300a00 */
[----:B------:R-:W2:Y:S01]  /*5d8d0*/  LDL.64 R16, [R1] ;  /* 0x0000000001107983 */ /* 0x000ea20000100a00 */
[----:B---3--:R-:W-:Y:S01]  /*5d8e0*/  HMMA.16816.F32 R20, R24, R8, R20 ;  /* 0x000000081814723c */ /* 0x008fe20000001814 */
[----:B--2---:R-:W-:Y:S11]  /*5d8f0*/  STL.64 [R1+0x4508], R16 ;  /* 0x0045081001007387 */ /* 0x004ff60000100a00 */
[----:B------:R-:W-:Y:S11]  /*5d900*/  @!UPT UIADD3 URZ, URZ, URZ, URZ ;  /* 0x0000003f3f3ff290 */ /* 0x000ff6000fffe03f */
[----:B------:R-:W-:Y:S01]  /*5d910*/  STL.64 [R1+0x140], R20 ;  /* 0x0001401401007387 */ /* 0x000fe20000100a00 */
[----:B------:R-:W-:Y:S02]  /*5d920*/  STL.64 [R1+0x148], R22 ;  /* 0x0001481601007387 */ /* 0x000fe40000100a00 */
        /* <DEDUP_REMOVED lines=19> */
[----:B0-----:R-:W2:Y:S01]  /*5da60*/  LDL.LU R8, [R1+0xc0] ;  /* 0x0000c00001087983 */ /* 0x001ea20000300800 */
[----:B------:R-:W2:Y:S02]  /*5da70*/  LDL.LU R9, [R1+0xc4] ;  /* 0x0000c40001097983 */ /* 0x000ea40000300800 */
[----:B------:R-:W2:Y:S02]  /*5da80*/  LDL.LU R10, [R1+0xc8] ;  /* 0x0000c800010a7983 */ /* 0x000ea40000300800 */
[----:B------:R-:W2:Y:S02]  /*5da90*/  LDL.LU R11, [R1+0xcc] ;  /* 0x0000cc00010b7983 */ /* 0x000ea40000300800 */
        /* <DEDUP_REMOVED lines=17> */
[----:B------:R-:W2:Y:S01]  /*5dbb0*/  LDL R16, [R1+0x1e0] ;  /* 0x0001e00001107983 */ /* 0x000ea20000100800 */
[----:B------:R-:W-:Y:S02]  /*5dbc0*/  IMAD.MOV.U32 R17, RZ, RZ, R15 ;  /* 0x000000ffff117224 */ /* 0x000fe400078e000f */
[----:B------:R-:W3:Y:S03]  /*5dbd0*/  LDL.LU R15, [R1+0x45e0] ;  /* 0x0045e000010f7983 */ /* 0x000ee60000300800 */
[----:B--2---:R-:W-:Y:S01]  /*5dbe0*/  STL.64 [R1+0x45c8], R16 ;  /* 0x0045c81001007387 */ /* 0x004fe20000100a00 */
[----:B------:R4:W-:Y:S02]  /*5dbf0*/  STL.64 [R1+0x4590], R4 ;  /* 0x0045900401007387 */ /* 0x0009e40000100a00 */
[----:B0-----:R-:W2:Y:S02]  /*5dc00*/  LDL.LU R8, [R1+0x900] ;  /* 0x0009000001087983 */ /* 0x001ea40000300800 */
[----:B------:R-:W2:Y:S01]  /*5dc10*/  LDL.LU R9, [R1+0x904] ;  /* 0x0009040001097983 */ /* 0x000ea20000300800 */
[----:B------:R-:W2:Y:S01]  /*5dc20*/  LDL.LU R10, [R1+0x908] ;  /* 0x00090800010a7983 */ /* 0x000ea20000300800 */
[----:B------:R-:W2:Y:S03]  /*5dc30*/  LDL.LU R11, [R1+0x90c] ;  /* 0x00090c00010b7983 */ /* 0x000ea60000300800 */
[----:B---3--:R-:W0:Y:S01]  /*5dc40*/  LDSM.16.MT88.4 R20, [R15+0x8080] ;  /* 0x008080000f14783b */ /* 0x008e220000004200 */
[----:B----4-:R-:W-:-:S02]  /*5dc50*/  IMAD.MOV.U32 R4, RZ, RZ, R19 ;  /* 0x000000ffff047224 */ /* 0x010fc400078e0013 */
[----:B------:R-:W-:Y:S01]  /*5dc60*/  IMAD.MOV.U32 R5, RZ, RZ, R18 ;  /* 0x000000ffff057224 */ /* 0x000fe200078e0012 */
[----:B--2---:R-:W-:Y:S01]  /*5dc70*/  STL.64 [R1+0x45a0], R10 ;  /* 0x0045a00a01007387 */ /* 0x004fe20000100a00 */
[----:B------:R-:W-:Y:S03]  /*5dc80*/  STL.64 [R1+0x4598], R8 ;  /* 0x0045980801007387 */ /* 0x000fe60000100a00 */
[----:B------:R1:W-:Y:S02]  /*5dc90*/  STL.64 [R1+0x45a8], R4 ;  /* 0x0045a80401007387 */ /* 0x0003e40000100a00 */
[----:B-1----:R-:W-:Y:S02]  /*5dca0*/  IMAD.MOV.U32 R4, RZ, RZ, R7 ;  /* 0x000000ffff047224 */ /* 0x002fe400078e0007 */
[----:B------:R-:W-:-:S05]  /*5dcb0*/  IMAD.MOV.U32 R5, RZ, RZ, R6 ;  /* 0x000000ffff057224 */ /* 0x000fca00078e0006 */
[----:B------:R1:W-:Y:S04]  /*5dcc0*/  STL.64 [R1+0x45c0], R4 ;  /* 0x0045c00401007387 */ /* 0x0003e80000100a00 */
        /* <DEDUP_REMOVED lines=15> */
[----:B------:R-:W4:Y:S01]  /*5ddc0*/  LDL.LU R11, [R1+0x91c] ;  /* 0x00091c00010b7983 */ /* 0x000f220000300800 */
[C---:B--2---:R-:W-:Y:S01]  /*5ddd0*/  HMMA.16816.F32 R16, R24.reuse, R16, R4 ;  /* 0x000000101810723c */ /* 0x044fe20000001804 */
[----:B----4-:R-:W-:Y:S01]  /*5dde0*/  STL.64 [R1+0x45b8], R10 ;  /* 0x0045b80a01007387 */ /* 0x010fe20000100a00 */
[----:B---3--:R1:W-:Y:S03]  /*5ddf0*/  STL.64 [R1+0x45b0], R8 ;  /* 0x0045b00801007387 */ /* 0x0083e60000100a00 */
[----:B-1----:R-:W2:Y:S01]  /*5de00*/  LDL.LU R8, [R1+0x920] ;  /* 0x0009200001087983 */ /* 0x002ea20000300800 */
[----:B------:R-:W2:Y:S02]  /*5de10*/  LDL.LU R9, [R1+0x924] ;  /* 0x0009240001097983 */ /* 0x000ea40000300800 */
[----:B------:R-:W2:Y:S02]  /*5de20*/  LDL.LU R10, [R1+0x928] ;  /* 0x00092800010a7983 */ /* 0x000ea40000300800 */
[----:B------:R-:W2:Y:S01]  /*5de30*/  LDL.LU R11, [R1+0x92c] ;  /* 0x00092c00010b7983 */ /* 0x000ea20000300800 */
[----:B------:R-:W-:Y:S01]  /*5de40*/  STL [R1+0x44e8], R15 ;  /* 0x0044e80f01007387 */ /* 0x000fe20000100800 */
[----:B------:R-:W-:Y:S02]  /*5de50*/  STL.64 [R1+0x44e0], R12 ;  /* 0x0044e00c01007387 */ /* 0x000fe40000100a00 */
[----:B0-----:R-:W-:Y:S02]  /*5de60*/  STL.64 [R1+0x4408], R22 ;  /* 0x0044081601007387 */ /* 0x001fe40000100a00 */
[----:B------:R-:W-:Y:S01]  /*5de70*/  STL.64 [R1+0x4400], R20 ;  /* 0x0044001401007387 */ /* 0x000fe20000100a00 */
[----:B------:R-:W3:Y:S01]  /*5de80*/  LDL.LU.64 R6, [R1+0x45d8] ;  /* 0x0045d80001067983 */ /* 0x000ee20000300a00 */
[----:B------:R-:W3:Y:S05]  /*5de90*/  LDL.LU.64 R4, [R1+0x45d0] ;  /* 0x0045d00001047983 */ /* 0x000eea0000300a00 */
[----:B------:R0:W-:Y:S02]  /*5dea0*/  STL.64 [R1+0x130], R16 ;  /* 0x0001301001007387 */ /* 0x0001e40000100a00 */
[----:B------:R3:W-:Y:S01]  /*5deb0*/  STL.64 [R1+0x138], R18 ;  /* 0x0001381201007387 */ /* 0x0007e20000100a00 */
[----:B0-----:R-:W3:Y:S02]  /*5dec0*/  LDL.LU.64 R16, [R1+0x45c8] ;  /* 0x0045c80001107983 */ /* 0x001ee40000300a00 */
[C---:B---3--:R-:W-:Y:S02]  /*5ded0*/  HMMA.16816.F32 R16, R24.reuse, R16, R4 ;  /* 0x000000101810723c */ /* 0x048fe40000001804 */
[----:B------:R-:W2:Y:S11]  /*5dee0*/  LDL.LU.64 R4, [R1+0x45c0] ;  /* 0x0045c00001047983 */ /* 0x000eb60000300a00 */
[----:B------:R-:W-:Y:S10]  /*5def0*/  @!UPT UIADD3 URZ, URZ, URZ, URZ ;  /* 0x0000003f3f3ff290 */ /* 0x000ff4000fffe03f */
[----:B------:R0:W-:Y:S01]  /*5df00*/  STL.64 [R1+0x120], R16 ;  /* 0x0001201001007387 */ /* 0x0001e20000100a00 */
[----:B------:R-:W-:Y:S03]  /*5df10*/  STL.64 [R1+0x128], R18 ;  /* 0x0001281201007387 */ /* 0x000fe60000100a00 */
[----:B0-----:R-:W3:Y:S01]  /*5df20*/  LDL.64 R16, [R1+0x10] ;  /* 0x0000100001107983 */ /* 0x001ee20000100a00 */
[----:B------:R-:W-:Y:S02]  /*5df30*/  IMAD.MOV.U32 R12, RZ, RZ, R14 ;  /* 0x000000ffff0c7224 */ /* 0x000fe400078e000e */
[----:B------:R-:W-:Y:S01]  /*5df40*/  IMAD.MOV.U32 R13, RZ, RZ, R3 ;  /* 0x000000ffff0d7224 */ /* 0x000fe200078e0003 */
[----:B---3--:R0:W-:Y:S04]  /*5df50*/  STL.64 [R1+0x4510], R16 ;  /* 0x0045101001007387 */ /* 0x0081e80000100a00 */
[----:B0-----:R-:W3:Y:S01]  /*5df60*/  LDL.LU R16, [R1+0x930] ;  /* 0x0009300001107983 */ /* 0x001ee20000300800 */
[----:B------:R-:W3:Y:S02]  /*5df70*/  LDL.LU R17, [R1+0x934] ;  /* 0x0009340001117983 */ /* 0x000ee40000300800 */
[----:B------:R-:W3:Y:S02]  /*5df80*/  LDL.LU R18, [R1+0x938] ;  /* 0x0009380001127983 */ /* 0x000ee40000300800 */
[----:B------:R-:W3:Y:S02]  /*5df90*/  LDL.LU R19, [R1+0x93c] ;  /* 0x00093c0001137983 */ /* 0x000ee40000300800 */
[C---:B---3--:R-:W-:Y:S01]  /*5dfa0*/  HMMA.16816.F32 R12, R24.reuse, R12, R16 ;  /* 0x0000000c180c723c */ /* 0x048fe20000001810 */
[----:B------:R-:W3:Y:S11]  /*5dfb0*/  LDL.64 R16, [R1+0x20] ;  /* 0x0000200001107983 */ /* 0x000ef60000100a00 */
[----:B------:R-:W-:Y:S11]  /*5dfc0*/  @!UPT UIADD3 URZ, URZ, URZ, URZ ;  /* 0x0000003f3f3ff290 */ /* 0x000ff6000fffe03f */
[----:B------:R0:W-:Y:S01]  /*5dfd0*/  STL.64 [R1+0x110], R12 ;  /* 0x0001100c01007387 */ /* 0x0001e20000100a00 */
[----:B------:R1:W-:Y:S03]  /*5dfe0*/  STL.64 [R1+0x118], R14 ;  /* 0x0001180e01007387 */ /* 0x0003e60000100a00 */
[----:B0-----:R-:W4:Y:S01]  /*5dff0*/  LDL.LU R12, [R1+0x450] ;  /* 0x00045000010c7983 */ /* 0x001f220000300800 */
[----:B------:R-:W4:Y:S02]  /*5e000*/  LDL.LU R13, [R1+0x454] ;  /* 0x00045400010d7983 */ /* 0x000f240000300800 */
[----:B-1----:R-:W3:Y:S02]  /*5e010*/  LDL.LU R14, [R1+0x458] ;  /* 0x00045800010e7983 */ /* 0x002ee40000300800 */
[----:B------:R-:W3:Y:S01]  /*5e020*/  LDL.LU R15, [R1+0x45c] ;  /* 0x00045c00010f7983 */ /* 0x000ee20000300800 */
[C---:B--2---:R-:W-:Y:S01]  /*5e030*/  HMMA.16816.F32 R4, R24.reuse, R4, R8 ;  /* 0x000000041804723c */ /* 0x044fe20000001808 */
        /* <DEDUP_REMOVED lines=13> */
[----:B------:R-:W3:Y:S02]  /*5e110*/  LDL.LU.64 R8, [R1+0x45b0] ;  /* 0x0045b00001087983 */ /* 0x000ee40000300a00 */
        /* <DEDUP_REMOVED lines=37> */
[----:B0-----:R-:W2:Y:S01]  /*5e370*/  LDL.LU.64 R6, [R1+0x4530] ;  /* 0x0045300001067983 */ /* 0x001ea20000300a00 */
[----:B------:R-:W2:Y:S02]  /*5e380*/  LDL.LU.64 R4, [R1+0x4528] ;  /* 0x0045280001047983 */ /* 0x000ea40000300a00 */
[----:B------:R-:W-:Y:S02]  /*5e390*/  IMAD.MOV.U32 R20, RZ, RZ, R2 ;  /* 0x000000ffff147224 */ /* 0x000fe400078e0002 */
[----:B------:R-:W-:Y:S02]  /*5e3a0*/  IMAD.MOV.U32 R21, RZ, RZ, R0 ;  /* 0x000000ffff157224 */ /* 0x000fe400078e0000 */
[----:B------:R-:W-:-:S02]  /*5e3b0*/  IMAD.MOV.U32 R3, RZ, RZ, R16 ;  /* 0x000000ffff037224 */ /* 0x000fc400078e0010 */
[----:B------:R-:W-:-:S03]  /*5e3c0*/  IMAD.MOV.U32 R2, RZ, RZ, R17 ;  /* 0x000000ffff027224 */ /* 0x000fc600078e0011 */
[----:B---3--:R-:W-:Y:S01]  /*5e3d0*/  HMMA.16816.F32 R24, R24, R20, R8 ;  /* 0x000000141818723c */ /* 0x008fe20000001808 */
[----:B------:R-:W3:Y:S11]  /*5e3e0*/  LDL.LU R8, [R1+0x440] ;  /* 0x0004400001087983 */ /* 0x000ef60000300800 */
[----:B------:R-:W-:Y:S11]  /*5e3f0*/  @!UPT UIADD3 URZ, URZ, URZ, URZ ;  /* 0x0000003f3f3ff290 */ /* 0x000ff6000fffe03f */
[----:B------:R0:W-:Y:S01]  /*5e400*/  STL.64 [R1+0xb0], R24 ;  /* 0x0000b01801007387 */ /* 0x0001e20000100a00 */
[----:B------:R1:W-:Y:S02]  /*5e410*/  STL.64 [R1+0xb8], R26 ;  /* 0x0000b81a01007387 */ /* 0x0003e40000100a00 */
[----:B------:R-:W3:Y:S02]  /*5e420*/  LDL.LU R9, [R1+0x444] ;  /* 0x0004440001097983 */ /* 0x000ee40000300800 */
[----:B------:R-:W3:Y:S01]  /*5e430*/  LDL.LU R10, [R1+0x448] ;  /* 0x00044800010a7983 */ /* 0x000ee20000300800 */
[----:B------:R-:W3:Y:S01]  /*5e440*/  LDL.LU R11, [R1+0x44c] ;  /* 0x00044c00010b7983 */ /* 0x000ee20000300800 */
[C---:B--2---:R-:W-:Y:S03]  /*5e450*/  HMMA.16816.F32 R12, R4.reuse, R16, R12 ;  /* 0x00000010040c723c */ /* 0x044fe6000000180c */
[----:B0-----:R-:W2:Y:S01]  /*5e460*/  LDL.LU R24, [R1+0x430] ;  /* 0x0004300001187983 */ /* 0x001ea20000300800 */
[----:B------:R-:W2:Y:S02]  /*5e470*/  LDL.LU R25, [R1+0x434] ;  /* 0x0004340001197983 */ /* 0x000ea40000300800 */
[----:B-1----:R-:W2:Y:S02]  /*5e480*/  LDL.LU R26, [R1+0x438] ;  /* 0x00043800011a7983 */ /* 0x002ea40000300800 */
[----:B------:R-:W2:Y:S01]  /*5e490*/  LDL.LU R27, [R1+0x43c] ;  /* 0x00043c00011b7983 */ /* 0x000ea20000300800 */
[----:B------:R0:W-:Y:S04]  /*5e4a0*/  STL.64 [R1+0x4418], R20 ;  /* 0x0044181401007387 */ /* 0x0001e80000100a00 */
[----:B0-----:R-:W4:Y:S01]  /*5e4b0*/  LDL.LU R20, [R1+0x470] ;  /* 0x0004700001147983 */ /* 0x001f220000300800 */
[----:B------:R-:W4:Y:S02]  /*5e4c0*/  LDL.LU R21, [R1+0x474] ;  /* 0x0004740001157983 */ /* 0x000f240000300800 */
[----:B------:R-:W4:Y:S02]  /*5e4d0*/  LDL.LU R22, [R1+0x478] ;  /* 0x0004780001167983 */ /* 0x000f240000300800 */
[----:B------:R-:W4:Y:S05]  /*5e4e0*/  LDL.LU R23, [R1+0x47c] ;  /* 0x00047c0001177983 */ /* 0x000f2a0000300800 */
[----:B------:R-:W-:Y:S01]  /*5e4f0*/  STL.64 [R1+0x480], R12 ;  /* 0x0004800c01007387 */ /* 0x000fe20000100a00 */
[----:B------:R0:W-:Y:S03]  /*5e500*/  STL.64 [R1+0x488], R14 ;  /* 0x0004880e01007387 */ /* 0x0001e60000100a00 */
[----:B0-----:R-:W2:Y:S01]  /*5e510*/  LDL.LU.64 R14, [R1+0x4520] ;  /* 0x00452000010e7983 */ /* 0x001ea20000300a00 */
[----:B------:R-:W2:Y:S02]  /*5e520*/  LDL.LU.64 R12, [R1+0x4518] ;  /* 0x00451800010c7983 */ /* 0x000ea40000300a00 */
[----:B------:R-:W4:Y:S02]  /*5e530*/  LDL.LU.64 R16, [R1+0x4510] ;  /* 0x0045100001107983 */ /* 0x000f240000300a00 */
[C---:B----4-:R-:W-:Y:S11]  /*5e540*/  HMMA.16816.F32 R20, R4.reuse, R16, R20 ;  /* 0x000000100414723c */ /* 0x050ff60000001814 */
[----:B------:R-:W-:Y:S11]  /*5e550*/  @!UPT UIADD3 URZ, URZ, URZ, URZ ;  /* 0x0000003f3f3ff290 */ /* 0x000ff6000fffe03f */
[----:B------:R-:W-:Y:S01]  /*5e560*/  @!UPT UIADD3 URZ, URZ, URZ, URZ ;  /* 0x0000003f3f3ff290 */ /* 0x000fe2000fffe03f */
        /* <DEDUP_REMOVED lines=13> */
[----:B------:R-:W2:Y:S02]  /*5e640*/  LDL.LU.64 R16, [R1+0x44f0] ;  /* 0x0044f00001107983 */ /* 0x000ea40000300a00 */
[----:B------:R-:W-:Y:S01]  /*5e650*/  STL.64 [R1+0x44a8], R22 ;  /* 0x0044a81601007387 */ /* 0x000fe20000100a00 */
[----:B------:R0:W-:Y:S04]  /*5e660*/  STL.64 [R1+0x44a0], R20 ;  /* 0x0044a01401007387 */ /* 0x0001e80000100a00 */
[----:B0-----:R-:W4:Y:S01]  /*5e670*/  LDL.64 R20, [R1+0x1e0] ;  /* 0x0001e00001147983 */ /* 0x001f220000100a00 */
[C---:B--2---:R-:W-:Y:S03]  /*5e680*/  HMMA.16816.F32 R12, R4.reuse, R16, R12 ;  /* 0x00000010040c723c */ /* 0x044fe6000000180c */
[----:B----4-:R0:W-:Y:S04]  /*5e690*/  STL.64 [R1+0x44b8], R20 ;  /* 0x0044b81401007387 */ /* 0x0101e80000100a00 */
[----:B0-----:R-:W2:Y:S11]  /*5e6a0*/  LDL.64 R20, [R1+0x30] ;  /* 0x0000300001147983 */ /* 0x001eb60000100a00 */
[----:B------:R-:W-:Y:S05]  /*5e6b0*/  @!UPT UIADD3 URZ, URZ, URZ, URZ ;  /* 0x0000003f3f3ff290 */ /* 0x000fea000fffe03f */
[----:B------:R-:W-:Y:S02]  /*5e6c0*/  STL.64 [R1+0x450], R12 ;  /* 0x0004500c01007387 */ /* 0x000fe40000100a00 */
[----:B------:R0:W-:Y:S02]  /*5e6d0*/  STL.64 [R1+0x458], R14 ;  /* 0x0004580e01007387 */ /* 0x0001e40000100a00 */
[----:B0-----:R-:W4:Y:S01]  /*5e6e0*/  LDL.LU R15, [R1+0x44e8] ;  /* 0x0044e800010f7983 */ /* 0x001f220000300800 */
[----:B------:R-:W3:Y:S02]  /*5e6f0*/  LDL.LU.64 R12, [R1+0x44e0] ;  /* 0x0044e000010c7983 */ /* 0x000ee40000300a00 */
[----:B------:R0:W-:Y:S02]  /*5e700*/  STL.64 [R1+0x44b0], R16 ;  /* 0x0044b01001007387 */ /* 0x0001e40000100a00 */
        /* <DEDUP_REMOVED lines=14> */
[----:B0-----:R-:W3:Y:S01]  /*5e7f0*/  LDL.LU.64 R10, [R1+0x44d8] ;  /* 0x0044d800010a7983 */ /* 0x001ee20000300a00 */
[----:B------:R-:W2:Y:S02]  /*5e800*/  LDL.LU.64 R8, [R1+0x44d0] ;  /* 0x0044d00001087983 */ /* 0x000ea40000300a00 */
[----:B------:R-:W-:Y:S02]  /*5e810*/  IMAD.MOV.U32 R14, RZ, RZ, R20 ;  /* 0x000000ffff0e7224 */ /* 0x000fe400078e0014 */
[----:B------:R-:W-:Y:S01]  /*5e820*/  IMAD.MOV.U32 R0, RZ, RZ, R21 ;  /* 0x000000ffff007224 */ /* 0x000fe200078e0015 */
[C---:B--2---:R-:W-:Y:S01]  /*5e830*/  HMMA.16816.F32 R24, R4.reuse, R8, R24 ;  /* 0x000000080418723c */ /* 0x044fe20000001818 */
[----:B---3--:R-:W-:Y:S01]  /*5e840*/  STL.64 [R1+0x43a0], R10 ;  /* 0x0043a00a01007387 */ /* 0x008fe20000100a00 */
[----:B------:R0:W-:Y:S11]  /*5e850*/  STL.64 [R1+0x4398], R8 ;  /* 0x0043980801007387 */ /* 0x0001f60000100a00 */
[----:B------:R-:W-:Y:S10]  /*5e860*/  @!UPT UIADD3 URZ, URZ, URZ, URZ ;  /* 0x0000003f3f3ff290 */ /* 0x000ff4000fffe03f */
[----:B------:R-:W-:Y:S01]  /*5e870*/  STL.64 [R1+0x430], R24 ;  /* 0x0004301801007387 */ /* 0x000fe20000100a00 */
[----:B------:R-:W-:Y:S02]  /*5e880*/  STL.64 [R1+0x438], R26 ;  /* 0x0004381a01007387 */ /* 0x000fe40000100a00 */
[----:B----4-:R-:W1:Y:S01]  /*5e890*/  LDSM.16.MT88.4 R24, [R15+0x8100] ;  /* 0x008100000f18783b */ /* 0x010e620000004200 */
[C---:B------:R-:W-:Y:S01]  /*5e8a0*/  HMMA.16816.F32 R16, R4.reuse, R20, R16 ;  /* 0x000000140410723c */ /* 0x040fe20000001810 */
[----:B0-----:R-:W2:Y:S04]  /*5e8b0*/  LDL.64 R8, [R1+0x1d0] ;  /* 0x0001d00001087983 */ /* 0x001ea80000100a00 */
[----:B-1----:R-:W-:Y:S01]  /*5e8c0*/  STL.64 [R1+0x4298], R26 ;  /* 0x0042981a01007387 */ /* 0x002fe20000100a00 */
[----:B------:R0:W-:Y:S03]  /*5e8d0*/  STL.64 [R1+0x4290], R24 ;  /* 0x0042901801007387 */ /* 0x0001e60000100a00 */
[----:B0-----:R-:W3:Y:S01]  /*5e8e0*/  LDL.LU R24, [R1+0x790] ;  /* 0x0007900001187983 */ /* 0x001ee20000300800 */
[----:B------:R-:W3:Y:S02]  /*5e8f0*/  LDL.LU R25, [R1+0x794] ;  /* 0x0007940001197983 */ /* 0x000ee40000300800 */
[----:B------:R-:W3:Y:S02]  /*5e900*/  LDL.LU R26, [R1+0x798] ;  /* 0x00079800011a7983 */ /* 0x000ee40000300800 */
[----:B------:R-:W3:Y:S09]  /*5e910*/  LDL.LU R27, [R1+0x79c] ;  /* 0x00079c00011b7983 */ /* 0x000ef20000300800 */
[----:B------:R-:W-:Y:S01]  /*5e920*/  STL.64 [R1+0x420], R16 ;  /* 0x0004201001007387 */ /* 0x000fe20000100a00 */
[----:B------:R0:W-:Y:S03]  /*5e930*/  STL.64 [R1+0x428], R18 ;  /* 0x0004281201007387 */ /* 0x0001e60000100a00 */
[----:B0-----:R-:W4:Y:S01]  /*5e940*/  LDL.LU.64 R18, [R1+0x44c8] ;  /* 0x0044c80001127983 */ /* 0x001f220000300a00 */
[----:B------:R-:W4:Y:S02]  /*5e950*/  LDL.LU.64 R16, [R1+0x44c0] ;  /* 0x0044c00001107983 */ /* 0x000f240000300a00 */
[----:B------:R-:W4:Y:S02]  /*5e960*/  LDL.LU.64 R20, [R1+0x44b8] ;  /* 0x0044b80001147983 */ /* 0x000f240000300a00 */
[----:B------:R-:W-:Y:S01]  /*5e970*/  STL [R1+0x4374], R0 ;  /* 0x0043740001007387 */ /* 0x000fe20000100800 */
[----:B------:R-:W-:Y:S01]  /*5e980*/  STL [R1+0x4370], R14 ;  /* 0x0043700e01007387 */ /* 0x000fe20000100800 */
[----:B--2---:R-:W-:Y:S01]  /*5e990*/  IMAD.MOV.U32 R28, RZ, RZ, R8 ;  /* 0x000000ffff1c7224 */ /* 0x004fe200078e0008 */
[C---:B----4-:R-:W-:Y:S01]  /*5e9a0*/  HMMA.16816.F32 R16, R4.reuse, R20, R16 ;  /* 0x000000140410723c */ /* 0x050fe20000001810 */
[----:B------:R-:W-:Y:S11]  /*5e9b0*/  IMAD.MOV.U32 R15, RZ, RZ, R21 ;  /* 0x000000ffff0f7224 */ /* 0x000ff600078e0015 */
[----:B------:R-:W-:Y:S11]  /*5e9c0*/  @!UPT UIADD3 URZ, URZ, URZ, URZ ;  /* 0x0000003f3f3ff290 */ /* 0x000ff6000fffe03f */
[----:B------:R0:W-:Y:S01]  /*5e9d0*/  STL.64 [R1+0x7a0], R16 ;  /* 0x0007a01001007387 */ /* 0x0001e20000100a00 */
[----:B------:R1:W-:Y:S03]  /*5e9e0*/  STL.64 [R1+0x7a8], R18 ;  /* 0x0007a81201007387 */ /* 0x0003e60000100a00 */
[----:B0-----:R-:W2:Y:S01]  /*5e9f0*/  LDL.LU.64 R16, [R1+0x44b0] ;  /* 0x0044b00001107983 */ /* 0x001ea20000300a00 */
[----:B-1----:R-:W-:Y:S02]  /*5ea00*/  IMAD.MOV.U32 R18, RZ, RZ, R20 ;  /* 0x000000ffff127224 */ /* 0x002fe400078e0014 */
[----:B------:R-:W4:Y:S02]  /*5ea10*/  LDL.LU.64 R22, [R1+0x44a8] ;  /* 0x0044a80001167983 */ /* 0x000f240000300a00 */
[----:B------:R-:W2:Y:S01]  /*5ea20*/  LDL.LU.64 R20, [R1+0x44a0] ;  /* 0x0044a00001147983 */ /* 0x000ea20000300a00 */
[----:B------:R-:W-:Y:S01]  /*5ea30*/  STL [R1+0x437c], R15 ;  /* 0x00437c0f01007387 */ /* 0x000fe20000100800 */
[----:B------:R3:W-:Y:S02]  /*5ea40*/  STL.64 [R1+0x4480], R12 ;  /* 0x0044800c01007387 */ /* 0x0007e40000100a00 */
[----:B---3--:R-:W-:Y:S01]  /*5ea50*/  HMMA.16816.F32 R12, R4, R8, R24 ;  /* 0x00000008040c723c */ /* 0x008fe20000001818 */
[----:B------:R-:W-:Y:S01]  /*5ea60*/  STL [R1+0x4378], R18 ;  /* 0x0043781201007387 */ /* 0x000fe20000100800 */
[----:B------:R-:W-:Y:S11]  /*5ea70*/  IMAD.MOV.U32 R19, RZ, RZ, R9 ;  /* 0x000000ffff137224 */ /* 0x000ff600078e0009 */
[----:B------:R-:W-:Y:S10]  /*5ea80*/  @!UPT UIADD3 URZ, URZ, URZ, URZ ;  /* 0x0000003f3f3ff290 */ /* 0x000ff4000fffe03f */
[----:B------:R-:W-:Y:S01]  /*5ea90*/  STL.64 [R1+0x790], R12 ;  /* 0x0007900c01007387 */ /* 0x000fe20000100a00 */
[----:B------:R-:W-:Y:S02]  /*5eaa0*/  STL.64 [R1+0x798], R14 ;  /* 0x0007980e01007387 */ /* 0x000fe40000100a00 */
[----:B------:R-:W3:Y:S02]  /*5eab0*/  LDL.LU R8, [R1+0x650] ;  /* 0x0006500001087983 */ /* 0x000ee40000300800 */
[----:B------:R-:W3:Y:S01]  /*5eac0*/  LDL.LU R9, [R1+0x654] ;  /* 0x0006540001097983 */ /* 0x000ee20000300800 */
[----:B------:R-:W2:Y:S01]  /*5ead0*/  LDL.LU R10, [R1+0x658] ;  /* 0x00065800010a7983 */ /* 0x000ea20000300800 */
[----:B------:R-:W2:Y:S03]  /*5eae0*/  LDL.LU R11, [R1+0x65c] ;  /* 0x00065c00010b7983 */ /* 0x000ea60000300800 */
[----:B--2---:R-:W-:Y:S01]  /*5eaf0*/  STL.64 [R1+0x43b0], R10 ;  /* 0x0043b00a01007387 */ /* 0x004fe20000100a00 */
[----:B---3--:R0:W-:Y:S03]  /*5eb00*/  STL.64 [R1+0x43a8], R8 ;  /* 0x0043a80801007387 */ /* 0x0081e60000100a00 */
[----:B0-----:R-:W2:Y:S01]  /*5eb10*/  LDL.LU R8, [R1+0x660] ;  /* 0x0006600001087983 */ /* 0x001ea20000300800 */
[----:B------:R-:W2:Y:S02]  /*5eb20*/  LDL.LU R9, [R1+0x664] ;  /* 0x0006640001097983 */ /* 0x000ea40000300800 */
[----:B------:R-:W3:Y:S02]  /*5eb30*/  LDL.LU R10, [R1+0x668] ;  /* 0x00066800010a7983 */ /* 0x000ee40000300800 */
[----:B------:R-:W3:Y:S02]  /*5eb40*/  LDL.LU R11, [R1+0x66c] ;  /* 0x00066c00010b7983 */ /* 0x000ee40000300800 */
[----:B---3--:R-:W-:Y:S01]  /*5eb50*/  STL.64 [R1+0x43c0], R10 ;  /* 0x0043c00a01007387 */ /* 0x008fe20000100a00 */
[----:B--2---:R4:W-:Y:S02]  /*5eb60*/  STL.64 [R1+0x43b8], R8 ;  /* 0x0043b80801007387 */ /* 0x0049e40000100a00 */
[----:B----4-:R-:W-:-:S02]  /*5eb70*/  IMAD.MOV.U32 R8, RZ, RZ, R23 ;  /* 0x000000ffff087224 */ /* 0x010fc400078e0017 */
[----:B------:R-:W-:-:S05]  /*5eb80*/  IMAD.MOV.U32 R9, RZ, RZ, R22 ;  /* 0x000000ffff097224 */ /* 0x000fca00078e0016 */
[----:B------:R0:W-:Y:S02]  /*5eb90*/  STL.64 [R1+0x43d0], R8 ;  /* 0x0043d00801007387 */ /* 0x0001e40000100a00 */
[----:B0-----:R-:W-:Y:S02]  /*5eba0*/  IMAD.MOV.U32 R8, RZ, RZ, R21 ;  /* 0x000000ffff087224 */ /* 0x001fe400078e0015 */
[----:B------:R-:W-:-:S05]  /*5ebb0*/  IMAD.MOV.U32 R9, RZ, RZ, R20 ;  /* 0x000000ffff097224 */ /* 0x000fca00078e0014 */
[----:B------:R0:W-:Y:S01]  /*5ebc0*/  STL.64 [R1+0x43e8], R8 ;  /* 0x0043e80801007387 */ /* 0x0001e20000100a00 */
[----:B------:R-:W2:Y:S02]  /*5ebd0*/  LDL R27, [R1+0x1de0] ;  /* 0x001de000011b7983 */ /* 0x000ea40000100800 */
[----:B0-----:R-:W-:Y:S02]  /*5ebe0*/  IMAD.MOV.U32 R8, RZ, RZ, R3 ;  /* 0x000000ffff087224 */ /* 0x001fe400078e0003 */
[----:B------:R-:W-:Y:S01]  /*5ebf0*/  IMAD.MOV.U32 R9, RZ, RZ, R2 ;  /* 0x000000ffff097224 */ /* 0x000fe200078e0002 */
[----:B--2---:R0:W-:Y:S01]  /*5ec00*/  STL [R1+0x43c8], R27 ;  /* 0x0043c81b01007387 */ /* 0x0041e20000100800 */
[----:B------:R-:W2:Y:S02]  /*5ec10*/  LDL.LU R24, [R1+0x670] ;  /* 0x0006700001187983 */ /* 0x000ea40000300800 */
[----:B------:R-:W2:Y:S02]  /*5ec20*/  LDL.LU R25, [R1+0x674] ;  /* 0x0006740001197983 */ /* 0x000ea40000300800 */
[----:B------:R-:W3:Y:S01]  /*5ec30*/  LDL.LU R26, [R1+0x678] ;  /* 0x00067800011a7983 */ /* 0x000ee20000300800 */
[----:B0-----:R-:W3:Y:S01]  /*5ec40*/  LDL.LU R27, [R1+0x67c] ;  /* 0x00067c00011b7983 */ /* 0x001ee20000300800 */
[----:B------:R0:W-:Y:S03]  /*5ec50*/  STL.64 [R1+0x4410], R8 ;  /* 0x0044100801007387 */ /* 0x0001e60000100a00 */
        /* <DEDUP_REMOVED lines=10> */
[----:B----4-:R-:W-:Y:S01]  /*5ed00*/  STL.64 [R1+0x4438], R10 ;  /* 0x0044380a01007387 */ /* 0x010fe20000100a00 */
[----:B--2---:R0:W-:Y:S03]  /*5ed10*/  STL.64 [R1+0x4430], R8 ;  /* 0x0044300801007387 */ /* 0x0041e60000100a00 */
[----:B0-----:R-:W2:Y:S04]  /*5ed20*/  LDL.64 R8, [R1+0x180] ;  /* 0x0001800001087983 */ /* 0x001ea80000100a00 */
[----:B--2---:R0:W-:Y:S04]  /*5ed30*/  STL.64 [R1+0x4448], R8 ;  /* 0x0044480801007387 */ /* 0x0041e80000100a00 */
[----:B0-----:R-:W2:Y:S04]  /*5ed40*/  LDL.64 R8, [R1+0x190] ;  /* 0x0001900001087983 */ /* 0x001ea80000100a00 */
[----:B--2---:R0:W-:Y:S04]  /*5ed50*/  STL.64 [R1+0x4460], R8 ;  /* 0x0044600801007387 */ /* 0x0041e80000100a00 */
[----:B0-----:R-:W2:Y:S04]  /*5ed60*/  LDL.64 R8, [R1+0x1a0] ;  /* 0x0001a00001087983 */ /* 0x001ea80000100a00 */
[----:B--2---:R-:W-:Y:S01]  /*5ed70*/  STL.64 [R1+0x4478], R8 ;  /* 0x0044780801007387 */ /* 0x004fe20000100a00 */
[----:B------:R-:W2:Y:S03]  /*5ed80*/  LDL.64 R20, [R1+0x170] ;  /* 0x0001700001147983 */ /* 0x000ea60000100a00 */
        /* <DEDUP_REMOVED lines=10> */
[----:B------:R0:W-:Y:S02]  /*5ee30*/  STL.64 [R1+0x4488], R12 ;  /* 0x0044880c01007387 */ /* 0x0001e40000100a00 */
[----:B------:R-:W2:Y:S01]  /*5ee40*/  LDL.64 R8, [R1+0x1b0] ;  /* 0x0001b00001087983 */ /* 0x000ea20000100a00 */
[----:B0-----:R-:W3:Y:S04]  /*5ee50*/  LDL.64 R12, [R1+0x1c0] ;  /* 0x0001c000010c7983 */ /* 0x001ee80000100a00 */
[----:B--2---:R0:W-:Y:S04]  /*5ee60*/  STL.64 [R1+0x4498], R8 ;  /* 0x0044980801007387 */ /* 0x0041e80000100a00 */
        /* <DEDUP_REMOVED lines=20> */
[----:B------:R-:W4:Y:S02]  /*5efb0*/  LDL.LU R26, [R1+0x688] ;  /* 0x00068800011a7983 */ /* 0x000f240000300800 */
[----:B------:R-:W4:Y:S01]  /*5efc0*/  LDL.LU R27, [R1+0x68c] ;  /* 0x00068c00011b7983 */ /* 0x000f220000300800 */
[----:B------:R-:W-:Y:S01]  /*5efd0*/  HMMA.16816.F32 R8, R4, R12, R8 ;  /* 0x0000000c0408723c */ /* 0x000fe20000001808 */
[----:B------:R-:W-:-:S02]  /*5efe0*/  IMAD.MOV.U32 R3, RZ, RZ, R12 ;  /* 0x000000ffff037224 */ /* 0x000fc400078e000c */
[----:B------:R-:W-:Y:S01]  /*5eff0*/  IMAD.MOV.U32 R29, RZ, RZ, R13 ;  /* 0x000000ffff1d7224 */ /* 0x000fe200078e000d */
[----:B----4-:R-:W-:Y:S01]  /*5f000*/  STL.64 [R1+0x43f8], R26 ;  /* 0x0043f81a01007387 */ /* 0x010fe20000100a00 */
[----:B---3--:R0:W-:Y:S03]  /*5f010*/  STL.64 [R1+0x43f0], R24 ;  /* 0x0043f01801007387 */ /* 0x0081e60000100a00 */
[----:B0-----:R-:W3:Y:S01]  /*5f020*/  LDL.LU R24, [R1+0x690] ;  /* 0x0006900001187983 */ /* 0x001ee20000300800 */
[----:B------:R-:W3:Y:S02]  /*5f030*/  LDL.LU R25, [R1+0x694] ;  /* 0x0006940001197983 */ /* 0x000ee40000300800 */
[----:B------:R-:W3:Y:S02]  /*5f040*/  LDL.LU R26, [R1+0x698] ;  /* 0x00069800011a7983 */ /* 0x000ee40000300800 */
[----:B------:R-:W3:Y:S01]  /*5f050*/  LDL.LU R27, [R1+0x69c] ;  /* 0x00069c00011b7983 */ /* 0x000ee20000300800 */
[----:B------:R-:W-:Y:S01]  /*5f060*/  STL [R1+0x4384], R19 ;  /* 0x0043841301007387 */ /* 0x000fe20000100800 */
[----:B------:R-:W-:Y:S08]  /*5f070*/  STL [R1+0x4380], R28 ;  /* 0x0043801c01007387 */ /* 0x000ff00000100800 */
[----:B------:R0:W-:Y:S02]  /*5f080*/  STL.64 [R1+0x780], R8 ;  /* 0x0007800801007387 */ /* 0x0001e40000100a00 */
[----:B------:R-:W-:Y:S01]  /*5f090*/  STL.64 [R1+0x788], R10 ;  /* 0x0007880a01007387 */ /* 0x000fe20000100a00 */
[----:B0-----:R-:W4:Y:S01]  /*5f0a0*/  LDL.LU.64 R8, [R1+0x4498] ;  /* 0x0044980001087983 */ /* 0x001f220000300a00 */
[----:B------:R-:W4:Y:S02]  /*5f0b0*/  LDL.LU.64 R14, [R1+0x4490] ;  /* 0x00449000010e7983 */ /* 0x000f240000300a00 */
[----:B------:R-:W4:Y:S02]  /*5f0c0*/  LDL.LU.64 R12, [R1+0x4488] ;  /* 0x00448800010c7983 */ /* 0x000f240000300a00 */
[----:B------:R-:W-:Y:S01]  /*5f0d0*/  STL [R1+0x438c], R29 ;  /* 0x00438c1d01007387 */ /* 0x000fe20000100800 */
[----:B------:R-:W-:Y:S01]  /*5f0e0*/  STL [R1+0x4388], R3 ;  /* 0x0043880301007387 */ /* 0x000fe20000100800 */
[C---:B----4-:R-:W-:Y:S01]  /*5f0f0*/  HMMA.16816.F32 R12, R4.reuse, R8, R12 ;  /* 0x00000008040c723c */ /* 0x050fe2000000180c */
[----:B------:R-:W-:Y:S11]  /*5f100*/  IMAD.MOV.U32 R2, RZ, RZ, R9 ;  /* 0x000000ffff027224 */ /* 0x000ff600078e0009 */
[----:B------:R-:W-:Y:S11]  /*5f110*/  @!UPT UIADD3 URZ, URZ, URZ, URZ ;  /* 0x0000003f3f3ff290 */ /* 0x000ff6000fffe03f */
[----:B------:R0:W-:Y:S01]  /*5f120*/  STL.64 [R1+0x770], R12 ;  /* 0x0007700c01007387 */ /* 0x0001e20000100a00 */
[----:B------:R1:W-:Y:S03]  /*5f130*/  STL.64 [R1+0x778], R14 ;  /* 0x0007780e01007387 */ /* 0x0003e60000100a00 */
[----:B0-----:R-:W4:Y:S01]  /*5f140*/  LDL.LU.64 R12, [R1+0x4480] ;  /* 0x00448000010c7983 */ /* 0x001f220000300a00 */
[----:B-1----:R-:W-:Y:S02]  /*5f150*/  IMAD.MOV.U32 R14, RZ, RZ, R8 ;  /* 0x000000ffff0e7224 */ /* 0x002fe400078e0008 */
[----:B------:R-:W2:Y:S03]  /*5f160*/  LDL.LU.64 R8, [R1+0x4478] ;  /* 0x0044780001087983 */ /* 0x000ea60000300a00 */
        /* <DEDUP_REMOVED lines=23> */
[----:B------:R0:W-:Y:S01]  /*5f2e0*/  STL.64 [R1+0x740], R20 ;  /* 0x0007401401007387 */ /* 0x0001e20000100a00 */
[----:B------:R-:W-:Y:S03]  /*5f2f0*/  STL.64 [R1+0x748], R22 ;  /* 0x0007481601007387 */ /* 0x000fe60000100a00 */
        /* <DEDUP_REMOVED lines=13> */
[----:B------:R-:W3:Y:S01]  /*5f3d0*/  LDL.LU.64 R8, [R1+0x4410] ;  /* 0x0044100001087983 */ /* 0x000ee20000300a00 */
[----:B------:R-:W3:Y:S02]  /*5f3e0*/  LDL.LU.64 R22, [R1+0x4408] ;  /* 0x0044080001167983 */ /* 0x000ee40000300a00 */
[----:B------:R-:W3:Y:S11]  /*5f3f0*/  LDL.LU.64 R20, [R1+0x4400] ;  /* 0x0044000001147983 */ /* 0x000ef60000300a00 */
[----:B------:R-:W-:Y:S08]  /*5f400*/  @!UPT UIADD3 URZ, URZ, URZ, URZ ;  /* 0x0000003f3f3ff290 */ /* 0x000ff0000fffe03f */
        /* <DEDUP_REMOVED lines=21> */
[----:B------:R-:W3:Y:S11]  /*5f560*/  LDL.LU R27, [R1+0x43c8] ;  /* 0x0043c800011b7983 */ /* 0x000ef60000300800 */
[----:B------:R-:W-:Y:S10]  /*5f570*/  @!UPT UIADD3 URZ, URZ, URZ, URZ ;  /* 0x0000003f3f3ff290 */ /* 0x000ff4000fffe03f */
        /* <DEDUP_REMOVED lines=10> */
[----:B------:R-:W4:Y:S02]  /*5f620*/  LDL.LU.64 R8, [R1+0x43a8] ;  /* 0x0043a80001087983 */ /* 0x000f240000300a00 */
[----:B------:R-:W-:Y:S01]  /*5f630*/  STL.64 [R1+0x4250], R16 ;  /* 0x0042501001007387 */ /* 0x000fe20000100a00 */
[C---:B----4-:R-:W-:Y:S11]  /*5f640*/  HMMA.16816.F32 R8, R20.reuse, R12, R8 ;  /* 0x0000000c1408723c */ /* 0x050ff60000001808 */
[----:B------:R-:W-:Y:S11]  /*5f650*/  @!UPT UIADD3 URZ, URZ, URZ, URZ ;  /* 0x0000003f3f3ff290 */ /* 0x000ff6000fffe03f */
[----:B------:R-:W-:Y:S01]  /*5f660*/  @!UPT UIADD3 URZ, URZ, URZ, URZ ;  /* 0x0000003f3f3ff290 */ /* 0x000fe2000fffe03f */
[----:B------:R-:W-:Y:S01]  /*5f670*/  STL.64 [R1+0x650], R8 ;  /* 0x0006500801007387 */ /* 0x000fe20000100a00 */
[----:B------:R0:W-:Y:S03]  /*5f680*/  STL.64 [R1+0x658], R10 ;  /* 0x0006580a01007387 */ /* 0x0001e60000100a00 */
[----:B0-----:R-:W2:Y:S01]  /*5f690*/  LDL.LU.64 R10, [R1+0x43a0] ;  /* 0x0043a000010a7983 */ /* 0x001ea20000300a00 */
[----:B------:R-:W4:Y:S02]  /*5f6a0*/  LDL.LU.64 R8, [R1+0x4398] ;  /* 0x0043980001087983 */ /* 0x000f240000300a00 */
[----:B------:R-:W-:Y:S01]  /*5f6b0*/  STL.64 [R1+0x4258], R12 ;  /* 0x0042580c01007387 */ /* 0x000fe20000100a00 */
[----:B----4-:R-:W-:Y:S01]  /*5f6c0*/  HMMA.16816.F32 R4, R20, R8, R4 ;  /* 0x000000081404723c */ /* 0x010fe20000001804 */
[----:B--2---:R-:W-:Y:S01]  /*5f6d0*/  STL.64 [R1+0x4248], R10 ;  /* 0x0042480a01007387 */ /* 0x004fe20000100a00 */
[----:B------:R-:W-:Y:S11]  /*5f6e0*/  STL.64 [R1+0x4240], R8 ;  /* 0x0042400801007387 */ /* 0x000ff60000100a00 */
[----:B------:R-:W-:Y:S10]  /*5f6f0*/  @!UPT UIADD3 URZ, URZ, URZ, URZ ;  /* 0x0000003f3f3ff290 */ /* 0x000ff4000fffe03f */
[----:B------:R-:W-:Y:S01]  /*5f700*/  STL.64 [R1+0x640], R4 ;  /* 0x0006400401007387 */ /* 0x000fe20000100a00 */
[----:B------:R-:W-:Y:S02]  /*5f710*/  STL.64 [R1+0x648], R6 ;  /* 0x0006480601007387 */ /* 0x000fe40000100a00 */
[----:B------:R-:W2:Y:S02]  /*5f720*/  LDL.LU R24, [R1+0x390] ;  /* 0x0003900001187983 */ /* 0x000ea40000300800 */
[----:B------:R-:W2:Y:S01]  /*5f730*/  LDL.LU R25, [R1+0x394] ;  /* 0x0003940001197983 */ /* 0x000ea20000300800 */
[----:B---3--:R0:W1:Y:S04]  /*5f740*/  LDSM.16.MT88.4 R4, [R27+0x8180] ;  /* 0x008180001b04783b */ /* 0x0080680000004200 */
[----:B------:R-:W3:Y:S04]  /*5f750*/  LDL.LU R26, [R1+0x398] ;  /* 0x00039800011a7983 */ /* 0x000ee80000300800 */
[----:B0-----:R-:W3:Y:S01]  /*5f760*/  LDL.LU R27, [R1+0x39c] ;  /* 0x00039c00011b7983 */ /* 0x001ee20000300800 */
[----:B------:R-:W-:-:S02]  /*5f770*/  IMAD.MOV.U32 R8, RZ, RZ, R3 ;  /* 0x000000ffff087224 */ /* 0x000fc400078e0003 */
[----:B------:R-:W-:Y:S01]  /*5f780*/  IMAD.MOV.U32 R9, RZ, RZ, R19 ;  /* 0x000000ffff097224 */ /* 0x000fe200078e0013 */
[----:B---3--:R-:W-:Y:S01]  /*5f790*/  STL.64 [R1+0x42a8], R26 ;  /* 0x0042a81a01007387 */ /* 0x008fe20000100a00 */
[----:B--2---:R0:W-:Y:S02]  /*5f7a0*/  STL.64 [R1+0x42a0], R24 ;  /* 0x0042a01801007387 */ /* 0x0041e40000100a00 */
[----:B0-----:R-:W-:Y:S02]  /*5f7b0*/  IMAD.MOV.U32 R24, RZ, RZ, R14 ;  /* 0x000000ffff187224 */ /* 0x001fe400078e000e */
[----:B------:R-:W-:Y:S01]  /*5f7c0*/  IMAD.MOV.U32 R25, RZ, RZ, R29 ;  /* 0x000000ffff197224 */ /* 0x000fe200078e001d */
[----:B------:R-:W2:Y:S01]  /*5f7d0*/  LDL.LU R14, [R1+0x4390] ;  /* 0x00439000010e7983 */ /* 0x000ea20000300800 */
[----:B------:R-:W3:Y:S03]  /*5f7e0*/  LDL.LU R29, [R1+0x438c] ;  /* 0x00438c00011d7983 */ /* 0x000ee60000300800 */
[----:B------:R0:W-:Y:S01]  /*5f7f0*/  STL.64 [R1+0x42b8], R24 ;  /* 0x0042b81801007387 */ /* 0x0001e20000100a00 */
[----:B------:R-:W4:Y:S02]  /*5f800*/  LDL.LU R3, [R1+0x4388] ;  /* 0x0043880001037983 */ /* 0x000f240000300800 */
[----:B------:R-:W2:Y:S02]  /*5f810*/  LDL.LU R19, [R1+0x4384] ;  /* 0x0043840001137983 */ /* 0x000ea40000300800 */
[----:B------:R1:W-:Y:S01]  /*5f820*/  STL.64 [R1+0x42c0], R8 ;  /* 0x0042c00801007387 */ /* 0x0003e20000100a00 */
[----:B0-----:R-:W2:Y:S01]  /*5f830*/  LDL.LU R24, [R1+0x5c0] ;  /* 0x0005c00001187983 */ /* 0x001ea20000300800 */
[----:B------:R-:W2:Y:S02]  /*5f840*/  LDL.LU R25, [R1+0x5c4] ;  /* 0x0005c40001197983 */ /* 0x000ea40000300800 */
[----:B------:R-:W2:Y:S02]  /*5f850*/  LDL.LU R26, [R1+0x5c8] ;  /* 0x0005c800011a7983 */ /* 0x000ea40000300800 */
[----:B------:R-:W2:Y:S02]  /*5f860*/  LDL.LU R27, [R1+0x5cc] ;  /* 0x0005cc00011b7983 */ /* 0x000ea40000300800 */
[----:B-1----:R-:W-:-:S02]  /*5f870*/  IMAD.MOV.U32 R8, RZ, RZ, R28 ;  /* 0x000000ffff087224 */ /* 0x002fc400078e001c */
[----:B------:R-:W-:Y:S01]  /*5f880*/  IMAD.MOV.U32 R9, RZ, RZ, R15 ;  /* 0x000000ffff097224 */ /* 0x000fe200078e000f */
[----:B--2---:R-:W-:Y:S01]  /*5f890*/  STL.64 [R1+0x42d0], R26 ;  /* 0x0042d01a01007387 */ /* 0x004fe20000100a00 */
[----:B------:R-:W-:Y:S02]  /*5f8a0*/  STL.64 [R1+0x42c8], R24 ;  /* 0x0042c81801007387 */ /* 0x000fe40000100a00 */
[----:B------:R-:W2:Y:S02]  /*5f8b0*/  LDL.LU R28, [R1+0x4380] ;  /* 0x00438000011c7983 */ /* 0x000ea40000300800 */
[----:B------:R-:W2:Y:S01]  /*5f8c0*/  LDL.LU R15, [R1+0x437c] ;  /* 0x00437c00010f7983 */ /* 0x000ea20000300800 */
[----:B------:R0:W-:Y:S02]  /*5f8d0*/  STL.64 [R1+0x42d8], R8 ;  /* 0x0042d80801007387 */ /* 0x0001e40000100a00 */
[----:B0-----:R-:W-:Y:S02]  /*5f8e0*/  IMAD.MOV.U32 R8, RZ, RZ, R18 ;  /* 0x000000ffff087224 */ /* 0x001fe400078e0012 */
        /* <DEDUP_REMOVED lines=19> */
[----:B----4-:R-:W-:-:S02]  /*5fa20*/  IMAD.MOV.U32 R8, RZ, RZ, R3 ;  /* 0x000000ffff087224 */ /* 0x010fc400078e0003 */
[----:B---3--:R-:W-:Y:S01]  /*5fa30*/  IMAD.MOV.U32 R9, RZ, RZ, R29 ;  /* 0x000000ffff097224 */ /* 0x008fe200078e001d */
[----:B------:R-:W3:Y:S04]  /*5fa40*/  LDL.LU R3, [R1+0x4368] ;  /* 0x0043680001037983 */ /* 0x000ee80000300800 */
[----:B------:R-:W-:Y:S04]  /*5fa50*/  STL.64 [R1+0x4320], R8 ;  /* 0x0043200801007387 */ /* 0x000fe80000100a00 */
[----:B--2---:R-:W-:Y:S01]  /*5fa60*/  STL.64 [R1+0x4300], R26 ;  /* 0x0043001a01007387 */ /* 0x004fe20000100a00 */
[----:B------:R0:W-:Y:S03]  /*5fa70*/  STL.64 [R1+0x42f8], R24 ;  /* 0x0042f81801007387 */ /* 0x0001e60000100a00 */
[----:B0-----:R-:W2:Y:S01]  /*5fa80*/  LDL.LU R24, [R1+0x5f0] ;  /* 0x0005f00001187983 */ /* 0x001ea20000300800 */
[----:B------:R-:W2:Y:S02]  /*5fa90*/  LDL.LU R25, [R1+0x5f4] ;  /* 0x0005f40001197983 */ /* 0x000ea40000300800 */
[----:B------:R-:W4:Y:S02]  /*5faa0*/  LDL.LU R26, [R1+0x5f8] ;  /* 0x0005f800011a7983 */ /* 0x000f240000300800 */
[----:B------:R-:W4:Y:S02]  /*5fab0*/  LDL.LU R27, [R1+0x5fc] ;  /* 0x0005fc00011b7983 */ /* 0x000f240000300800 */
[----:B------:R-:W-:-:S02]  /*5fac0*/  IMAD.MOV.U32 R8, RZ, RZ, R28 ;  /* 0x000000ffff087224 */ /* 0x000fc400078e001c */
[----:B------:R-:W-:-:S05]  /*5fad0*/  IMAD.MOV.U32 R9, RZ, RZ, R19 ;  /* 0x000000ffff097224 */ /* 0x000fca00078e0013 */
[----:B------:R-:W-:Y:S04]  /*5fae0*/  STL.64 [R1+0x4338], R8 ;  /* 0x0043380801007387 */ /* 0x000fe80000100a00 */
[----:B----4-:R-:W-:Y:S01]  /*5faf0*/  STL.64 [R1+0x4318], R26 ;  /* 0x0043181a01007387 */ /* 0x010fe20000100a00 */
[----:B--2---:R0:W-:Y:S03]  /*5fb00*/  STL.64 [R1+0x4310], R24 ;  /* 0x0043101801007387 */ /* 0x0041e60000100a00 */
        /* <DEDUP_REMOVED lines=17> */
[----:B------:R-:W4:Y:S02]  /*5fc20*/  LDL.LU R26, [R1+0x628] ;  /* 0x00062800011a7983 */ /* 0x000f240000300800 */
[----:B------:R-:W4:Y:S02]  /*5fc30*/  LDL.LU R27, [R1+0x62c] ;  /* 0x00062c00011b7983 */ /* 0x000f240000300800 */
[----:B------:R-:W-:Y:S01]  /*5fc40*/  IMAD.MOV.U32 R8, RZ, RZ, R14 ;  /* 0x000000ffff087224 */ /* 0x000fe200078e000e */
[----:B----4-:R-:W-:Y:S01]  /*5fc50*/  STL.64 [R1+0x4360], R26 ;  /* 0x0043601a01007387 */ /* 0x010fe20000100a00 */
[----:B--2---:R0:W-:Y:S03]  /*5fc60*/  STL.64 [R1+0x4358], R24 ;  /* 0x0043581801007387 */ /* 0x0041e60000100a00 */
[----:B0-----:R-:W2:Y:S01]  /*5fc70*/  LDL.LU R24, [R1+0x630] ;  /* 0x0006300001187983 */ /* 0x001ea20000300800 */
        /* <DEDUP_REMOVED lines=15> */
[----:B0-----:R-:W2:Y:S01]  /*5fd70*/  LDL.LU.64 R12, [R1+0x20] ;  /* 0x00002000010c7983 */ /* 0x001ea20000300a00 */
[----:B------:R-:W-:-:S07]  /*5fd80*/  IMAD.MOV.U32 R9, RZ, RZ, R0 ;  /* 0x000000ffff097224 */ /* 0x000fce00078e0000 */
[C---:B------:R-:W-:Y:S01]  /*5fd90*/  HMMA.16816.F32 R8, R20.reuse, R8, R24 ;  /* 0x000000081408723c */ /* 0x040fe20000001818 */
[----:B--2---:R0:W-:Y:S04]  /*5fda0*/  STL.64 [R1+0x42b0], R12 ;  /* 0x0042b00c01007387 */ /* 0x0041e80000100a00 */
[----:B0-----:R-:W2:Y:S01]  /*5fdb0*/  LDL.LU R12, [R1+0x5b0] ;  /* 0x0005b000010c7983 */ /* 0x001ea20000300800 */
[----:B------:R-:W2:Y:S02]  /*5fdc0*/  LDL.LU R13, [R1+0x5b4] ;  /* 0x0005b400010d7983 */ /* 0x000ea40000300800 */
[----:B------:R-:W2:Y:S02]  /*5fdd0*/  LDL.LU R14, [R1+0x5b8] ;  /* 0x0005b800010e7983 */ /* 0x000ea40000300800 */
[----:B------:R-:W2:Y:S01]  /*5fde0*/  LDL.LU R15, [R1+0x5bc] ;  /* 0x0005bc00010f7983 */ /* 0x000ea20000300800 */
[----:B------:R-:W4:Y:S04]  /*5fdf0*/  LDL.LU.64 R16, [R1] ;  /* 0x0000000001107983 */ /* 0x000f280000300a00 */
[----:B----4-:R0:W-:Y:S04]  /*5fe00*/  STL.64 [R1+0x4270], R16 ;  /* 0x0042701001007387 */ /* 0x0101e80000100a00 */
[----:B0-----:R-:W4:Y:S01]  /*5fe10*/  LDL.LU.64 R16, [R1+0x10] ;  /* 0x0000100001107983 */ /* 0x001f220000300a00 */
[----:B------:R-:W-:Y:S02]  /*5fe20*/  STL.64 [R1+0x41a8], R6 ;  /* 0x0041a80601007387 */ /* 0x000fe40000100a00 */
[----:B------:R0:W-:Y:S02]  /*5fe30*/  STL.64 [R1+0x41a0], R4 ;  /* 0x0041a00401007387 */ /* 0x0001e40000100a00 */
[----:B0-----:R-:W2:Y:S01]  /*5fe40*/  LDL.LU.64 R4, [R1+0x160] ;  /* 0x0001600001047983 */ /* 0x001ea20000300a00 */
[----:B------:R-:W2:Y:S02]  /*5fe50*/  LDL.LU.64 R26, [R1+0x4360] ;  /* 0x00436000011a7983 */ /* 0x000ea40000300a00 */
[----:B------:R-:W2:Y:S02]  /*5fe60*/  LDL.LU.64 R24, [R1+0x4358] ;  /* 0x0043580001187983 */ /* 0x000ea40000300a00 */
        /* <DEDUP_REMOVED lines=50> */
[----:B0-----:R-:W3:Y:S01]  /*60190*/  LDL.LU R8, [R1+0x2d0] ;  /* 0x0002d00001087983 */ /* 0x001ee20000300800 */
[----:B------:R-:W3:Y:S02]  /*601a0*/  LDL.LU R9, [R1+0x2d4] ;  /* 0x0002d40001097983 */ /* 0x000ee40000300800 */
[----:B-1----:R-:W3:Y:S02]  /*601b0*/  LDL.LU R10, [R1+0x2d8] ;  /* 0x0002d800010a7983 */ /* 0x002ee40000300800 */
[----:B------:R-:W3:Y:S01]  /*601c0*/  LDL.LU R11, [R1+0x2dc] ;  /* 0x0002dc00010b7983 */ /* 0x000ee20000300800 */
[C---:B--2---:R-:W-:Y:S01]  /*601d0*/  HMMA.16816.F32 R24, R20.reuse, R24, R12 ;  /* 0x000000181418723c */ /* 0x044fe2000000180c */
[----:B------:R-:W2:Y:S11]  /*601e0*/  LDL.LU.64 R12, [R1+0x42b0] ;  /* 0x0042b000010c7983 */ /* 0x000eb60000300a00 */
[----:B------:R-:W-:Y:S11]  /*601f0*/  @!UPT UIADD3 URZ, URZ, URZ, URZ ;  /* 0x0000003f3f3ff290 */ /* 0x000ff6000fffe03f */
[----:B------:R-:W-:Y:S01]  /*60200*/  STL.64 [R1+0x5b0], R24 ;  /* 0x0005b01801007387 */ /* 0x000fe20000100a00 */
[----:B------:R0:W-:Y:S03]  /*60210*/  STL.64 [R1+0x5b8], R26 ;  /* 0x0005b81a01007387 */ /* 0x0001e60000100a00 */
[----:B0-----:R-:W2:Y:S01]  /*60220*/  LDL.LU.64 R26, [R1+0x42a8] ;  /* 0x0042a800011a7983 */ /* 0x001ea20000300a00 */
[----:B------:R-:W2:Y:S02]  /*60230*/  LDL.LU.64 R24, [R1+0x42a0] ;  /* 0x0042a00001187983 */ /* 0x000ea40000300a00 */
[----:B--2---:R-:W-:Y:S01]  /*60240*/  HMMA.16816.F32 R20, R20, R4, R24 ;  /* 0x000000041414723c */ /* 0x004fe20000001818 */
[----:B------:R-:W2:Y:S01]  /*60250*/  LDL.LU.64 R26, [R1+0x4298] ;  /* 0x00429800011a7983 */ /* 0x000ea20000300a00 */
[----:B------:R-:W2:Y:S11]  /*60260*/  LDL.LU.64 R24, [R1+0x4290] ;  /* 0x0042900001187983 */ /* 0x000eb60000300a00 */
[----:B------:R-:W-:Y:S10]  /*60270*/  @!UPT UIADD3 URZ, URZ, URZ, URZ ;  /* 0x0000003f3f3ff290 */ /* 0x000ff4000fffe03f */
[----:B------:R0:W-:Y:S01]  /*60280*/  STL.64 [R1+0x390], R20 ;  /* 0x0003901401007387 */ /* 0x0001e20000100a00 */
[----:B------:R1:W-:Y:S03]  /*60290*/  STL.64 [R1+0x398], R22 ;  /* 0x0003981601007387 */ /* 0x0003e60000100a00 */
[----:B0-----:R-:W2:Y:S01]  /*602a0*/  LDL.LU R20, [R1+0x2e0] ;  /* 0x0002e00001147983 */ /* 0x001ea20000300800 */
[----:B---3--:R-:W-:Y:S02]  /*602b0*/  IMAD.MOV.U32 R21, RZ, RZ, R3 ;  /* 0x000000ffff157224 */ /* 0x008fe400078e0003 */
[----:B------:R-:W3:Y:S02]  /*602c0*/  LDL.LU R3, [R1+0x4288] ;  /* 0x0042880001037983 */ /* 0x000ee40000300800 */
[----:B-1----:R-:W2:Y:S01]  /*602d0*/  LDL.LU R22, [R1+0x2e8] ;  /* 0x0002e80001167983 */ /* 0x002ea20000300800 */
[----:B------:R-:W2:Y:S01]  /*602e0*/  LDL.LU R23, [R1+0x2ec] ;  /* 0x0002ec0001177983 */ /* 0x000ea20000300800 */
[----:B------:R0:W-:Y:S03]  /*602f0*/  STL.64 [R1+0x41b0], R4 ;  /* 0x0041b00401007387 */ /* 0x0001e60000100a00 */
[----:B0-----:R-:W2:Y:S01]  /*60300*/  LDL.LU R4, [R1+0x310] ;  /* 0x0003100001047983 */ /* 0x001ea20000300800 */
[----:B------:R-:W2:Y:S02]  /*60310*/  LDL.LU R5, [R1+0x314] ;  /* 0x0003140001057983 */ /* 0x000ea40000300800 */
[----:B------:R-:W2:Y:S02]  /*60320*/  LDL.LU R6, [R1+0x318] ;  /* 0x0003180001067983 */ /* 0x000ea40000300800 */
[----:B---3--:R-:W-:-:S07]  /*60330*/  IMAD.MOV.U32 R7, RZ, RZ, R3 ;  /* 0x000000ffff077224 */ /* 0x008fce00078e0003 */
[----:B--2---:R-:W-:Y:S11]  /*60340*/  HMMA.16816.F32 R4, R24, R12, R4 ;  /* 0x0000000c1804723c */ /* 0x004ff60000001804 */
[----:B------:R-:W-:Y:S11]  /*60350*/  @!UPT UIADD3 URZ, URZ, URZ, URZ ;  /* 0x0000003f3f3ff290 */ /* 0x000ff6000fffe03f */
[----:B------:R-:W-:Y:S01]  /*60360*/  @!UPT UIADD3 URZ, URZ, URZ, URZ ;  /* 0x0000003f3f3ff290 */ /* 0x000fe2000fffe03f */
[----:B------:R-:W-:Y:S01]  /*60370*/  STL.64 [R1+0x310], R4 ;  /* 0x0003100401007387 */ /* 0x000fe20000100a00 */
[----:B------:R0:W-:Y:S02]  /*60380*/  STL.64 [R1+0x318], R6 ;  /* 0x0003180601007387 */ /* 0x0001e40000100a00 */
[----:B------:R-:W2:Y:S02]  /*60390*/  LDL.LU.64 R14, [R1+0x4280] ;  /* 0x00428000010e7983 */ /* 0x000ea40000300a00 */
[----:B0-----:R-:W-:Y:S02]  /*603a0*/  IMAD.MOV.U32 R7, RZ, RZ, R12 ;  /* 0x000000ffff077224 */ /* 0x001fe400078e000c */
[----:B------:R-:W-:Y:S02]  /*603b0*/  IMAD.MOV.U32 R6, RZ, RZ, R13 ;  /* 0x000000ffff067224 */ /* 0x000fe400078e000d */
[----:B------:R-:W2:Y:S03]  /*603c0*/  LDL.LU.64 R12, [R1+0x4278] ;  /* 0x00427800010c7983 */ /* 0x000ea60000300a00 */
[----:B------:R-:W-:Y:S02]  /*603d0*/  STL [R1+0x41f4], R6 ;  /* 0x0041f40601007387 */ /* 0x000fe40000100800 */
[----:B------:R-:W-:Y:S02]  /*603e0*/  STL [R1+0x41f0], R7 ;  /* 0x0041f00701007387 */ /* 0x000fe40000100800 */
[----:B----4-:R-:W-:-:S02]  /*603f0*/  IMAD.MOV.U32 R5, RZ, RZ, R16 ;  /* 0x000000ffff057224 */ /* 0x010fc400078e0010 */
[----:B------:R-:W-:Y:S01]  /*60400*/  IMAD.MOV.U32 R4, RZ, RZ, R17 ;  /* 0x000000ffff047224 */ /* 0x000fe200078e0011 */
[----:B--2---:R-:W-:Y:S01]  /*60410*/  HMMA.16816.F32 R12, R24, R16, R12 ;  /* 0x00000010180c723c */ /* 0x004fe2000000180c */
[----:B------:R-:W2:Y:S11]  /*60420*/  LDL.LU.64 R16, [R1+0x4270] ;  /* 0x0042700001107983 */ /* 0x000eb60000300a00 */
[----:B------:R-:W-:Y:S11]  /*60430*/  @!UPT UIADD3 URZ, URZ, URZ, URZ ;  /* 0x0000003f3f3ff290 */ /* 0x000ff6000fffe03f */
[----:B------:R-:W-:Y:S01]  /*60440*/  STL.64 [R1+0x300], R12 ;  /* 0x0003000c01007387 */ /* 0x000fe20000100a00 */
[----:B------:R0:W-:Y:S02]  /*60450*/  STL [R1+0x308], R14 ;  /* 0x0003080e01007387 */ /* 0x0001e40000100800 */
[----:B------:R-:W-:Y:S02]  /*60460*/  IMAD.MOV.U32 R3, RZ, RZ, R15 ;  /* 0x000000ffff037224 */ /* 0x000fe400078e000f */
[----:B0-----:R-:W3:Y:S01]  /*60470*/  LDL.LU.64 R14, [R1+0x4268] ;  /* 0x00426800010e7983 */ /* 0x001ee20000300a00 */
[----:B------:R-:W3:Y:S02]  /*60480*/  LDL.LU.64 R12, [R1+0x4260] ;  /* 0x00426000010c7983 */ /* 0x000ee40000300a00 */
[----:B------:R-:W-:Y:S02]  /*60490*/  STL [R1+0x38c8], R3 ;  /* 0x0038c80301007387 */ /* 0x000fe40000100800 */
[----:B--2---:R-:W-:-:S02]  /*604a0*/  IMAD.MOV.U32 R6, RZ, RZ, R16 ;  /* 0x000000ffff067224 */ /* 0x004fc400078e0010 */
[----:B------:R-:W-:Y:S01]  /*604b0*/  IMAD.MOV.U32 R7, RZ, RZ, R17 ;  /* 0x000000ffff077224 */ /* 0x000fe200078e0011 */
[C---:B---3--:R-:W-:Y:S11]  /*604c0*/  HMMA.16816.F32 R12, R24.reuse, R16, R12 ;  /* 0x00000010180c723c */ /* 0x048ff6000000180c */
[----:B------:R-:W-:Y:S11]  /*604d0*/  @!UPT UIADD3 URZ, URZ, URZ, URZ ;  /* 0x0000003f3f3ff290 */ /* 0x000ff6000fffe03f */
[----:B------:R-:W-:Y:S01]  /*604e0*/  @!UPT UIADD3 URZ, URZ, URZ, URZ ;  /* 0x0000003f3f3ff290 */ /* 0x000fe2000fffe03f */
[----:B------:R0:W-:Y:S01]  /*604f0*/  STL.64 [R1+0x2f0], R12 ;  /* 0x0002f00c01007387 */ /* 0x0001e20000100a00 */
[----:B------:R-:W-:Y:S03]  /*60500*/  STL.64 [R1+0x2f8], R14 ;  /* 0x0002f80e01007387 */ /* 0x000fe60000100a00 */
[----:B0-----:R-:W2:Y:S01]  /*60510*/  LDL.LU.64 R12, [R1+0x4258] ;  /* 0x00425800010c7983 */ /* 0x001ea20000300a00 */
[----:B------:R-:W3:Y:S02]  /*60520*/  LDL.LU.64 R16, [R1+0x4250] ;  /* 0x0042500001107983 */ /* 0x000ee40000300a00 */
[----:B------:R-:W-:Y:S02]  /*60530*/  STL.64 [R1+0x4200], R6 ;  /* 0x0042000601007387 */ /* 0x000fe40000100a00 */
[----:B------:R0:W-:Y:S02]  /*60540*/  STL.64 [R1+0x41f8], R4 ;  /* 0x0041f80401007387 */ /* 0x0001e40000100a00 */
[----:B0-----:R-:W4:Y:S01]  /*60550*/  LDL.LU R4, [R1+0x2c0] ;  /* 0x0002c00001047983 */ /* 0x001f220000300800 */
[----:B------:R-:W4:Y:S02]  /*60560*/  LDL.LU R5, [R1+0x2c4] ;  /* 0x0002c40001057983 */ /* 0x000f240000300800 */
[----:B------:R-:W4:Y:S02]  /*60570*/  LDL.LU R6, [R1+0x2c8] ;  /* 0x0002c80001067983 */ /* 0x000f240000300800 */
[----:B------:R-:W4:Y:S01]  /*60580*/  LDL.LU R7, [R1+0x2cc] ;  /* 0x0002cc0001077983 */ /* 0x000f220000300800 */
[C---:B---3--:R-:W-:Y:S08]  /*60590*/  HMMA.16816.F32 R20, R24.reuse, R16, R20 ;  /* 0x000000101814723c */ /* 0x048ff00000001814 */
[C---:B--2---:R-:W-:Y:S11]  /*605a0*/  HMMA.16816.F32 R8, R24.reuse, R12, R8 ;  /* 0x0000000c1808723c */ /* 0x044ff60000001808 */
[----:B------:R-:W-:Y:S04]  /*605b0*/  @!UPT UIADD3 URZ, URZ, URZ, URZ ;  /* 0x0000003f3f3ff290 */ /* 0x000fe8000fffe03f */
[----:B------:R0:W-:Y:S01]  /*605c0*/  STL.64 [R1+0x2e0], R20 ;  /* 0x0002e01401007387 */ /* 0x0001e20000100a00 */
[----:B------:R-:W-:Y:S03]  /*605d0*/  STL.64 [R1+0x2e8], R22 ;  /* 0x0002e81601007387 */ /* 0x000fe60000100a00 */
[----:B0-----:R-:W2:Y:S01]  /*605e0*/  LDL.LU.64 R20, [R1+0x30] ;  /* 0x0000300001147983 */ /* 0x001ea20000300a00 */
[----:B------:R0:W-:Y:S02]  /*605f0*/  STL [R1+0x419c], R16 ;  /* 0x00419c1001007387 */ /* 0x0001e40000100800 */
[----:B------:R1:W-:Y:S01]  /*60600*/  STL [R1+0x4198], R17 ;  /* 0x0041981101007387 */ /* 0x0003e20000100800 */
[----:B0-----:R-:W2:Y:S01]  /*60610*/  LDL.LU R16, [R1+0x2b0] ;  /* 0x0002b00001107983 */ /* 0x001ea20000300800 */
[----:B-1----:R-:W2:Y:S02]  /*60620*/  LDL.LU R17, [R1+0x2b4] ;  /* 0x0002b40001117983 */ /* 0x002ea40000300800 */
[----:B------:R-:W2:Y:S02]  /*60630*/  LDL.LU R18, [R1+0x2b8] ;  /* 0x0002b80001127983 */ /* 0x000ea40000300800 */
[----:B------:R-:W2:Y:S01]  /*60640*/  LDL.LU R19, [R1+0x2bc] ;  /* 0x0002bc0001137983 */ /* 0x000ea20000300800 */
[----:B------:R-:W-:Y:S01]  /*60650*/  STL.64 [R1+0x2d0], R8 ;  /* 0x0002d00801007387 */ /* 0x000fe20000100a00 */
[----:B------:R0:W-:Y:S03]  /*60660*/  STL.64 [R1+0x2d8], R10 ;  /* 0x0002d80a01007387 */ /* 0x0001e60000100a00 */
[----:B0-----:R-:W3:Y:S01]  /*60670*/  LDL.LU.64 R10, [R1+0x4248] ;  /* 0x00424800010a7983 */ /* 0x001ee20000300a00 */
[----:B------:R-:W4:Y:S02]  /*60680*/  LDL.LU.64 R8, [R1+0x4240] ;  /* 0x0042400001087983 */ /* 0x000f240000300a00 */
[C---:B----4-:R-:W-:Y:S11]  /*60690*/  HMMA.16816.F32 R4, R24.reuse, R8, R4 ;  /* 0x000000081804723c */ /* 0x050ff60000001804 */
[----:B------:R-:W-:Y:S11]  /*606a0*/  @!UPT UIADD3 URZ, URZ, URZ, URZ ;  /* 0x0000003f3f3ff290 */ /* 0x000ff6000fffe03f */
[----:B------:R-:W-:Y:S01]  /*606b0*/  @!UPT UIADD3 URZ, URZ, URZ, URZ ;  /* 0x0000003f3f3ff290 */ /* 0x000fe2000fffe03f */
[----:B------:R0:W-:Y:S01]  /*606c0*/  STL.64 [R1+0x2c0], R4 ;  /* 0x0002c00401007387 */ /* 0x0001e20000100a00 */
[----:B------:R1:W-:Y:S02]  /*606d0*/  STL [R1+0x2c8], R6 ;  /* 0x0002c80601007387 */ /* 0x0003e40000100800 */
[----:B------:R-:W-:Y:S01]  /*606e0*/  IMAD.MOV.U32 R3, RZ, RZ, R7 ;  /* 0x000000ffff037224 */ /* 0x000fe200078e0007 */
[----:B0-----:R-:W4:Y:S01]  /*606f0*/  LDL.LU R4, [R1+0x270] ;  /* 0x0002700001047983 */ /* 0x001f220000300800 */
[----:B------:R-:W4:Y:S02]  /*60700*/  LDL.LU R5, [R1+0x274] ;  /* 0x0002740001057983 */ /* 0x000f240000300800 */
[----:B-1----:R-:W2:Y:S02]  /*60710*/  LDL.LU R6, [R1+0x278] ;  /* 0x0002780001067983 */ /* 0x002ea40000300800 */
[----:B------:R-:W2:Y:S02]  /*60720*/  LDL.LU R7, [R1+0x27c] ;  /* 0x00027c0001077983 */ /* 0x000ea40000300800 */
[----:B--2---:R-:W-:Y:S01]  /*60730*/  STL.64 [R1+0x4210], R6 ;  /* 0x0042100601007387 */ /* 0x004fe20000100a00 */
[----:B----4-:R0:W-:Y:S03]  /*60740*/  STL.64 [R1+0x4208], R4 ;  /* 0x0042080401007387 */ /* 0x0101e60000100a00 */
[----:B0-----:R-:W2:Y:S04]  /*60750*/  LDL.LU.64 R4, [R1+0x1c0] ;  /* 0x0001c00001047983 */ /* 0x001ea80000300a00 */
[----:B--2---:R0:W-:Y:S04]  /*60760*/  STL.64 [R1+0x4220], R4 ;  /* 0x0042200401007387 */ /* 0x0041e80000100a00 */
[----:B0-----:R-:W2:Y:S04]  /*60770*/  LDL.LU.64 R4, [R1+0x1d0] ;  /* 0x0001d00001047983 */ /* 0x001ea80000300a00 */
[----:B--2---:R0:W-:Y:S04]  /*60780*/  STL.64 [R1+0x4238], R4 ;  /* 0x0042380401007387 */ /* 0x0041e80000100a00 */
[----:B0-----:R-:W2:Y:S01]  /*60790*/  LDL.LU.64 R4, [R1+0x1e0] ;  /* 0x0001e00001047983 */ /* 0x001ea20000300a00 */
[----:B---3--:R-:W-:Y:S02]  /*607a0*/  STL.64 [R1+0x4130], R10 ;  /* 0x0041300a01007387 */ /* 0x008fe40000100a00 */
[----:B------:R0:W-:Y:S02]  /*607b0*/  STL.64 [R1+0x4128], R8 ;  /* 0x0041280801007387 */ /* 0x0001e40000100a00 */
[----:B0-----:R-:W3:Y:S01]  /*607c0*/  LDL.LU.64 R8, [R1+0x1b0] ;  /* 0x0001b00001087983 */ /* 0x001ee20000300a00 */
[----:B------:R-:W-:Y:S03]  /*607d0*/  HMMA.16816.F32 R16, R24, R20, R16 ;  /* 0x000000141810723c */ /* 0x000fe60000001810 */
[----:B---3--:R0:W-:Y:S04]  /*607e0*/  STL.64 [R1+0x4218], R8 ;  /* 0x0042180801007387 */ /* 0x0081e80000100a00 */
        /* <DEDUP_REMOVED lines=10> */
[----:B------:R-:W-:Y:S01]  /*60890*/  STL [R1+0x38cc], R3 ;  /* 0x0038cc0301007387 */ /* 0x000fe20000100800 */
[----:B------:R0:W-:Y:S02]  /*608a0*/  STL.64 [R1+0x2b0], R16 ;  /* 0x0002b01001007387 */ /* 0x0001e40000100a00 */
[----:B0-----:R-:W-:-:S02]  /*608b0*/  IMAD.MOV.U32 R16, RZ, RZ, R20 ;  /* 0x000000ffff107224 */ /* 0x001fc400078e0014 */
[----:B------:R-:W-:Y:S02]  /*608c0*/  IMAD.MOV.U32 R17, RZ, RZ, R21 ;  /* 0x000000ffff117224 */ /* 0x000fe400078e0015 */
[----:B------:R-:W0:Y:S04]  /*608d0*/  LDSM.16.MT88.4 R20, [R2+0xa000] ;  /* 0x00a000000214783b */ /* 0x000e280000004200 */
[----:B------:R-:W-:Y:S01]  /*608e0*/  STL.64 [R1+0x2b8], R18 ;  /* 0x0002b81201007387 */ /* 0x000fe20000100a00 */
[----:B------:R-:W-:Y:S03]  /*608f0*/  STL [R1+0x40ec], R2 ;  /* 0x0040ec0201007387 */ /* 0x000fe60000100800 */
[----:B0-----:R-:W-:Y:S01]  /*60900*/  STL.64 [R1+0x4000], R22 ;  /* 0x0040001601007387 */ /* 0x001fe20000100a00 */
[----:B------:R0:W-:Y:S03]  /*60910*/  STL.64 [R1+0x3ff8], R20 ;  /* 0x003ff81401007387 */ /* 0x0001e60000100a00 */
[----:B0-----:R-:W4:Y:S01]  /*60920*/  LDL.LU R20, [R1+0x2a0] ;  /* 0x0002a00001147983 */ /* 0x001f220000300800 */
[----:B------:R-:W4:Y:S02]  /*60930*/  LDL.LU R21, [R1+0x2a4] ;  /* 0x0002a40001157983 */ /* 0x000f240000300800 */
[----:B------:R-:W4:Y:S02]  /*60940*/  LDL.LU R22, [R1+0x2a8] ;  /* 0x0002a80001167983 */ /* 0x000f240000300800 */
[----:B------:R-:W4:Y:S02]  /*60950*/  LDL.LU R23, [R1+0x2ac] ;  /* 0x0002ac0001177983 */ /* 0x000f240000300800 */
[----:B--2---:R-:W-:-:S02]  /*60960*/  IMAD.MOV.U32 R14, RZ, RZ, R4 ;  /* 0x000000ffff0e7224 */ /* 0x004fc400078e0004 */
[----:B------:R-:W-:Y:S01]  /*60970*/  IMAD.MOV.U32 R29, RZ, RZ, R5 ;  /* 0x000000ffff1d7224 */ /* 0x000fe200078e0005 */
[C---:B----4-:R-:W-:Y:S01]  /*60980*/  HMMA.16816.F32 R20, R24.reuse, R4, R20 ;  /* 0x000000041814723c */ /* 0x050fe20000001814 */
[----:B------:R-:W3:Y:S11]  /*60990*/  LDL.LU.64 R4, [R1+0x4238] ;  /* 0x0042380001047983 */ /* 0x000ef60000300a00 */
[----:B------:R-:W-:Y:S11]  /*609a0*/  @!UPT UIADD3 URZ, URZ, URZ, URZ ;  /* 0x0000003f3f3ff290 */ /* 0x000ff6000fffe03f */
[----:B------:R0:W-:Y:S01]  /*609b0*/  STL.64 [R1+0x2a0], R20 ;  /* 0x0002a01401007387 */ /* 0x0001e20000100a00 */
[----:B------:R-:W-:Y:S02]  /*609c0*/  IMAD.MOV.U32 R3, RZ, RZ, R23 ;  /* 0x000000ffff037224 */ /* 0x000fe400078e0017 */
[----:B------:R-:W-:Y:S01]  /*609d0*/  STL [R1+0x2a8], R22 ;  /* 0x0002a81601007387 */ /* 0x000fe20000100800 */
[----:B0-----:R-:W2:Y:S01]  /*609e0*/  LDL.LU.64 R20, [R1+0x1a0] ;  /* 0x0001a00001147983 */ /* 0x001ea20000300a00 */
[----:B------:R-:W-:Y:S02]  /*609f0*/  STL [R1+0x40f4], R29 ;  /* 0x0040f41d01007387 */ /* 0x000fe40000100800 */
[----:B------:R-:W-:Y:S02]  /*60a00*/  STL [R1+0x40f0], R14 ;  /* 0x0040f00e01007387 */ /* 0x000fe40000100800 */
[----:B------:R-:W-:Y:S01]  /*60a10*/  STL [R1+0x3a08], R3 ;  /* 0x003a080301007387 */ /* 0x000fe20000100800 */
        /* <DEDUP_REMOVED lines=9> */
[----:B------:R-:W-:Y:S01]  /*60ab0*/  STL [R1+0x40fc], R19 ;  /* 0x0040fc1301007387 */ /* 0x000fe20000100800 */
[----:B------:R-:W-:Y:S01]  /*60ac0*/  STL [R1+0x40f8], R18 ;  /* 0x0040f81201007387 */ /* 0x000fe20000100800 */
[----:B------:R0:W-:Y:S03]  /*60ad0*/  STL.64 [R1+0x41e8], R16 ;  /* 0x0041e81001007387 */ /* 0x0001e60000100a00 */
[----:B0-----:R-:W2:Y:S01]  /*60ae0*/  LDL.LU R16, [R1+0x260] ;  /* 0x0002600001107983 */ /* 0x001ea20000300800 */
[----:B------:R-:W2:Y:S02]  /*60af0*/  LDL.LU R17, [R1+0x264] ;  /* 0x0002640001117983 */ /* 0x000ea40000300800 */
[----:B------:R-:W2:Y:S02]  /*60b00*/  LDL.LU R18, [R1+0x268] ;  /* 0x0002680001127983 */ /* 0x000ea40000300800 */
[----:B------:R-:W2:Y:S01]  /*60b10*/  LDL.LU R19, [R1+0x26c] ;  /* 0x00026c0001137983 */ /* 0x000ea20000300800 */
[----:B---3--:R-:W-:Y:S01]  /*60b20*/  HMMA.16816.F32 R8, R24, R4, R8 ;  /* 0x000000041808723c */ /* 0x008fe20000001808 */
[----:B------:R-:W-:-:S02]  /*60b30*/  IMAD.MOV.U32 R28, RZ, RZ, R4 ;  /* 0x000000ffff1c7224 */ /* 0x000fc400078e0004 */
[----:B------:R-:W-:Y:S11]  /*60b40*/  IMAD.MOV.U32 R3, RZ, RZ, R5 ;  /* 0x000000ffff037224 */ /* 0x000ff600078e0005 */
[----:B------:R-:W-:Y:S09]  /*60b50*/  @!UPT UIADD3 URZ, URZ, URZ, URZ ;  /* 0x0000003f3f3ff290 */ /* 0x000ff2000fffe03f */
[----:B------:R0:W-:Y:S01]  /*60b60*/  STL.64 [R1+0x280], R8 ;  /* 0x0002800801007387 */ /* 0x0001e20000100a00 */
[----:B------:R-:W-:Y:S03]  /*60b70*/  STL.64 [R1+0x288], R10 ;  /* 0x0002880a01007387 */ /* 0x000fe60000100a00 */
[----:B0-----:R-:W3:Y:S01]  /*60b80*/  LDL.LU.64 R8, [R1+0x4218] ;  /* 0x0042180001087983 */ /* 0x001ee20000300a00 */
[----:B------:R-:W3:Y:S02]  /*60b90*/  LDL.LU.64 R6, [R1+0x4210] ;  /* 0x0042100001067983 */ /* 0x000ee40000300a00 */
[----:B------:R-:W3:Y:S02]  /*60ba0*/  LDL.LU.64 R4, [R1+0x4208] ;  /* 0x0042080001047983 */ /* 0x000ee40000300a00 */
[----:B------:R-:W-:Y:S01]  /*60bb0*/  STL [R1+0x4104], R3 ;  /* 0x0041040301007387 */ /* 0x000fe20000100800 */
        /* <DEDUP_REMOVED lines=8> */
[----:B------:R-:W4:Y:S02]  /*60c40*/  LDL.LU.64 R4, [R1+0x41f8] ;  /* 0x0041f80001047983 */ /* 0x000f240000300a00 */
[----:B------:R-:W2:Y:S02]  /*60c50*/  LDL.LU R8, [R1+0x50] ;  /* 0x0000500001087983 */ /* 0x000ea40000300800 */
[----:B------:R-:W2:Y:S01]  /*60c60*/  LDL.LU R9, [R1+0x54] ;  /* 0x0000540001097983 */ /* 0x000ea20000300800 */
[----:B------:R-:W2:Y:S01]  /*60c70*/  LDL.LU R10, [R1+0x58] ;  /* 0x00005800010a7983 */ /* 0x000ea20000300800 */
[----:B------:R-:W2:Y:S03]  /*60c80*/  LDL.LU R11, [R1+0x5c] ;  /* 0x00005c00010b7983 */ /* 0x000ea60000300800 */
        /* <DEDUP_REMOVED lines=9> */
[----:B------:R-:W-:Y:S01]  /*60d20*/  IMAD.MOV.U32 R9, RZ, RZ, R7 ;  /* 0x000000ffff097224 */ /* 0x000fe200078e0007 */
[----:B------:R-:W2:Y:S01]  /*60d30*/  LDL.LU R6, [R1+0x41f4] ;  /* 0x0041f40001067983 */ /* 0x000ea20000300800 */
[----:B------:R-:W3:Y:S03]  /*60d40*/  LDL.LU R7, [R1+0x41f0] ;  /* 0x0041f00001077983 */ /* 0x000ee60000300800 */
[----:B------:R0:W-:Y:S02]  /*60d50*/  STL.64 [R1+0x4168], R8 ;  /* 0x0041680801007387 */ /* 0x0001e40000100a00 */
[C---:B0-----:R-:W-:Y:S02]  /*60d60*/  HMMA.16816.F32 R8, R24.reuse, R20, R16 ;  /* 0x000000141808723c */ /* 0x041fe40000001810 */
[----:B------:R-:W-:Y:S11]  /*60d70*/  STL [R1+0x4108], R0 ;  /* 0x0041080001007387 */ /* 0x000ff60000100800 */
[----:B------:R-:W-:Y:S10]  /*60d80*/  @!UPT UIADD3 URZ, URZ, URZ, URZ ;  /* 0x0000003f3f3ff290 */ /* 0x000ff4000fffe03f */
[----:B------:R4:W-:Y:S01]  /*60d90*/  STL.64 [R1+0x260], R8 ;  /* 0x0002600801007387 */ /* 0x0009e20000100a00 */
[----:B------:R-:W-:Y:S02]  /*60da0*/  STL.64 [R1+0x268], R10 ;  /* 0x0002680a01007387 */ /* 0x000fe40000100a00 */
[----:B----4-:R-:W-:Y:S02]  /*60db0*/  IMAD.MOV.U32 R8, RZ, RZ, R5 ;  /* 0x000000ffff087224 */ /* 0x010fe400078e0005 */
[----:B------:R-:W-:Y:S02]  /*60dc0*/  IMAD.MOV.U32 R9, RZ, RZ, R4 ;  /* 0x000000ffff097224 */ /* 0x000fe400078e0004 */
[----:B------:R-:W4:Y:S01]  /*60dd0*/  LDL.LU.64 R4, [R1+0x170] ;  /* 0x0001700001047983 */ /* 0x000f220000300a00 */
[----:B------:R-:W-:Y:S02]  /*60de0*/  IMAD.MOV.U32 R14, RZ, RZ, R20 ;  /* 0x000000ffff0e7224 */ /* 0x000fe400078e0014 */
[----:B------:R-:W-:Y:S01]  /*60df0*/  IMAD.MOV.U32 R2, RZ, RZ, R21 ;  /* 0x000000ffff027224 */ /* 0x000fe200078e0015 */
[----:B----4-:R0:W-:Y:S01]  /*60e00*/  STL.64 [R1+0x41c8], R4 ;  /* 0x0041c80401007387 */ /* 0x0101e20000100a00 */
        /* <DEDUP_REMOVED lines=8> */
[----:B0-----:R-:W2:Y:S04]  /*60e90*/  LDL.LU.64 R4, [R1+0x180] ;  /* 0x0001800001047983 */ /* 0x001ea80000300a00 */
[----:B--2---:R0:W-:Y:S04]  /*60ea0*/  STL.64 [R1+0x41e0], R4 ;  /* 0x0041e00401007387 */ /* 0x0041e80000100a00 */
[----:B0-----:R-:W2:Y:S01]  /*60eb0*/  LDL.LU.64 R4, [R1+0x190] ;  /* 0x0001900001047983 */ /* 0x001ea20000300a00 */
[----:B------:R-:W-:Y:S02]  /*60ec0*/  STL.64 [R1+0x41c0], R22 ;  /* 0x0041c01601007387 */ /* 0x000fe40000100a00 */
[----:B----4-:R0:W-:Y:S02]  /*60ed0*/  STL.64 [R1+0x41b8], R20 ;  /* 0x0041b81401007387 */ /* 0x0101e40000100a00 */
        /* <DEDUP_REMOVED lines=10> */
[----:B------:R-:W-:Y:S01]  /*60f80*/  STL.64 [R1+0x4180], R8 ;  /* 0x0041800801007387 */ /* 0x000fe20000100a00 */
[----:B------:R-:W-:Y:S02]  /*60f90*/  STL.64 [R1+0x4160], R14 ;  /* 0x0041600e01007387 */ /* 0x000fe40000100a00 */
[----:B------:R0:W-:Y:S02]  /*60fa0*/  STL.64 [R1+0x4158], R12 ;  /* 0x0041580c01007387 */ /* 0x0001e40000100a00 */
[----:B0-----:R-:W4:Y:S01]  /*60fb0*/  LDL.LU R12, [R1+0x70] ;  /* 0x00007000010c7983 */ /* 0x001f220000300800 */
[----:B------:R-:W4:Y:S02]  /*60fc0*/  LDL.LU R13, [R1+0x74] ;  /* 0x00007400010d7983 */ /* 0x000f240000300800 */
[----:B------:R-:W2:Y:S02]  /*60fd0*/  LDL.LU R14, [R1+0x78] ;  /* 0x00007800010e7983 */ /* 0x000ea40000300800 */
[----:B------:R-:W2:Y:S01]  /*60fe0*/  LDL.LU R15, [R1+0x7c] ;  /* 0x00007c00010f7983 */ /* 0x000ea20000300800 */
[----:B------:R-:W-:Y:S01]  /*60ff0*/  HMMA.16816.F32 R16, R24, R4, R16 ;  /* 0x000000041810723c */ /* 0x000fe20000001810 */
[----:B--2---:R-:W-:Y:S01]  /*61000*/  STL.64 [R1+0x4178], R14 ;  /* 0x0041780e01007387 */ /* 0x004fe20000100a00 */
[----:B----4-:R0:W-:Y:S03]  /*61010*/  STL.64 [R1+0x4170], R12 ;  /* 0x0041700c01007387 */ /* 0x0101e60000100a00 */
        /* <DEDUP_REMOVED lines=11> */
[----:B------:R0:W-:Y:S01]  /*610d0*/  STL.64 [R1+0x250], R16 ;  /* 0x0002501001007387 */ /* 0x0001e20000100a00 */
[----:B------:R1:W-:Y:S03]  /*610e0*/  STL.64 [R1+0x258], R18 ;  /* 0x0002581201007387 */ /* 0x0003e60000100a00 */
[----:B0-----:R-:W4:Y:S01]  /*610f0*/  LDL.LU.64 R16, [R1+0x41e8] ;  /* 0x0041e80001107983 */ /* 0x001f220000300a00 */
[----:B-1----:R-:W-:-:S02]  /*61100*/  IMAD.MOV.U32 R18, RZ, RZ, R4 ;  /* 0x000000ffff127224 */ /* 0x002fc400078e0004 */
[----:B------:R-:W2:Y:S02]  /*61110*/  LDL.LU.64 R4, [R1+0x41e0] ;  /* 0x0041e00001047983 */ /* 0x000ea40000300a00 */
        /* <DEDUP_REMOVED lines=18> */
[----:B---3--:R-:W-:Y:S02]  /*61240*/  IMAD.MOV.U32 R8, RZ, RZ, R7 ;  /* 0x000000ffff087224 */ /* 0x008fe400078e0007 */
[----:B------:R-:W-:Y:S01]  /*61250*/  IMAD.MOV.U32 R9, RZ, RZ, R6 ;  /* 0x000000ffff097224 */ /* 0x000fe200078e0006 */
[----:B--2---:R-:W-:Y:S07]  /*61260*/  HMMA.16816.F32 R24, R24, R4, R20 ;  /* 0x000000041818723c */ /* 0x004fee0000001814 */
[----:B------:R-:W-:-:S02]  /*61270*/  IMAD.MOV.U32 R21, RZ, RZ, R4 ;  /* 0x000000ffff157224 */ /* 0x000fc400078e0004 */
[----:B------:R-:W-:Y:S11]  /*61280*/  IMAD.MOV.U32 R20, RZ, RZ, R5 ;  /* 0x000000ffff147224 */ /* 0x000ff600078e0005 */
[----:B------:R-:W-:Y:S03]  /*61290*/  @!UPT UIADD3 URZ, URZ, URZ, URZ ;  /* 0x0000003f3f3ff290 */ /* 0x000fe6000fffe03f */
[----:B------:R-:W-:Y:S01]  /*612a0*/  STL.64 [R1+0xa0], R24 ;  /* 0x0000a01801007387 */ /* 0x000fe20000100a00 */
[----:B------:R-:W-:Y:S02]  /*612b0*/  STL.64 [R1+0xa8], R26 ;  /* 0x0000a81a01007387 */ /* 0x000fe40000100a00 */
[----:B------:R-:W2:Y:S02]  /*612c0*/  LDL.LU.64 R6, [R1+0x41a8] ;  /* 0x0041a80001067983 */ /* 0x000ea40000300a00 */
[----:B------:R-:W2:Y:S01]  /*612d0*/  LDL.LU.64 R4, [R1+0x41a0] ;  /* 0x0041a00001047983 */ /* 0x000ea20000300a00 */
[----:B------:R0:W-:Y:S04]  /*612e0*/  STL.64 [R1+0x4110], R20 ;  /* 0x0041101401007387 */ /* 0x0001e80000100a00 */
[----:B0-----:R-:W3:Y:S01]  /*612f0*/  LDL.LU R20, [R1+0x890] ;  /* 0x0008900001147983 */ /* 0x001ee20000300800 */
[----:B------:R-:W3:Y:S02]  /*61300*/  LDL.LU R21, [R1+0x894] ;  /* 0x0008940001157983 */ /* 0x000ee40000300800 */
[----:B------:R-:W3:Y:S02]  /*61310*/  LDL.LU R22, [R1+0x898] ;  /* 0x0008980001167983 */ /* 0x000ee40000300800 */
[----:B------:R-:W3:Y:S02]  /*61320*/  LDL.LU R23, [R1+0x89c] ;  /* 0x00089c0001177983 */ /* 0x000ee40000300800 */
[----:B----4-:R-:W-:-:S02]  /*61330*/  IMAD.MOV.U32 R24, RZ, RZ, R16 ;  /* 0x000000ffff187224 */ /* 0x010fc400078e0010 */
[----:B------:R-:W-:Y:S01]  /*61340*/  IMAD.MOV.U32 R25, RZ, RZ, R17 ;  /* 0x000000ffff197224 */ /* 0x000fe200078e0011 */
[C---:B--2---:R-:W-:Y:S01]  /*61350*/  HMMA.16816.F32 R8, R4.reuse, R8, R12 ;  /* 0x000000080408723c */ /* 0x044fe2000000180c */
[----:B---3--:R-:W-:Y:S01]  /*61360*/  STL.64 [R1+0x4120], R22 ;  /* 0x0041201601007387 */ /* 0x008fe20000100a00 */
[----:B------:R0:W-:Y:S03]  /*61370*/  STL.64 [R1+0x4118], R20 ;  /* 0x0041181401007387 */ /* 0x0001e60000100a00 */
[----:B0-----:R-:W2:Y:S01]  /*61380*/  LDL.LU R20, [R1+0x40] ;  /* 0x0000400001147983 */ /* 0x001ea20000300800 */
[----:B------:R-:W2:Y:S02]  /*61390*/  LDL.LU R21, [R1+0x44] ;  /* 0x0000440001157983 */ /* 0x000ea40000300800 */
[----:B------:R-:W2:Y:S02]  /*613a0*/  LDL.LU R22, [R1+0x48] ;  /* 0x0000480001167983 */ /* 0x000ea40000300800 */
[----:B------:R-:W2:Y:S01]  /*613b0*/  LDL.LU R23, [R1+0x4c] ;  /* 0x00004c0001177983 */ /* 0x000ea20000300800 */
[----:B------:R-:W3:Y:S01]  /*613c0*/  LDL.LU R16, [R1+0x419c] ;  /* 0x00419c0001107983 */ /* 0x000ee20000300800 */
[----:B------:R-:W3:Y:S02]  /*613d0*/  LDL.LU R17, [R1+0x4198] ;  /* 0x0041980001117983 */ /* 0x000ee40000300800 */
[----:B------:R-:W4:Y:S02]  /*613e0*/  LDL.LU.64 R14, [R1+0x4190] ;  /* 0x00419000010e7983 */ /* 0x000f240000300a00 */
[----:B------:R-:W4:Y:S07]  /*613f0*/  LDL.LU.64 R12, [R1+0x4188] ;  /* 0x00418800010c7983 */ /* 0x000f2e0000300a00 */
        /* <DEDUP_REMOVED lines=39> */
[----:B---3--:R-:W-:Y:S01]  /*61670*/  HMMA.16816.F32 R24, R4, R24, R20 ;  /* 0x000000180418723c */ /* 0x008fe20000001814 */
[----:B------:R-:W3:Y:S01]  /*61680*/  LDL.LU.64 R20, [R1+0x4110] ;  /* 0x0041100001147983 */ /* 0x000ee20000300a00 */
[----:B--2---:R-:W-:Y:S11]  /*61690*/  STL.64 [R1+0x3fc0], R10 ;  /* 0x003fc00a01007387 */ /* 0x004ff60000100a00 */
[----:B------:R-:W-:Y:S11]  /*616a0*/  @!UPT UIADD3 URZ, URZ, URZ, URZ ;  /* 0x0000003f3f3ff290 */ /* 0x000ff6000fffe03f */
[----:B------:R-:W-:-:S05]  /*616b0*/  IMAD.MOV.U32 R8, RZ, RZ, R27 ;  /* 0x000000ffff087224 */ /* 0x000fca00078e001b */
[----:B------:R3:W-:Y:S02]  /*616c0*/  STL [R1+0x3fb8], R8 ;  /* 0x003fb80801007387 */ /* 0x0007e40000100800 */
[----:B---3--:R-:W-:Y:S02]  /*616d0*/  IMAD.MOV.U32 R8, RZ, RZ, R21 ;  /* 0x000000ffff087224 */ /* 0x008fe400078e0015 */
[----:B------:R-:W-:-:S05]  /*616e0*/  IMAD.MOV.U32 R9, RZ, RZ, R20 ;  /* 0x000000ffff097224 */ /* 0x000fca00078e0014 */
[----:B------:R0:W-:Y:S01]  /*616f0*/  STL.64 [R1+0x4008], R8 ;  /* 0x0040080801007387 */ /* 0x0001e20000100a00 */
[----:B------:R-:W2:Y:S02]  /*61700*/  LDL.LU R20, [R1+0x500] ;  /* 0x0005000001147983 */ /* 0x000ea40000300800 */
[----:B------:R-:W2:Y:S02]  /*61710*/  LDL.LU R21, [R1+0x504] ;  /* 0x0005040001157983 */ /* 0x000ea40000300800 */
[----:B------:R-:W3:Y:S01]  /*61720*/  LDL.LU R22, [R1+0x508] ;  /* 0x0005080001167983 */ /* 0x000ee20000300800 */
[----:B------:R-:W3:Y:S01]  /*61730*/  LDL.LU R23, [R1+0x50c] ;  /* 0x00050c0001177983 */ /* 0x000ee20000300800 */
[----:B0-----:R-:W-:Y:S02]  /*61740*/  IMAD.MOV.U32 R8, RZ, RZ, R0 ;  /* 0x000000ffff087224 */ /* 0x001fe400078e0000 */
        /* <DEDUP_REMOVED lines=26> */
[----:B------:R-:W3:Y:S01]  /*618f0*/  LDL.LU R29, [R1+0x40f4] ;  /* 0x0040f400011d7983 */ /* 0x000ee20000300800 */
[----:B------:R4:W-:Y:S02]  /*61900*/  STL.64 [R1+0x4050], R8 ;  /* 0x0040500801007387 */ /* 0x0009e40000100a00 */
[----:B----4-:R-:W-:Y:S02]  /*61910*/  IMAD.MOV.U32 R8, RZ, RZ, R14 ;  /* 0x000000ffff087224 */ /* 0x010fe400078e000e */
[----:B------:R-:W-:Y:S01]  /*61920*/  IMAD.MOV.U32 R9, RZ, RZ, R2 ;  /* 0x000000ffff097224 */ /* 0x000fe200078e0002 */
[----:B------:R-:W4:Y:S01]  /*61930*/  LDL.LU R14, [R1+0x40f0] ;  /* 0x0040f000010e7983 */ /* 0x000f220000300800 */
[----:B------:R-:W3:Y:S03]  /*61940*/  LDL.LU R2, [R1+0x40ec] ;  /* 0x0040ec0001027983 */ /* 0x000ee60000300800 */
[----:B------:R0:W-:Y:S01]  /*61950*/  STL.64 [R1+0x4068], R8 ;  /* 0x0040680801007387 */ /* 0x0001e20000100a00 */
[----:B------:R-:W3:Y:S02]  /*61960*/  LDL.LU R20, [R1+0x860] ;  /* 0x0008600001147983 */ /* 0x000ee40000300800 */
[----:B------:R-:W3:Y:S02]  /*61970*/  LDL.LU R21, [R1+0x864] ;  /* 0x0008640001157983 */ /* 0x000ee40000300800 */
[----:B------:R-:W3:Y:S01]  /*61980*/  LDL.LU R22, [R1+0x868] ;  /* 0x0008680001167983 */ /* 0x000ee20000300800 */
[----:B------:R-:W3:Y:S01]  /*61990*/  LDL.LU R23, [R1+0x86c] ;  /* 0x00086c0001177983 */ /* 0x000ee20000300800 */
[----:B0-----:R-:W-:-:S02]  /*619a0*/  IMAD.MOV.U32 R8, RZ, RZ, R0 ;  /* 0x000000ffff087224 */ /* 0x001fc400078e0000 */
[----:B------:R-:W-:Y:S01]  /*619b0*/  IMAD.MOV.U32 R9, RZ, RZ, R15 ;  /* 0x000000ffff097224 */ /* 0x000fe200078e000f */
[----:B------:R-:W3:Y:S01]  /*619c0*/  LDL.LU R0, [R1+0x40e8] ;  /* 0x0040e80001007983 */ /* 0x000ee20000300800 */
[----:B------:R-:W3:Y:S03]  /*619d0*/  LDL.LU R15, [R1+0x40e4] ;  /* 0x0040e400010f7983 */ /* 0x000ee60000300800 */
[----:B------:R0:W-:Y:S02]  /*619e0*/  STL.64 [R1+0x4080], R8 ;  /* 0x0040800801007387 */ /* 0x0001e40000100a00 */
[----:B0-----:R-:W-:Y:S02]  /*619f0*/  IMAD.MOV.U32 R9, RZ, RZ, R19 ;  /* 0x000000ffff097224 */ /* 0x001fe400078e0013 */
[----:B--2---:R-:W-:Y:S02]  /*61a00*/  IMAD.MOV.U32 R8, RZ, RZ, R18 ;  /* 0x000000ffff087224 */ /* 0x004fe400078e0012 */
[----:B------:R-:W2:Y:S01]  /*61a10*/  LDL.LU R18, [R1+0x40e0] ;  /* 0x0040e00001127983 */ /* 0x000ea20000300800 */
[----:B------:R-:W2:Y:S02]  /*61a20*/  LDL.LU R19, [R1+0x40dc] ;  /* 0x0040dc0001137983 */ /* 0x000ea40000300800 */
[----:B------:R4:W-:Y:S02]  /*61a30*/  STL.64 [R1+0x4098], R8 ;  /* 0x0040980801007387 */ /* 0x0009e40000100a00 */
[----:B----4-:R-:W-:Y:S01]  /*61a40*/  IMAD.MOV.U32 R8, RZ, RZ, R14 ;  /* 0x000000ffff087224 */ /* 0x010fe200078e000e */
[----:B---3--:R-:W-:Y:S01]  /*61a50*/  STL.64 [R1+0x4060], R22 ;  /* 0x0040601601007387 */ /* 0x008fe20000100a00 */
[----:B------:R0:W-:Y:S03]  /*61a60*/  STL.64 [R1+0x4058], R20 ;  /* 0x0040581401007387 */ /* 0x0001e60000100a00 */
[----:B0-----:R-:W3:Y:S01]  /*61a70*/  LDL.LU R20, [R1+0x870] ;  /* 0x0008700001147983 */ /* 0x001ee20000300800 */
[----:B------:R-:W3:Y:S02]  /*61a80*/  LDL.LU R21, [R1+0x874] ;  /* 0x0008740001157983 */ /* 0x000ee40000300800 */
[----:B------:R-:W4:Y:S02]  /*61a90*/  LDL.LU R22, [R1+0x878] ;  /* 0x0008780001167983 */ /* 0x000f240000300800 */
[----:B------:R-:W4:Y:S01]  /*61aa0*/  LDL.LU R23, [R1+0x87c] ;  /* 0x00087c0001177983 */ /* 0x000f220000300800 */
[----:B------:R-:W2:Y:S01]  /*61ab0*/  LDL.LU R14, [R1+0x40d8] ;  /* 0x0040d800010e7983 */ /* 0x000ea20000300800 */
[----:B------:R-:W-:-:S02]  /*61ac0*/  IMAD.MOV.U32 R9, RZ, RZ, R29 ;  /* 0x000000ffff097224 */ /* 0x000fc400078e001d */
[----:B------:R-:W2:Y:S01]  /*61ad0*/  LDL.LU R29, [R1+0x40d4] ;  /* 0x0040d400011d7983 */ /* 0x000ea20000300800 */
[----:B----4-:R0:W-:Y:S01]  /*61ae0*/  STL.64 [R1+0x4078], R22 ;  /* 0x0040781601007387 */ /* 0x0101e20000100a00 */
[----:B---3--:R2:W-:Y:S02]  /*61af0*/  STL.64 [R1+0x4070], R20 ;  /* 0x0040701401007387 */ /* 0x0085e40000100a00 */
[----:B0-----:R-:W-:Y:S02]  /*61b00*/  IMAD.MOV.U32 R22, RZ, RZ, R15 ;  /* 0x000000ffff167224 */ /* 0x001fe400078e000f */
[----:B--2---:R-:W-:Y:S02]  /*61b10*/  IMAD.MOV.U32 R20, RZ, RZ, R19 ;  /* 0x000000ffff147224 */ /* 0x004fe400078e0013 */
[----:B------:R-:W-:Y:S01]  /*61b20*/  IMAD.MOV.U32 R23, RZ, RZ, R14 ;  /* 0x000000ffff177224 */ /* 0x000fe200078e000e */
[----:B------:R-:W2:Y:S01]  /*61b30*/  LDL.LU R19, [R1+0x40d0] ;  /* 0x0040d00001137983 */ /* 0x000ea20000300800 */
[----:B------:R-:W-:-:S02]  /*61b40*/  IMAD.MOV.U32 R21, RZ, RZ, R18 ;  /* 0x000000ffff157224 */ /* 0x000fc400078e0012 */
[----:B------:R-:W3:Y:S02]  /*61b50*/  LDL.LU R18, [R1+0x40cc] ;  /* 0x0040cc0001127983 */ /* 0x000ee40000300800 */
[----:B------:R-:W4:Y:S01]  /*61b60*/  LDL.LU R15, [R1+0x40c8] ;  /* 0x0040c800010f7983 */ /* 0x000f220000300800 */
[----:B------:R-:W4:Y:S01]  /*61b70*/  LDL.LU R14, [R1+0x40c4] ;  /* 0x0040c400010e7983 */ /* 0x000f220000300800 */
[----:B------:R-:W-:Y:S02]  /*61b80*/  STL.64 [R1+0x4090], R22 ;  /* 0x0040901601007387 */ /* 0x000fe40000100a00 */
[----:B------:R0:W-:Y:S02]  /*61b90*/  STL.64 [R1+0x4088], R20 ;  /* 0x0040881401007387 */ /* 0x0001e40000100a00 */
[----:B0-----:R-:W4:Y:S01]  /*61ba0*/  LDL.LU R20, [R1+0x8b0] ;  /* 0x0008b00001147983 */ /* 0x001f220000300800 */
[----:B------:R-:W4:Y:S02]  /*61bb0*/  LDL.LU R21, [R1+0x8b4] ;  /* 0x0008b40001157983 */ /* 0x000f240000300800 */
[----:B--2---:R-:W-:-:S02]  /*61bc0*/  IMAD.MOV.U32 R23, RZ, RZ, R19 ;  /* 0x000000ffff177224 */ /* 0x004fc400078e0013 */
[----:B---3--:R-:W-:Y:S02]  /*61bd0*/  IMAD.MOV.U32 R22, RZ, RZ, R18 ;  /* 0x000000ffff167224 */ /* 0x008fe400078e0012 */
[----:B------:R-:W2:Y:S01]  /*61be0*/  LDL.LU R18, [R1+0x40c0] ;  /* 0x0040c00001127983 */ /* 0x000ea20000300800 */
[----:B------:R-:W2:Y:S02]  /*61bf0*/  LDL.LU R19, [R1+0x40bc] ;  /* 0x0040bc0001137983 */ /* 0x000ea40000300800 */
[----:B------:R-:W-:Y:S01]  /*61c00*/  STL.64 [R1+0x40a8], R22 ;  /* 0x0040a81601007387 */ /* 0x000fe20000100a00 */
[----:B----4-:R0:W-:Y:S02]  /*61c10*/  STL.64 [R1+0x40a0], R20 ;  /* 0x0040a01401007387 */ /* 0x0101e40000100a00 */
[----:B0-----:R-:W-:Y:S02]  /*61c20*/  IMAD.MOV.U32 R20, RZ, RZ, R14 ;  /* 0x000000ffff147224 */ /* 0x001fe400078e000e */
[----:B------:R-:W-:Y:S01]  /*61c30*/  IMAD.MOV.U32 R21, RZ, RZ, R15 ;  /* 0x000000ffff157224 */ /* 0x000fe200078e000f */
[----:B------:R-:W3:Y:S01]  /*61c40*/  LDL.LU R14, [R1+0x40b8] ;  /* 0x0040b800010e7983 */ /* 0x000ee20000300800 */
[----:B------:R-:W3:Y:S02]  /*61c50*/  LDL.LU R15, [R1+0x40b4] ;  /* 0x0040b400010f7983 */ /* 0x000ee40000300800 */
[----:B------:R-:W4:Y:S02]  /*61c60*/  LDL.LU R22, [R1+0x8c8] ;  /* 0x0008c80001167983 */ /* 0x000f240000300800 */
[----:B------:R-:W4:Y:S02]  /*61c70*/  LDL.LU R23, [R1+0x8cc] ;  /* 0x0008cc0001177983 */ /* 0x000f240000300800 */
[----:B------:R-:W-:-:S02]  /*61c80*/  IMAD.MOV.U32 R12, RZ, RZ, R24 ;  /* 0x000000ffff0c7224 */ /* 0x000fc400078e0018 */
[----:B------:R-:W-:Y:S02]  /*61c90*/  IMAD.MOV.U32 R13, RZ, RZ, R25 ;  /* 0x000000ffff0d7224 */ /* 0x000fe400078e0019 */
[----:B------:R-:W-:Y:S02]  /*61ca0*/  IMAD.MOV.U32 R16, RZ, RZ, R26 ;  /* 0x000000ffff107224 */ /* 0x000fe400078e001a */
[----:B------:R-:W0:Y:S04]  /*61cb0*/  LDSM.16.MT88.4 R24, [R2+0xa080] ;  /* 0x00a080000218783b */ /* 0x000e280000004200 */
[----:B------:R1:W-:Y:S02]  /*61cc0*/  STL [R1+0x3c20], R16 ;  /* 0x003c201001007387 */ /* 0x0003e40000100800 */
[----:B-1----:R-:W-:-:S02]  /*61cd0*/  IMAD.MOV.U32 R16, RZ, RZ, R28 ;  /* 0x000000ffff107224 */ /* 0x002fc400078e001c */
[----:B--2---:R-:W-:Y:S01]  /*61ce0*/  STL.64 [R1+0x3fd0], R18 ;  /* 0x003fd01201007387 */ /* 0x004fe20000100a00 */
[----:B------:R-:W2:Y:S02]  /*61cf0*/  LDL.LU R28, [R1+0x40b0] ;  /* 0x0040b000011c7983 */ /* 0x000ea40000300800 */
[----:B------:R-:W-:Y:S02]  /*61d00*/  STL [R1+0x3c14], R13 ;  /* 0x003c140d01007387 */ /* 0x000fe40000100800 */
[----:B------:R1:W-:Y:S01]  /*61d10*/  STL [R1+0x3c10], R12 ;  /* 0x003c100c01007387 */ /* 0x0003e20000100800 */
[----:B----4-:R-:W-:Y:S01]  /*61d20*/  HMMA.16816.F32 R8, R4, R8, R20 ;  /* 0x000000080408723c */ /* 0x010fe20000001814 */
[----:B---3--:R3:W-:Y:S01]  /*61d30*/  STL.64 [R1+0x3fc8], R14 ;  /* 0x003fc80e01007387 */ /* 0x0087e20000100a00 */
[----:B-1----:R-:W4:Y:S02]  /*61d40*/  LDL.LU R12, [R1+0x8a0] ;  /* 0x0008a000010c7983 */ /* 0x002f240000300800 */
[----:B------:R-:W4:Y:S01]  /*61d50*/  LDL.LU R13, [R1+0x8a4] ;  /* 0x0008a400010d7983 */ /* 0x000f220000300800 */
[----:B---3--:R-:W4:Y:S01]  /*61d60*/  LDL.LU R14, [R1+0x8a8] ;  /* 0x0008a800010e7983 */ /* 0x008f220000300800 */
[----:B------:R-:W4:Y:S02]  /*61d70*/  LDL.LU R15, [R1+0x8ac] ;  /* 0x0008ac00010f7983 */ /* 0x000f240000300800 */
[----:B0-----:R-:W-:Y:S02]  /*61d80*/  STL.64 [R1+0x3ef0], R26 ;  /* 0x003ef01a01007387 */ /* 0x001fe40000100a00 */
[----:B------:R0:W-:Y:S02]  /*61d90*/  STL.64 [R1+0x3ee8], R24 ;  /* 0x003ee81801007387 */ /* 0x0001e40000100a00 */
[----:B0-----:R-:W3:Y:S01]  /*61da0*/  LDL.LU R24, [R1+0x4f0] ;  /* 0x0004f00001187983 */ /* 0x001ee20000300800 */
[----:B------:R-:W3:Y:S02]  /*61db0*/  LDL.LU R25, [R1+0x4f4] ;  /* 0x0004f40001197983 */ /* 0x000ee40000300800 */
[----:B------:R-:W3:Y:S02]  /*61dc0*/  LDL.LU R26, [R1+0x4f8] ;  /* 0x0004f800011a7983 */ /* 0x000ee40000300800 */
[----:B------:R-:W3:Y:S01]  /*61dd0*/  LDL.LU R27, [R1+0x4fc] ;  /* 0x0004fc00011b7983 */ /* 0x000ee20000300800 */
[----:B------:R-:W2:Y:S01]  /*61de0*/  LDL.LU.64 R22, [R1+0x40a8] ;  /* 0x0040a80001167983 */ /* 0x000ea20000300a00 */
[----:B------:R-:W2:Y:S04]  /*61df0*/  LDL.LU.64 R20, [R1+0x40a0] ;  /* 0x0040a00001147983 */ /* 0x000ea80000300a00 */
[----:B------:R0:W-:Y:S02]  /*61e00*/  STL.64 [R1+0xc80], R8 ;  /* 0x000c800801007387 */ /* 0x0001e40000100a00 */
[----:B------:R2:W-:Y:S01]  /*61e10*/  STL.64 [R1+0xc88], R10 ;  /* 0x000c880a01007387 */ /* 0x0005e20000100a00 */
[----:B0-----:R-:W2:Y:S01]  /*61e20*/  LDL.LU.64 R8, [R1+0x4098] ;  /* 0x0040980001087983 */ /* 0x001ea20000300a00 */
[----:B------:R-:W-:-:S07]  /*61e30*/  IMAD.MOV.U32 R17, RZ, RZ, R3 ;  /* 0x000000ffff117224 */ /* 0x000fce00078e0003 */
[C---:B----4-:R-:W-:Y:S08]  /*61e40*/  HMMA.16816.F32 R12, R4.reuse, R16, R12 ;  /* 0x00000010040c723c */ /* 0x050ff0000000180c */
[C---:B--2---:R-:W-:Y:S01]  /*61e50*/  HMMA.16816.F32 R8, R4.reuse, R8, R20 ;  /* 0x000000080408723c */ /* 0x044fe20000001814 */
[----:B------:R-:W2:Y:S01]  /*61e60*/  LDL.LU.64 R22, [R1+0x4090] ;  /* 0x0040900001167983 */ /* 0x000ea20000300a00 */
[----:B------:R-:W2:Y:S11]  /*61e70*/  LDL.LU.64 R20, [R1+0x4088] ;  /* 0x0040880001147983 */ /* 0x000eb60000300a00 */
[----:B------:R-:W-:Y:S10]  /*61e80*/  @!UPT UIADD3 URZ, URZ, URZ, URZ ;  /* 0x0000003f3f3ff290 */ /* 0x000ff4000fffe03f */
[----:B------:R0:W-:Y:S01]  /*61e90*/  STL.64 [R1+0xc70], R8 ;  /* 0x000c700801007387 */ /* 0x0001e20000100a00 */
[----:B------:R-:W-:Y:S03]  /*61ea0*/  STL.64 [R1+0xc78], R10 ;  /* 0x000c780a01007387 */ /* 0x000fe60000100a00 */
[----:B0-----:R-:W2:Y:S01]  /*61eb0*/  LDL.LU.64 R8, [R1+0x4080] ;  /* 0x0040800001087983 */ /* 0x001ea20000300a00 */
[----:B------:R-:W4:Y:S02]  /*61ec0*/  LDL.LU R16, [R1+0x4d0] ;  /* 0x0004d00001107983 */ /* 0x000f240000300800 */
[----:B------:R-:W-:Y:S02]  /*61ed0*/  STL.64 [R1+0xc60], R12 ;  /* 0x000c600c01007387 */ /* 0x000fe40000100a00 */
[----:B------:R-:W-:Y:S01]  /*61ee0*/  STL.64 [R1+0xc68], R14 ;  /* 0x000c680e01007387 */ /* 0x000fe20000100a00 */
[----:B------:R-:W4:Y:S01]  /*61ef0*/  LDL.LU R17, [R1+0x4d4] ;  /* 0x0004d40001117983 */ /* 0x000f220000300800 */
[----:B------:R-:W2:Y:S02]  /*61f00*/  LDL.LU R18, [R1+0x4d8] ;  /* 0x0004d80001127983 */ /* 0x000ea40000300800 */
[----:B------:R-:W2:Y:S02]  /*61f10*/  LDL.LU R19, [R1+0x4dc] ;  /* 0x0004dc0001137983 */ /* 0x000ea40000300800 */
[----:B--2---:R0:W-:Y:S01]  /*61f20*/  STL.64 [R1+0x3fe0], R18 ;  /* 0x003fe01201007387 */ /* 0x0041e20000100a00 */
[----:B----4-:R-:W-:Y:S03]  /*61f30*/  STL.64 [R1+0x3fd8], R16 ;  /* 0x003fd81001007387 */ /* 0x010fe60000100a00 */
[----:B0-----:R-:W2:Y:S01]  /*61f40*/  LDL.64 R18, [R1+0x18] ;  /* 0x0000180001127983 */ /* 0x001ea20000100a00 */
[C---:B------:R-:W-:Y:S03]  /*61f50*/  HMMA.16816.F32 R8, R4.reuse, R8, R20 ;  /* 0x000000080408723c */ /* 0x040fe60000001814 */
[----:B--2---:R0:W-:Y:S04]  /*61f60*/  STL.64 [R1+0x3fe8], R18 ;  /* 0x003fe81201007387 */ /* 0x0041e80000100a00 */
[----:B0-----:R-:W2:Y:S01]  /*61f70*/  LDL.64 R18, [R1+0x28] ;  /* 0x0000280001127983 */ /* 0x001ea20000100a00 */
[----:B------:R-:W4:Y:S02]  /*61f80*/  LDL.LU R12, [R1+0x4c0] ;  /* 0x0004c000010c7983 */ /* 0x000f240000300800 */
[----:B------:R-:W4:Y:S02]  /*61f90*/  LDL.LU R13, [R1+0x4c4] ;  /* 0x0004c400010d7983 */ /* 0x000f240000300800 */
[----:B------:R-:W4:Y:S01]  /*61fa0*/  LDL.LU R14, [R1+0x4c8] ;  /* 0x0004c800010e7983 */ /* 0x000f220000300800 */
[----:B------:R-:W4:Y:S01]  /*61fb0*/  LDL.LU R15, [R1+0x4cc] ;  /* 0x0004cc00010f7983 */ /* 0x000f220000300800 */
[----:B------:R-:W2:Y:S02]  /*61fc0*/  LDL.LU.64 R22, [R1+0x4078] ;  /* 0x0040780001167983 */ /* 0x000ea40000300a00 */
[----:B------:R-:W2:Y:S07]  /*61fd0*/  LDL.LU.64 R20, [R1+0x4070] ;  /* 0x0040700001147983 */ /* 0x000eae0000300a00 */
        /* <DEDUP_REMOVED lines=33> */
[----:B------:R-:W3:Y:S02]  /*621f0*/  LDL.LU.64 R20, [R1+0x3ff8] ;  /* 0x003ff80001147983 */ /* 0x000ee40000300a00 */
[----:B------:R-:W2:Y:S02]  /*62200*/  LDL.LU R4, [R1+0x4e0] ;  /* 0x0004e00001047983 */ /* 0x000ea40000300800 */
[----:B------:R-:W-:Y:S11]  /*62210*/  IMAD.MOV.U32 R3, RZ, RZ, R19 ;  /* 0x000000ffff037224 */ /* 0x000ff600078e0013 */
[----:B------:R-:W-:Y:S05]  /*62220*/  @!UPT UIADD3 URZ, URZ, URZ, URZ ;  /* 0x0000003f3f3ff290 */ /* 0x000fea000fffe03f */
[----:B------:R0:W-:Y:S01]  /*62230*/  STL.64 [R1+0x8b0], R8 ;  /* 0x0008b00801007387 */ /* 0x0001e20000100a00 */
[----:B------:R1:W-:Y:S02]  /*62240*/  STL.64 [R1+0x8b8], R10 ;  /* 0x0008b80a01007387 */ /* 0x0003e40000100a00 */
[----:B------:R-:W2:Y:S02]  /*62250*/  LDL.LU R5, [R1+0x4e4] ;  /* 0x0004e40001057983 */ /* 0x000ea40000300800 */
[----:B------:R-:W2:Y:S01]  /*62260*/  LDL.LU R6, [R1+0x4e8] ;  /* 0x0004e80001067983 */ /* 0x000ea20000300800 */
[----:B------:R-:W2:Y:S04]  /*62270*/  LDL.LU R7, [R1+0x4ec] ;  /* 0x0004ec0001077983 */ /* 0x000ea80000300800 */
[----:B0-----:R-:W2:Y:S01]  /*62280*/  LDL.LU R8, [R1+0x4b0] ;  /* 0x0004b00001087983 */ /* 0x001ea20000300800 */
[----:B------:R-:W-:-:S02]  /*62290*/  IMAD.MOV.U32 R9, RZ, RZ, R28 ;  /* 0x000000ffff097224 */ /* 0x000fc400078e001c */
[----:B------:R-:W2:Y:S02]  /*622a0*/  LDL.LU R28, [R1+0x3ff4] ;  /* 0x003ff400011c7983 */ /* 0x000ea40000300800 */
[----:B-1----:R-:W-:Y:S02]  /*622b0*/  IMAD.MOV.U32 R10, RZ, RZ, R29 ;  /* 0x000000ffff0a7224 */ /* 0x002fe400078e001d */
[----:B------:R-:W2:Y:S01]  /*622c0*/  LDL.LU R29, [R1+0x3ff0] ;  /* 0x003ff000011d7983 */ /* 0x000ea20000300800 */
[C---:B---3--:R-:W-:Y:S11]  /*622d0*/  HMMA.16816.F32 R24, R20.reuse, R18, R24 ;  /* 0x000000121418723c */ /* 0x048ff60000001818 */
[----:B------:R-:W-:Y:S11]  /*622e0*/  @!UPT UIADD3 URZ, URZ, URZ, URZ ;  /* 0x0000003f3f3ff290 */ /* 0x000ff6000fffe03f */
[----:B------:R-:W-:Y:S01]  /*622f0*/  @!UPT UIADD3 URZ, URZ, URZ, URZ ;  /* 0x0000003f3f3ff290 */ /* 0x000fe2000fffe03f */
[----:B------:R0:W-:Y:S01]  /*62300*/  STL.64 [R1+0x8a0], R24 ;  /* 0x0008a01801007387 */ /* 0x0001e20000100a00 */
[----:B------:R2:W-:Y:S02]  /*62310*/  STL.64 [R1+0x8a8], R26 ;  /* 0x0008a81a01007387 */ /* 0x0005e40000100a00 */
[----:B0-----:R-:W-:Y:S02]  /*62320*/  IMAD.MOV.U32 R24, RZ, RZ, R18 ;  /* 0x000000ffff187224 */ /* 0x001fe400078e0012 */
[----:B------:R-:W3:Y:S01]  /*62330*/  LDL.LU.64 R18, [R1+0x3fe8] ;  /* 0x003fe80001127983 */ /* 0x000ee20000300a00 */
[----:B------:R-:W-:Y:S02]  /*62340*/  IMAD.MOV.U32 R11, RZ, RZ, R0 ;  /* 0x000000ffff0b7224 */ /* 0x000fe400078e0000 */
[----:B--2---:R-:W-:Y:S01]  /*62350*/  IMAD.MOV.U32 R27, RZ, RZ, R28 ;  /* 0x000000ffff1b7224 */ /* 0x004fe200078e001c */
[----:B---3--:R-:W-:Y:S01]  /*62360*/  HMMA.16816.F32 R4, R20, R18, R4 ;  /* 0x000000121404723c */ /* 0x008fe20000001804 */
[----:B------:R-:W-:-:S02]  /*62370*/  IMAD.MOV.U32 R26, RZ, RZ, R18 ;  /* 0x000000ffff1a7224 */ /* 0x000fc400078e0012 */
[----:B------:R-:W-:Y:S02]  /*62380*/  IMAD.MOV.U32 R25, RZ, RZ, R19 ;  /* 0x000000ffff197224 */ /* 0x000fe400078e0013 */
[----:B------:R-:W2:Y:S01]  /*62390*/  LDL.LU.64 R18, [R1+0x3fe0] ;  /* 0x003fe00001127983 */ /* 0x000ea20000300a00 */
[----:B------:R-:W2:Y:S11]  /*623a0*/  LDL.LU.64 R16, [R1+0x3fd8] ;  /* 0x003fd80001107983 */ /* 0x000eb60000300a00 */
[----:B------:R-:W-:Y:S06]  /*623b0*/  @!UPT UIADD3 URZ, URZ, URZ, URZ ;  /* 0x0000003f3f3ff290 */ /* 0x000fec000fffe03f */
[----:B------:R0:W-:Y:S01]  /*623c0*/  STL.64 [R1+0x880], R4 ;  /* 0x0008800401007387 */ /* 0x0001e20000100a00 */
[----:B------:R1:W-:Y:S02]  /*623d0*/  STL [R1+0x888], R6 ;  /* 0x0008880601007387 */ /* 0x0003e40000100800 */
[----:B------:R-:W-:Y:S01]  /*623e0*/  IMAD.MOV.U32 R0, RZ, RZ, R7 ;  /* 0x000000ffff007224 */ /* 0x000fe200078e0007 */
[----:B0-----:R-:W3:Y:S01]  /*623f0*/  LDL.LU R4, [R1+0x4a0] ;  /* 0x0004a00001047983 */ /* 0x001ee20000300800 */
[----:B------:R-:W3:Y:S02]  /*62400*/  LDL.LU R5, [R1+0x4a4] ;  /* 0x0004a40001057983 */ /* 0x000ee40000300800 */
[----:B-1----:R-:W3:Y:S02]  /*62410*/  LDL.LU R6, [R1+0x4a8] ;  /* 0x0004a80001067983 */ /* 0x002ee40000300800 */
[----:B------:R-:W3:Y:S01]  /*62420*/  LDL.LU R7, [R1+0x4ac] ;  /* 0x0004ac0001077983 */ /* 0x000ee20000300800 */
[----:B------:R0:W-:Y:S01]  /*62430*/  STL [R1+0x3f78], R26 ;  /* 0x003f781a01007387 */ /* 0x0001e20000100800 */
[----:B------:R2:W-:Y:S02]  /*62440*/  STL.64 [R1+0x3f70], R24 ;  /* 0x003f701801007387 */ /* 0x0005e40000100a00 */
[----:B0-----:R-:W-:Y:S01]  /*62450*/  IMAD.MOV.U32 R26, RZ, RZ, R29 ;  /* 0x000000ffff1a7224 */ /* 0x001fe200078e001d */
[----:B------:R-:W-:Y:S06]  /*62460*/  STL [R1+0x3720], R0 ;  /* 0x0037200001007387 */ /* 0x000fec0000100800 */
[C---:B--2---:R-:W-:Y:S01]  /*62470*/  HMMA.16816.F32 R24, R20.reuse, R26, R16 ;  /* 0x0000001a1418723c */ /* 0x044fe20000001810 */
[----:B------:R-:W4:Y:S11]  /*62480*/  LDL.LU.64 R18, [R1+0x3fd0] ;  /* 0x003fd00001127983 */ /* 0x000f360000300a00 */
[----:B------:R-:W-:Y:S11]  /*62490*/  @!UPT UIADD3 URZ, URZ, URZ, URZ ;  /* 0x0000003f3f3ff290 */ /* 0x000ff6000fffe03f */
[----:B------:R-:W-:Y:S01]  /*624a0*/  STL.64 [R1+0x870], R24 ;  /* 0x0008701801007387 */ /* 0x000fe20000100a00 */
[----:B------:R0:W-:Y:S03]  /*624b0*/  STL.64 [R1+0x878], R26 ;  /* 0x0008781a01007387 */ /* 0x0001e60000100a00 */
[----:B0-----:R-:W2:Y:S04]  /*624c0*/  LDL.64 R26, [R1+0x1d8] ;  /* 0x0001d800011a7983 */ /* 0x001ea80000100a00 */
[----:B--2---:R0:W-:Y:S04]  /*624d0*/  STL.64 [R1+0x3f88], R26 ;  /* 0x003f881a01007387 */ /* 0x0041e80000100a00 */
[----:B0-----:R-:W2:Y:S01]  /*624e0*/  LDL.64 R26, [R1+0x1e8] ;  /* 0x0001e800011a7983 */ /* 0x001ea20000100a00 */
[C---:B----4-:R-:W-:Y:S11]  /*624f0*/  HMMA.16816.F32 R12, R20.reuse, R18, R12 ;  /* 0x00000012140c723c */ /* 0x050ff6000000180c */
[----:B------:R-:W-:Y:S11]  /*62500*/  @!UPT UIADD3 URZ, URZ, URZ, URZ ;  /* 0x0000003f3f3ff290 */ /* 0x000ff6000fffe03f */
[----:B------:R-:W-:Y:S02]  /*62510*/  @!UPT UIADD3 URZ, URZ, URZ, URZ ;  /* 0x0000003f3f3ff290 */ /* 0x000fe4000fffe03f */
[----:B------:R-:W-:Y:S02]  /*62520*/  IMAD.MOV.U32 R29, RZ, RZ, R14 ;  /* 0x000000ffff1d7224 */ /* 0x000fe400078e000e */
[----:B------:R-:W-:Y:S01]  /*62530*/  IMAD.MOV.U32 R28, RZ, RZ, R15 ;  /* 0x000000ffff1c7224 */ /* 0x000fe200078e000f */
[----:B--2---:R0:W-:Y:S04]  /*62540*/  STL.64 [R1+0x3fa0], R26 ;  /* 0x003fa01a01007387 */ /* 0x0041e80000100a00 */
[----:B0-----:R-:W2:Y:S01]  /*62550*/  LDL.64 R26, [R1+0x38] ;  /* 0x00003800011a7983 */ /* 0x001ea20000100a00 */
[----:B------:R-:W-:Y:S02]  /*62560*/  STL.64 [R1+0x860], R12 ;  /* 0x0008600c01007387 */ /* 0x000fe40000100a00 */
[----:B------:R-:W4:Y:S02]  /*62570*/  LDL.LU.64 R14, [R1+0x3fc8] ;  /* 0x003fc800010e7983 */ /* 0x000f240000300a00 */
[----:B------:R0:W-:Y:S01]  /*62580*/  STL.64 [R1+0x3fa8], R18 ;  /* 0x003fa81201007387 */ /* 0x0001e20000100a00 */
[----:B------:R-:W2:Y:S01]  /*62590*/  LDL.LU R16, [R1+0x830] ;  /* 0x0008300001107983 */ /* 0x000ea20000300800 */
[----:B------:R-:W2:Y:S03]  /*625a0*/  LDL.LU R17, [R1+0x834] ;  /* 0x0008340001117983 */ /* 0x000ea60000300800 */
[----:B0-----:R-:W2:Y:S01]  /*625b0*/  LDL.LU R18, [R1+0x838] ;  /* 0x0008380001127983 */ /* 0x001ea20000300800 */
[----:B------:R-:W2:Y:S02]  /*625c0*/  LDL.LU R19, [R1+0x83c] ;  /* 0x00083c0001137983 */ /* 0x000ea40000300800 */
[----:B------:R-:W-:Y:S02]  /*625d0*/  STL [R1+0x3728], R28 ;  /* 0x0037281c01007387 */ /* 0x000fe40000100800 */
[----:B------:R-:W-:Y:S01]  /*625e0*/  STL [R1+0x3724], R29 ;  /* 0x0037241d01007387 */ /* 0x000fe20000100800 */
[----:B----4-:R-:W-:Y:S11]  /*625f0*/  HMMA.16816.F32 R8, R20, R14, R8 ;  /* 0x0000000e1408723c */ /* 0x010ff60000001808 */
[----:B------:R-:W-:Y:S11]  /*62600*/  @!UPT UIADD3 URZ, URZ, URZ, URZ ;  /* 0x0000003f3f3ff290 */ /* 0x000ff6000fffe03f */
[----:B------:R-:W-:Y:S01]  /*62610*/  @!UPT UIADD3 URZ, URZ, URZ, URZ ;  /* 0x0000003f3f3ff290 */ /* 0x000fe2000fffe03f */
[----:B------:R-:W-:Y:S01]  /*62620*/  STL.64 [R1+0x850], R8 ;  /* 0x0008500801007387 */ /* 0x000fe20000100a00 */
[----:B------:R0:W-:Y:S03]  /*62630*/  STL.64 [R1+0x858], R10 ;  /* 0x0008580a01007387 */ /* 0x0001e60000100a00 */
[----:B0-----:R-:W4:Y:S01]  /*62640*/  LDL.LU.64 R10, [R1+0x3fc0] ;  /* 0x003fc000010a7983 */ /* 0x001f220000300a00 */
[----:B------:R-:W2:Y:S02]  /*62650*/  LDL.LU R8, [R1+0x3fb8] ;  /* 0x003fb80001087983 */ /* 0x000ea40000300800 */
[----:B------:R0:W-:Y:S02]  /*62660*/  STL.64 [R1+0x3e90], R14 ;  /* 0x003e900e01007387 */ /* 0x0001e40000100a00 */
[----:B0-----:R-:W2:Y:S04]  /*62670*/  LDL.64 R14, [R1+0x1c8] ;  /* 0x0001c800010e7983 */ /* 0x001ea80000100a00 */
[----:B--2---:R4:W-:Y:S01]  /*62680*/  STL.64 [R1+0x3f80], R14 ;  /* 0x003f800e01007387 */ /* 0x0049e20000100a00 */
[----:B------:R-:W2:Y:S02]  /*62690*/  LDL.LU R12, [R1+0x810] ;  /* 0x00081000010c7983 */ /* 0x000ea40000300800 */
[----:B------:R-:W2:Y:S02]  /*626a0*/  LDL.LU R13, [R1+0x814] ;  /* 0x00081400010d7983 */ /* 0x000ea40000300800 */
[----:B----4-:R-:W-:-:S02]  /*626b0*/  IMAD.MOV.U32 R14, RZ, RZ, R10 ;  /* 0x000000ffff0e7224 */ /* 0x010fc400078e000a */
[----:B------:R-:W-:Y:S01]  /*626c0*/  IMAD.MOV.U32 R15, RZ, RZ, R11 ;  /* 0x000000ffff0f7224 */ /* 0x000fe200078e000b */
[----:B------:R-:W3:Y:S01]  /*626d0*/  LDL.LU R10, [R1+0x3fb4] ;  /* 0x003fb400010a7983 */ /* 0x000ee20000300800 */
[----:B------:R-:W3:Y:S03]  /*626e0*/  LDL.LU R11, [R1+0x3fb0] ;  /* 0x003fb000010b7983 */ /* 0x000ee60000300800 */
[----:B------:R-:W-:Y:S01]  /*626f0*/  STL.64 [R1+0x3f98], R14 ;  /* 0x003f980e01007387 */ /* 0x000fe20000100a00 */
[C---:B------:R-:W-:Y:S08]  /*62700*/  HMMA.16816.F32 R16, R20.reuse, R26, R16 ;  /* 0x0000001a1410723c */ /* 0x040ff00000001810 */
[----:B---3--:R-:W-:Y:S01]  /*62710*/  HMMA.16816.F32 R4, R20, R10, R4 ;  /* 0x0000000a1404723c */ /* 0x008fe20000001804 */
[----:B--2---:R0:W-:Y:S04]  /*62720*/  STL.64 [R1+0x3f90], R12 ;  /* 0x003f900c01007387 */ /* 0x0041e80000100a00 */
[----:B0-----:R-:W2:Y:S01]  /*62730*/  LDL.LU R12, [R1+0x820] ;  /* 0x00082000010c7983 */ /* 0x001ea20000300800 */
[----:B------:R-:W2:Y:S02]  /*62740*/  LDL.LU R13, [R1+0x824] ;  /* 0x00082400010d7983 */ /* 0x000ea40000300800 */
[----:B------:R-:W2:Y:S02]  /*62750*/  LDL.LU R14, [R1+0x828] ;  /* 0x00082800010e7983 */ /* 0x000ea40000300800 */
[----:B------:R-:W2:Y:S01]  /*62760*/  LDL.LU R15, [R1+0x82c] ;  /* 0x00082c00010f7983 */ /* 0x000ea20000300800 */
[----:B------:R-:W-:Y:S01]  /*62770*/  STL.64 [R1+0x3e88], R10 ;  /* 0x003e880a01007387 */ /* 0x000fe20000100a00 */
[----:B------:R0:W-:Y:S11]  /*62780*/  STL [R1+0x3e84], R8 ;  /* 0x003e840801007387 */ /* 0x0001f60000100800 */
[----:B------:R-:W-:Y:S01]  /*62790*/  STL.64 [R1+0x840], R4 ;  /* 0x0008400401007387 */ /* 0x000fe20000100a00 */
[----:B------:R-:W-:Y:S02]  /*627a0*/  STL.64 [R1+0x848], R6 ;  /* 0x0008480601007387 */ /* 0x000fe40000100a00 */
[----:B------:R-:W1:Y:S01]  /*627b0*/  LDSM.16.MT88.4 R4, [R2+0xa100] ;  /* 0x00a100000204783b */ /* 0x000e620000004200 */
[----:B0-----:R-:W3:Y:S03]  /*627c0*/  LDL.LU R8, [R1+0x800] ;  /* 0x0008000001087983 */ /* 0x001ee60000300800 */
[----:B------:R-:W3:Y:S02]  /*627d0*/  LDL.LU R9, [R1+0x804] ;  /* 0x0008040001097983 */ /* 0x000ee40000300800 */
[----:B------:R-:W3:Y:S02]  /*627e0*/  LDL.LU R10, [R1+0x808] ;  /* 0x00080800010a7983 */ /* 0x000ee40000300800 */
[----:B------:R-:W3:Y:S01]  /*627f0*/  LDL.LU R11, [R1+0x80c] ;  /* 0x00080c00010b7983 */ /* 0x000ee20000300800 */
[----:B------:R-:W-:Y:S04]  /*62800*/  STL [R1+0x3e50], R2 ;  /* 0x003e500201007387 */ /* 0x000fe80000100800 */
[----:B-1----:R0:W-:Y:S01]  /*62810*/  STL.64 [R1+0x3d68], R6 ;  /* 0x003d680601007387 */ /* 0x0021e20000100a00 */
[----:B------:R1:W-:Y:S03]  /*62820*/  STL.64 [R1+0x3d60], R4 ;  /* 0x003d600401007387 */ /* 0x0003e60000100a00 */
[----:B0-----:R-:W4:Y:S04]  /*62830*/  LDL R6, [R1+0x168] ;  /* 0x0001680001067983 */ /* 0x001f280000100800 */
[----:B------:R-:W4:Y:S01]  /*62840*/  LDL R7, [R1+0x16c] ;  /* 0x00016c0001077983 */ /* 0x000f220000100800 */
[----:B------:R0:W-:Y:S02]  /*62850*/  STL.64 [R1+0x8e0], R16 ;  /* 0x0008e01001007387 */ /* 0x0001e40000100a00 */
[----:B------:R0:W-:Y:S02]  /*62860*/  STL.64 [R1+0x8e8], R18 ;  /* 0x0008e81201007387 */ /* 0x0001e40000100a00 */
[----:B-1----:R-:W-:-:S02]  /*62870*/  IMAD.MOV.U32 R5, RZ, RZ, R27 ;  /* 0x000000ffff057224 */ /* 0x002fc400078e001b */
[----:B0-----:R-:W-:Y:S01]  /*62880*/  IMAD.MOV.U32 R16, RZ, RZ, R26 ;  /* 0x000000ffff107224 */ /* 0x001fe200078e001a */
[----:B------:R-:W2:Y:S01]  /*62890*/  LDL.LU.64 R18, [R1+0x3fa8] ;  /* 0x003fa80001127983 */ /* 0x000ea20000300a00 */
[----:B------:R-:W2:Y:S02]  /*628a0*/  LDL.LU.64 R26, [R1+0x3fa0] ;  /* 0x003fa000011a7983 */ /* 0x000ea40000300a00 */
[----:B------:R-:W-:Y:S01]  /*628b0*/  STL [R1+0x3e58], R5 ;  /* 0x003e580501007387 */ /* 0x000fe20000100800 */
[----:B------:R-:W-:Y:S01]  /*628c0*/  STL [R1+0x3e54], R16 ;  /* 0x003e541001007387 */ /* 0x000fe20000100800 */
        /* <DEDUP_REMOVED lines=11> */
[C---:B--2---:R-:W-:Y:S11]  /*62980*/  HMMA.16816.F32 R12, R20.reuse, R26, R12 ;  /* 0x0000001a140c723c */ /* 0x044ff6000000180c */
[----:B------:R-:W-:Y:S11]  /*62990*/  @!UPT UIADD3 URZ, URZ, URZ, URZ ;  /* 0x0000003f3f3ff290 */ /* 0x000ff6000fffe03f */
[----:B------:R-:W-:Y:S01]  /*629a0*/  @!UPT UIADD3 URZ, URZ, URZ, URZ ;  /* 0x0000003f3f3ff290 */ /* 0x000fe2000fffe03f */
[----:B------:R-:W-:Y:S01]  /*629b0*/  STL.64 [R1+0x8c0], R12 ;  /* 0x0008c00c01007387 */ /* 0x000fe20000100a00 */
[----:B------:R0:W-:Y:S03]  /*629c0*/  STL.64 [R1+0x8c8], R14 ;  /* 0x0008c80e01007387 */ /* 0x0001e60000100a00 */
[----:B0-----:R-:W3:Y:S01]  /*629d0*/  LDL.LU.64 R14, [R1+0x3f80] ;  /* 0x003f8000010e7983 */ /* 0x001ee20000300a00 */
[----:B------:R-:W-:Y:S02]  /*629e0*/  IMAD.MOV.U32 R29, RZ, RZ, R27 ;  /* 0x000000ffff1d7224 */ /* 0x000fe400078e001b */
[----:B------:R-:W-:Y:S02]  /*629f0*/  IMAD.MOV.U32 R2, RZ, RZ, R26 ;  /* 0x000000ffff027224 */ /* 0x000fe400078e001a */
[----:B------:R-:W2:Y:S01]  /*62a00*/  LDL.LU R26, [R1+0x3f78] ;  /* 0x003f7800011a7983 */ /* 0x000ea20000300800 */
[----:B------:R-:W2:Y:S02]  /*62a10*/  LDL.LU.64 R24, [R1+0x3f70] ;  /* 0x003f700001187983 */ /* 0x000ea40000300a00 */
[----:B------:R-:W-:Y:S02]  /*62a20*/  STL [R1+0x3e68], R29 ;  /* 0x003e681d01007387 */ /* 0x000fe40000100800 */
[----:B------:R-:W-:Y:S01]  /*62a30*/  STL [R1+0x3e64], R2 ;  /* 0x003e640201007387 */ /* 0x000fe20000100800 */
[----:B---3--:R-:W-:Y:S11]  /*62a40*/  HMMA.16816.F32 R8, R20, R14, R8 ;  /* 0x0000000e1408723c */ /* 0x008ff60000001808 */
[----:B------:R-:W-:Y:S11]  /*62a50*/  @!UPT UIADD3 URZ, URZ, URZ, URZ ;  /* 0x0000003f3f3ff290 */ /* 0x000ff6000fffe03f */
[----:B------:R-:W-:Y:S01]  /*62a60*/  @!UPT UIADD3 URZ, URZ, URZ, URZ ;  /* 0x0000003f3f3ff290 */ /* 0x000fe2000fffe03f */
[----:B------:R0:W-:Y:S01]  /*62a70*/  STL.64 [R1+0xc00], R8 ;  /* 0x000c000801007387 */ /* 0x0001e20000100a00 */
[----:B------:R1:W-:Y:S03]  /*62a80*/  STL.64 [R1+0xc08], R10 ;  /* 0x000c080a01007387 */ /* 0x0003e60000100a00 */
[----:B0-----:R-:W3:Y:S01]  /*62a90*/  LDL.LU R8, [R1+0x3c0] ;  /* 0x0003c00001087983 */ /* 0x001ee20000300800 */
[----:B------:R-:W3:Y:S02]  /*62aa0*/  LDL.LU R9, [R1+0x3c4] ;  /* 0x0003c40001097983 */ /* 0x000ee40000300800 */
[----:B-1----:R-:W2:Y:S02]  /*62ab0*/  LDL.LU R10, [R1+0x3c8] ;  /* 0x0003c800010a7983 */ /* 0x002ea40000300800 */
[----:B------:R-:W2:Y:S02]  /*62ac0*/  LDL.LU R11, [R1+0x3cc] ;  /* 0x0003cc00010b7983 */ /* 0x000ea40000300800 */
[----:B------:R-:W-:-:S02]  /*62ad0*/  IMAD.MOV.U32 R5, RZ, RZ, R14 ;  /* 0x000000ffff057224 */ /* 0x000fc400078e000e */
[----:B------:R-:W-:Y:S01]  /*62ae0*/  IMAD.MOV.U32 R16, RZ, RZ, R15 ;  /* 0x000000ffff107224 */ /* 0x000fe200078e000f */
[----:B--2---:R-:W-:Y:S01]  /*62af0*/  STL.64 [R1+0x3ea0], R10 ;  /* 0x003ea00a01007387 */ /* 0x004fe20000100a00 */
[----:B---3--:R-:W-:Y:S02]  /*62b00*/  STL.64 [R1+0x3e98], R8 ;  /* 0x003e980801007387 */ /* 0x008fe40000100a00 */
        /* <DEDUP_REMOVED lines=8> */
[----:B------:R-:W3:Y:S02]  /*62b90*/  LDL.LU R14, [R1+0x3e8] ;  /* 0x0003e800010e7983 */ /* 0x000ee40000300800 */
[----:B------:R-:W3:Y:S02]  /*62ba0*/  LDL.LU R15, [R1+0x3ec] ;  /* 0x0003ec00010f7983 */ /* 0x000ee40000300800 */
[----:B---3--:R0:W-:Y:S01]  /*62bb0*/  STL.64 [R1+0x3ec0], R14 ;  /* 0x003ec00e01007387 */ /* 0x0081e20000100a00 */
[----:B--2---:R-:W-:Y:S02]  /*62bc0*/  STL.64 [R1+0x3eb8], R12 ;  /* 0x003eb80c01007387 */ /* 0x004fe40000100a00 */
[----:B0-----:R-:W-:-:S02]  /*62bd0*/  IMAD.MOV.U32 R14, RZ, RZ, R26 ;  /* 0x000000ffff0e7224 */ /* 0x001fc400078e001a */
[----:B------:R-:W-:-:S05]  /*62be0*/  IMAD.MOV.U32 R15, RZ, RZ, R25 ;  /* 0x000000ffff0f7224 */ /* 0x000fca00078e0019 */
[----:B------:R0:W-:Y:S02]  /*62bf0*/  STL.64 [R1+0x3ed0], R14 ;  /* 0x003ed00e01007387 */ /* 0x0001e40000100a00 */
[----:B0-----:R-:W-:Y:S02]  /*62c00*/  IMAD.MOV.U32 R14, RZ, RZ, R24 ;  /* 0x000000ffff0e7224 */ /* 0x001fe400078e0018 */
[----:B------:R-:W-:-:S05]  /*62c10*/  IMAD.MOV.U32 R15, RZ, RZ, R3 ;  /* 0x000000ffff0f7224 */ /* 0x000fca00078e0003 */
[----:B------:R-:W-:Y:S01]  /*62c20*/  STL.64 [R1+0x3ef8], R14 ;  /* 0x003ef80e01007387 */ /* 0x000fe20000100a00 */
        /* <DEDUP_REMOVED lines=10> */
[----:B---3--:R0:W-:Y:S01]  /*62cd0*/  STL.64 [R1+0x3f18], R26 ;  /* 0x003f181a01007387 */ /* 0x0081e20000100a00 */
[----:B--2---:R-:W-:Y:S03]  /*62ce0*/  STL.64 [R1+0x3f10], R24 ;  /* 0x003f101801007387 */ /* 0x004fe60000100a00 */
[----:B0-----:R-:W2:Y:S04]  /*62cf0*/  LDL.64 R26, [R1+0x188] ;  /* 0x00018800011a7983 */ /* 0x001ea80000100a00 */
[----:B--2---:R0:W-:Y:S04]  /*62d00*/  STL.64 [R1+0x3f28], R26 ;  /* 0x003f281a01007387 */ /* 0x0041e80000100a00 */
[----:B0-----:R-:W2:Y:S04]  /*62d10*/  LDL.64 R26, [R1+0x198] ;  /* 0x00019800011a7983 */ /* 0x001ea80000100a00 */
[----:B--2---:R0:W-:Y:S04]  /*62d20*/  STL.64 [R1+0x3f40], R26 ;  /* 0x003f401a01007387 */ /* 0x0041e80000100a00 */
[----:B0-----:R-:W2:Y:S04]  /*62d30*/  LDL.64 R26, [R1+0x1a8] ;  /* 0x0001a800011a7983 */ /* 0x001ea80000100a00 */
[----:B--2---:R0:W-:Y:S01]  /*62d40*/  STL.64 [R1+0x3f58], R26 ;  /* 0x003f581a01007387 */ /* 0x0041e20000100a00 */
[----:B------:R-:W2:Y:S03]  /*62d50*/  LDL.64 R14, [R1+0x178] ;  /* 0x00017800010e7983 */ /* 0x000ea60000100a00 */
[----:B0-----:R-:W3:Y:S04]  /*62d60*/  LDL.64 R26, [R1+0x1b8] ;  /* 0x0001b800011a7983 */ /* 0x001ee80000100a00 */
        /* <DEDUP_REMOVED lines=19> */
[----:B0-----:R-:W3:Y:S01]  /*62ea0*/  LDL.LU R12, [R1+0x7f0] ;  /* 0x0007f000010c7983 */ /* 0x001ee20000300800 */
        /* <DEDUP_REMOVED lines=8> */
[----:B------:R-:W2:Y:S01]  /*62f30*/  LDL.LU R11, [R1+0x3fc] ;  /* 0x0003fc00010b7983 */ /* 0x000ea20000300800 */
[----:B---3--:R-:W-:Y:S02]  /*62f40*/  HMMA.16816.F32 R12, R20, R26, R12 ;  /* 0x0000001a140c723c */ /* 0x008fe4000000180c */
        /* <DEDUP_REMOVED lines=8> */
[----:B------:R-:W3:Y:S02]  /*62fd0*/  LDL R3, [R1+0x1de0] ;  /* 0x001de00001037983 */ /* 0x000ee40000100800 */
[----:B------:R-:W-:-:S02]  /*62fe0*/  IMAD.MOV.U32 R17, RZ, RZ, R26 ;  /* 0x000000ffff117224 */ /* 0x000fc400078e001a */
[----:B------:R-:W-:Y:S01]  /*62ff0*/  IMAD.MOV.U32 R28, RZ, RZ, R27 ;  /* 0x000000ffff1c7224 */ /* 0x000fe200078e001b */
[----:B---3--:R-:W-:Y:S03]  /*63000*/  STL [R1+0x3e74], R3 ;  /* 0x003e740301007387 */ /* 0x008fe60000100800 */
[----:B------:R-:W-:Y:S02]  /*63010*/  STL.64 [R1+0xbf0], R12 ;  /* 0x000bf00c01007387 */ /* 0x000fe40000100a00 */
[----:B------:R0:W-:Y:S02]  /*63020*/  STL.64 [R1+0xbf8], R14 ;  /* 0x000bf80e01007387 */ /* 0x0001e40000100a00 */
        /* <DEDUP_REMOVED lines=40> */
[----:B------:R-:W-:Y:S02]  /*632b0*/  IMAD.MOV.U32 R29, RZ, RZ, R14 ;  /* 0x000000ffff1d7224 */ /* 0x000fe400078e000e */
        /* <DEDUP_REMOVED lines=8> */
[----:B0-----:R-:W3:Y:S01]  /*63340*/  LDL.LU R20, [R1+0x3b0] ;  /* 0x0003b00001147983 */ /* 0x001ee20000300800 */
[----:B------:R-:W3:Y:S02]  /*63350*/  LDL.LU R21, [R1+0x3b4] ;  /* 0x0003b40001157983 */ /* 0x000ee40000300800 */
[----:B-1----:R-:W3:Y:S02]  /*63360*/  LDL.LU R22, [R1+0x3b8] ;  /* 0x0003b80001167983 */ /* 0x002ee40000300800 */
[----:B------:R-:W3:Y:S01]  /*63370*/  LDL.LU R23, [R1+0x3bc] ;  /* 0x0003bc0001177983 */ /* 0x000ee20000300800 */
[----:B------:R-:W-:Y:S01]  /*63380*/  STL.64 [R1+0x3d78], R6 ;  /* 0x003d780601007387 */ /* 0x000fe20000100a00 */
        /* <DEDUP_REMOVED lines=22> */
[----:B------:R-:W-:Y:S02]  /*634f0*/  IMAD.MOV.U32 R0, RZ, RZ, R11 ;  /* 0x000000ffff007224 */ /* 0x000fe400078e000b */
[----:B------:R-:W4:Y:S01]  /*63500*/  LDL.LU.64 R10, [R1+0x3ea0] ;  /* 0x003ea000010a7983 */ /* 0x000f220000300a00 */
[----:B------:R-:W4:Y:S01]  /*63510*/  LDL.LU.64 R8, [R1+0x3e98] ;  /* 0x003e980001087983 */ /* 0x000f220000300a00 */
[C---:B--2---:R-:W-:Y:S11]  /*63520*/  HMMA.16816.F32 R12, R24.reuse, R18, R12 ;  /* 0x00000012180c723c */ /* 0x044ff6000000180c */
[----:B------:R-:W-:Y:S11]  /*63530*/  @!UPT UIADD3 URZ, URZ, URZ, URZ ;  /* 0x0000003f3f3ff290 */ /* 0x000ff6000fffe03f */
[----:B------:R-:W-:Y:S01]  /*63540*/  @!UPT UIADD3 URZ, URZ, URZ, URZ ;  /* 0x0000003f3f3ff290 */ /* 0x000fe2000fffe03f */
[----:B------:R-:W-:Y:S01]  /*63550*/  STL.64 [R1+0x4c0], R12 ;  /* 0x0004c00c01007387 */ /* 0x000fe20000100a00 */
[----:B------:R0:W-:Y:S03]  /*63560*/  STL.64 [R1+0x4c8], R14 ;  /* 0x0004c80e01007387 */ /* 0x0001e60000100a00 */
[----:B0-----:R-:W4:Y:S01]  /*63570*/  LDL.LU.64 R14, [R1+0x3e90] ;  /* 0x003e9000010e7983 */ /* 0x001f220000300a00 */
[----:B------:R-:W-:Y:S01]  /*63580*/  STL.64 [R1+0x3d30], R18 ;  /* 0x003d301201007387 */ /* 0x000fe20000100a00 */
[C---:B----4-:R-:W-:Y:S11]  /*63590*/  HMMA.16816.F32 R8, R24.reuse, R14, R8 ;  /* 0x0000000e1808723c */ /* 0x050ff60000001808 */
[----:B------:R-:W-:Y:S11]  /*635a0*/  @!UPT UIADD3 URZ, URZ, URZ, URZ ;  /* 0x0000003f3f3ff290 */ /* 0x000ff6000fffe03f */
[----:B------:R-:W-:Y:S01]  /*635b0*/  @!UPT UIADD3 URZ, URZ, URZ, URZ ;  /* 0x0000003f3f3ff290 */ /* 0x000fe2000fffe03f */
[----:B------:R-:W-:Y:S01]  /*635c0*/  STL.64 [R1+0x4b0], R8 ;  /* 0x0004b00801007387 */ /* 0x000fe20000100a00 */
[----:B------:R0:W-:Y:S03]  /*635d0*/  STL.64 [R1+0x4b8], R10 ;  /* 0x0004b80a01007387 */ /* 0x0001e60000100a00 */
[----:B0-----:R-:W3:Y:S01]  /*635e0*/  LDL.LU.64 R10, [R1+0x3e88] ;  /* 0x003e8800010a7983 */ /* 0x001ee20000300a00 */
[----:B------:R-:W2:Y:S02]  /*635f0*/  LDL.LU R8, [R1+0x3e84] ;  /* 0x003e840001087983 */ /* 0x000ea40000300800 */
[----:B------:R3:W-:Y:S02]  /*63600*/  STL.64 [R1+0x3d28], R14 ;  /* 0x003d280e01007387 */ /* 0x0007e40000100a00 */
[----:B---3--:R-:W-:Y:S01]  /*63610*/  HMMA.16816.F32 R12, R24, R10, R20 ;  /* 0x0000000a180c723c */ /* 0x008fe20000001814 */
[----:B------:R0:W-:Y:S01]  /*63620*/  STL.64 [R1+0x3d50], R10 ;  /* 0x003d500a01007387 */ /* 0x0001e20000100a00 */
[----:B--2---:R-:W-:Y:S11]  /*63630*/  STL [R1+0x3d48], R8 ;  /* 0x003d480801007387 */ /* 0x004ff60000100800 */
[----:B------:R-:W-:Y:S10]  /*63640*/  @!UPT UIADD3 URZ, URZ, URZ, URZ ;  /* 0x0000003f3f3ff290 */ /* 0x000ff4000fffe03f */
[----:B------:R1:W-:Y:S01]  /*63650*/  STL.64 [R1+0x400], R12 ;  /* 0x0004000c01007387 */ /* 0x0003e20000100a00 */
[----:B------:R2:W-:Y:S02]  /*63660*/  STL.64 [R1+0x408], R14 ;  /* 0x0004080e01007387 */ /* 0x0005e40000100a00 */
[----:B0-----:R-:W3:Y:S02]  /*63670*/  LDL.64 R10, [R1+0x28] ;  /* 0x00002800010a7983 */ /* 0x001ee40000100a00 */
[----:B---3--:R0:W-:Y:S01]  /*63680*/  STL.64 [R1+0x3d70], R10 ;  /* 0x003d700a01007387 */ /* 0x0081e20000100a00 */
[----:B-1----:R-:W3:Y:S02]  /*63690*/  LDL.LU R12, [R1+0x350] ;  /* 0x00035000010c7983 */ /* 0x002ee40000300800 */
[----:B------:R-:W3:Y:S02]  /*636a0*/  LDL.LU R13, [R1+0x354] ;  /* 0x00035400010d7983 */ /* 0x000ee40000300800 */
[----:B--2---:R-:W2:Y:S01]  /*636b0*/  LDL.LU R14, [R1+0x358] ;  /* 0x00035800010e7983 */ /* 0x004ea20000300800 */
[----:B------:R-:W2:Y:S01]  /*636c0*/  LDL.LU R15, [R1+0x35c] ;  /* 0x00035c00010f7983 */ /* 0x000ea20000300800 */
[----:B------:R-:W4:Y:S02]  /*636d0*/  LDL.LU R8, [R1+0x3a0] ;  /* 0x0003a00001087983 */ /* 0x000f240000300800 */
[----:B------:R-:W4:Y:S01]  /*636e0*/  LDL.LU R9, [R1+0x3a4] ;  /* 0x0003a40001097983 */ /* 0x000f220000300800 */
[----:B0-----:R-:W2:Y:S01]  /*636f0*/  LDL.LU R10, [R1+0x3a8] ;  /* 0x0003a800010a7983 */ /* 0x001ea20000300800 */
[----:B------:R-:W2:Y:S02]  /*63700*/  LDL.LU R11, [R1+0x3ac] ;  /* 0x0003ac00010b7983 */ /* 0x000ea40000300800 */
[----:B------:R-:W-:-:S02]  /*63710*/  IMAD.MOV.U32 R6, RZ, RZ, R29 ;  /* 0x000000ffff067224 */ /* 0x000fc400078e001d */
[----:B------:R-:W-:Y:S01]  /*63720*/  IMAD.MOV.U32 R7, RZ, RZ, R28 ;  /* 0x000000ffff077224 */ /* 0x000fe200078e001c */
[----:B--2---:R-:W-:Y:S01]  /*63730*/  STL.64 [R1+0x3d88], R10 ;  /* 0x003d880a01007387 */ /* 0x004fe20000100a00 */
[----:B----4-:R-:W-:Y:S02]  /*63740*/  STL.64 [R1+0x3d80], R8 ;  /* 0x003d800801007387 */ /* 0x010fe40000100a00 */
[----:B------:R-:W2:Y:S02]  /*63750*/  LDL.LU R29, [R1+0x3e80] ;  /* 0x003e8000011d7983 */ /* 0x000ea40000300800 */
[----:B------:R-:W4:Y:S01]  /*63760*/  LDL.LU R28, [R1+0x3e7c] ;  /* 0x003e7c00011c7983 */ /* 0x000f220000300800 */
        /* <DEDUP_REMOVED lines=33> */
[----:B----4-:R-:W-:Y:S01]  /*63980*/  IMAD.MOV.U32 R7, RZ, RZ, R28 ;  /* 0x000000ffff077224 */ /* 0x010fe200078e001c */
[----:B------:R-:W4:Y:S01]  /*63990*/  LDL.LU R17, [R1+0x3e60] ;  /* 0x003e600001117983 */ /* 0x000f220000300800 */
        /* <DEDUP_REMOVED lines=21> */
[----:B------:R-:W3:Y:S04]  /*63af0*/  LDL.LU R2, [R1+0x3e50] ;  /* 0x003e500001027983 */ /* 0x000ee80000300800 */
[----:B------:R0:W-:Y:S02]  /*63b00*/  STL.64 [R1+0x3e20], R6 ;  /* 0x003e200601007387 */ /* 0x0001e40000100a00 */
[----:B0-----:R-:W-:Y:S02]  /*63b10*/  IMAD.MOV.U32 R6, RZ, RZ, R28 ;  /* 0x000000ffff067224 */ /* 0x001fe400078e001c */
[----:B----4-:R-:W-:-:S05]  /*63b20*/  IMAD.MOV.U32 R7, RZ, RZ, R17 ;  /* 0x000000ffff077224 */ /* 0x010fca00078e0011 */
[----:B------:R-:W-:Y:S04]  /*63b30*/  STL.64 [R1+0x3e38], R6 ;  /* 0x003e380601007387 */ /* 0x000fe80000100a00 */
[----:B--2---:R-:W-:Y:S01]  /*63b40*/  STL.64 [R1+0x3e00], R10 ;  /* 0x003e000a01007387 */ /* 0x004fe20000100a00 */
[----:B------:R0:W-:Y:S03]  /*63b50*/  STL.64 [R1+0x3df8], R8 ;  /* 0x003df80801007387 */ /* 0x0001e60000100a00 */
[----:B---3--:R-:W1:Y:S04]  /*63b60*/  LDSM.16.MT88.4 R20, [R2+0xa180] ;  /* 0x00a180000214783b */ /* 0x008e680000004200 */
        /* <DEDUP_REMOVED lines=20> */
[----:B0-----:R-:W2:Y:S01]  /*63cb0*/  LDL.LU R8, [R1+0x720] ;  /* 0x0007200001087983 */ /* 0x001ea20000300800 */
[----:B------:R-:W2:Y:S02]  /*63cc0*/  LDL.LU R9, [R1+0x724] ;  /* 0x0007240001097983 */ /* 0x000ea40000300800 */
[----:B------:R-:W2:Y:S02]  /*63cd0*/  LDL.LU R10, [R1+0x728] ;  /* 0x00072800010a7983 */ /* 0x000ea40000300800 */
[----:B------:R-:W2:Y:S02]  /*63ce0*/  LDL.LU R11, [R1+0x72c] ;  /* 0x00072c00010b7983 */ /* 0x000ea40000300800 */
[----:B------:R-:W-:-:S02]  /*63cf0*/  IMAD.MOV.U32 R18, RZ, RZ, R4 ;  /* 0x000000ffff127224 */ /* 0x000fc400078e0004 */
[----:B------:R-:W-:Y:S01]  /*63d00*/  IMAD.MOV.U32 R19, RZ, RZ, R0 ;  /* 0x000000ffff137224 */ /* 0x000fe200078e0000 */
[----:B------:R-:W-:Y:S01]  /*63d10*/  STL.64 [R1+0x3d40], R14 ;  /* 0x003d400e01007387 */ /* 0x000fe20000100a00 */
[----:B------:R-:W-:Y:S03]  /*63d20*/  STL.64 [R1+0x3d38], R12 ;  /* 0x003d380c01007387 */ /* 0x000fe60000100a00 */
[----:B------:R0:W-:Y:S01]  /*63d30*/  STL.64 [R1+0x3d58], R18 ;  /* 0x003d581201007387 */ /* 0x0001e20000100a00 */
[----:B------:R-:W3:Y:S02]  /*63d40*/  LDL.LU R16, [R1+0x380] ;  /* 0x0003800001107983 */ /* 0x000ee40000300800 */
[----:B------:R-:W3:Y:S01]  /*63d50*/  LDL.LU R17, [R1+0x384] ;  /* 0x0003840001117983 */ /* 0x000ee20000300800 */
[----:B0-----:R-:W3:Y:S01]  /*63d60*/  LDL.LU R18, [R1+0x388] ;  /* 0x0003880001127983 */ /* 0x001ee20000300800 */
[----:B------:R-:W3:Y:S02]  /*63d70*/  LDL.LU R19, [R1+0x38c] ;  /* 0x00038c0001137983 */ /* 0x000ee40000300800 */
[----:B------:R-:W4:Y:S02]  /*63d80*/  LDL.LU R12, [R1+0x360] ;  /* 0x00036000010c7983 */ /* 0x000f240000300800 */
[----:B------:R-:W4:Y:S01]  /*63d90*/  LDL.LU R13, [R1+0x364] ;  /* 0x00036400010d7983 */ /* 0x000f220000300800 */
[----:B------:R-:W4:Y:S01]  /*63da0*/  LDL.LU R14, [R1+0x368] ;  /* 0x00036800010e7983 */ /* 0x000f220000300800 */
[----:B------:R-:W4:Y:S02]  /*63db0*/  LDL.LU R15, [R1+0x36c] ;  /* 0x00036c00010f7983 */ /* 0x000f240000300800 */
[----:B-1----:R-:W-:Y:S02]  /*63dc0*/  STL [R1+0x3c74], R22 ;  /* 0x003c741601007387 */ /* 0x002fe40000100800 */
[----:B------:R-:W-:Y:S01]  /*63dd0*/  STL [R1+0x3c70], R23 ;  /* 0x003c701701007387 */ /* 0x000fe20000100800 */
[----:B------:R0:W-:Y:S04]  /*63de0*/  STL.64 [R1+0x3cb0], R20 ;  /* 0x003cb01401007387 */ /* 0x0001e80000100a00 */
[----:B0-----:R-:W3:Y:S01]  /*63df0*/  LDL.LU R20, [R1+0x370] ;  /* 0x0003700001147983 */ /* 0x001ee20000300800 */
[----:B------:R-:W3:Y:S02]  /*63e00*/  LDL.LU R21, [R1+0x374] ;  /* 0x0003740001157983 */ /* 0x000ee40000300800 */
[----:B------:R-:W3:Y:S02]  /*63e10*/  LDL.LU R22, [R1+0x378] ;  /* 0x0003780001167983 */ /* 0x000ee40000300800 */
[----:B------:R-:W3:Y:S01]  /*63e20*/  LDL.LU R23, [R1+0x37c] ;  /* 0x00037c0001177983 */ /* 0x000ee20000300800 */
        /* <DEDUP_REMOVED lines=65> */
[----:B------:R-:W3:Y:S01]  /*64240*/  LDL.LU.64 R10, [R1+0x3d70] ;  /* 0x003d7000010a7983 */ /* 0x000ee20000300a00 */
[----:B------:R-:W3:Y:S02]  /*64250*/  LDL.LU.64 R6, [R1+0x3d68] ;  /* 0x003d680001067983 */ /* 0x000ee40000300a00 */
[----:B------:R-:W3:Y:S11]  /*64260*/  LDL.LU.64 R4, [R1+0x3d60] ;  /* 0x003d600001047983 */ /* 0x000ef60000300a00 */
[----:B------:R-:W-:Y:S07]  /*64270*/  @!UPT UIADD3 URZ, URZ, URZ, URZ ;  /* 0x0000003f3f3ff290 */ /* 0x000fee000fffe03f */
[----:B------:R-:W-:Y:S01]  /*64280*/  STL.64 [R1+0x3f0], R24 ;  /* 0x0003f01801007387 */ /* 0x000fe20000100a00 */
[----:B------:R0:W-:Y:S03]  /*64290*/  STL.64 [R1+0x3f8], R26 ;  /* 0x0003f81a01007387 */ /* 0x0001e60000100a00 */
[----:B0-----:R-:W2:Y:S01]  /*642a0*/  LDL.64 R26, [R1+0x18] ;  /* 0x00001800011a7983 */ /* 0x001ea20000100a00 */
[C---:B---3--:R-:W-:Y:S11]  /*642b0*/  HMMA.16816.F32 R16, R4.reuse, R10, R16 ;  /* 0x0000000a0410723c */ /* 0x048ff60000001810 */
[----:B------:R-:W-:Y:S11]  /*642c0*/  @!UPT UIADD3 URZ, URZ, URZ, URZ ;  /* 0x0000003f3f3ff290 */ /* 0x000ff6000fffe03f */
[----:B------:R-:W-:Y:S01]  /*642d0*/  @!UPT UIADD3 URZ, URZ, URZ, URZ ;  /* 0x0000003f3f3ff290 */ /* 0x000fe2000fffe03f */
[----:B------:R-:W-:Y:S01]  /*642e0*/  STL.64 [R1+0x3e0], R16 ;  /* 0x0003e01001007387 */ /* 0x000fe20000100a00 */
[----:B------:R0:W-:Y:S03]  /*642f0*/  STL.64 [R1+0x3e8], R18 ;  /* 0x0003e81201007387 */ /* 0x0001e60000100a00 */
[----:B0-----:R-:W4:Y:S01]  /*64300*/  LDL.LU.64 R18, [R1+0x3d58] ;  /* 0x003d580001127983 */ /* 0x001f220000300a00 */
[C---:B--2---:R-:W-:Y:S01]  /*64310*/  HMMA.16816.F32 R20, R4.reuse, R26, R20 ;  /* 0x0000001a0414723c */ /* 0x044fe20000001814 */
[----:B------:R-:W-:Y:S02]  /*64320*/  IMAD.MOV.U32 R2, RZ, RZ, R10 ;  /* 0x000000ffff027224 */ /* 0x000fe400078e000a */
[----:B------:R-:W-:Y:S02]  /*64330*/  IMAD.MOV.U32 R0, RZ, RZ, R11 ;  /* 0x000000ffff007224 */ /* 0x000fe400078e000b */
[----:B------:R-:W2:Y:S01]  /*64340*/  LDL.LU.64 R10, [R1+0x3d50] ;  /* 0x003d5000010a7983 */ /* 0x000ea20000300a00 */
[----:B------:R-:W3:Y:S02]  /*64350*/  LDL.LU R8, [R1+0x3d48] ;  /* 0x003d480001087983 */ /* 0x000ee40000300800 */
[----:B------:R-:W-:Y:S11]  /*64360*/  IMAD.MOV.U32 R9, RZ, RZ, R27 ;  /* 0x000000ffff097224 */ /* 0x000ff600078e001b */
[----:B------:R-:W-:Y:S04]  /*64370*/  @!UPT UIADD3 URZ, URZ, URZ, URZ ;  /* 0x0000003f3f3ff290 */ /* 0x000fe8000fffe03f */
[----:B------:R0:W-:Y:S01]  /*64380*/  STL.64 [R1+0x3d0], R20 ;  /* 0x0003d01401007387 */ /* 0x0001e20000100a00 */
[----:B------:R-:W-:Y:S02]  /*64390*/  STL.64 [R1+0x3d8], R22 ;  /* 0x0003d81601007387 */ /* 0x000fe40000100a00 */
[----:B------:R-:W2:Y:S02]  /*643a0*/  LDL.LU R24, [R1+0x330] ;  /* 0x0003300001187983 */ /* 0x000ea40000300800 */
[----:B------:R-:W2:Y:S02]  /*643b0*/  LDL.LU R25, [R1+0x334] ;  /* 0x0003340001197983 */ /* 0x000ea40000300800 */
[----:B0-----:R-:W-:Y:S02]  /*643c0*/  IMAD.MOV.U32 R20, RZ, RZ, R26 ;  /* 0x000000ffff147224 */ /* 0x001fe400078e001a */
[----:B------:R-:W2:Y:S01]  /*643d0*/  LDL.LU R26, [R1+0x338] ;  /* 0x00033800011a7983 */ /* 0x000ea20000300800 */
[----:B------:R-:W2:Y:S02]  /*643e0*/  LDL.LU R27, [R1+0x33c] ;  /* 0x00033c00011b7983 */ /* 0x000ea40000300800 */
[----:B------:R0:W-:Y:S02]  /*643f0*/  STL [R1+0x3cd8], R20 ;  /* 0x003cd81401007387 */ /* 0x0001e40000100800 */
        /* <DEDUP_REMOVED lines=9> */
[----:B------:R0:W-:Y:S03]  /*64490*/  STL.64 [R1+0x3c8], R18 ;  /* 0x0003c81201007387 */ /* 0x0001e60000100a00 */
[----:B0-----:R-:W4:Y:S02]  /*644a0*/  LDL.LU.64 R18, [R1+0x3d30] ;  /* 0x003d300001127983 */ /* 0x001f240000300a00 */
[C---:B----4-:R-:W-:Y:S11]  /*644b0*/  HMMA.16816.F32 R12, R4.reuse, R18, R12 ;  /* 0x00000012040c723c */ /* 0x050ff6000000180c */
[----:B------:R-:W-:Y:S11]  /*644c0*/  @!UPT UIADD3 URZ, URZ, URZ, URZ ;  /* 0x0000003f3f3ff290 */ /* 0x000ff6000fffe03f */
[----:B------:R-:W-:Y:S01]  /*644d0*/  @!UPT UIADD3 URZ, URZ, URZ, URZ ;  /* 0x0000003f3f3ff290 */ /* 0x000fe2000fffe03f */
[----:B------:R-:W-:Y:S01]  /*644e0*/  STL.64 [R1+0x3b0], R12 ;  /* 0x0003b00c01007387 */ /* 0x000fe20000100a00 */
[----:B------:R0:W-:Y:S03]  /*644f0*/  STL.64 [R1+0x3b8], R14 ;  /* 0x0003b80e01007387 */ /* 0x0001e60000100a00 */
[----:B0-----:R-:W2:Y:S01]  /*64500*/  LDL.LU.64 R14, [R1+0x3d28] ;  /* 0x003d2800010e7983 */ /* 0x001ea20000300a00 */
[----:B------:R0:W-:Y:S03]  /*64510*/  STL.64 [R1+0x3cf8], R18 ;  /* 0x003cf81201007387 */ /* 0x0001e60000100a00 */
[----:B0-----:R-:W4:Y:S01]  /*64520*/  LDL.64 R18, [R1+0x1d8] ;  /* 0x0001d80001127983 */ /* 0x001f220000100a00 */
[C---:B--2---:R-:W-:Y:S03]  /*64530*/  HMMA.16816.F32 R20, R4.reuse, R14, R20 ;  /* 0x0000000e0414723c */ /* 0x044fe60000001814 */
[----:B----4-:R0:W-:Y:S11]  /*64540*/  STL.64 [R1+0x3d08], R18 ;  /* 0x003d081201007387 */ /* 0x0101f60000100a00 */
[----:B------:R-:W-:Y:S09]  /*64550*/  @!UPT UIADD3 URZ, URZ, URZ, URZ ;  /* 0x0000003f3f3ff290 */ /* 0x000ff2000fffe03f */
[----:B------:R-:W-:Y:S01]  /*64560*/  STL.64 [R1+0x3a0], R20 ;  /* 0x0003a01401007387 */ /* 0x000fe20000100a00 */
[----:B------:R1:W-:Y:S02]  /*64570*/  STL.64 [R1+0x3a8], R22 ;  /* 0x0003a81601007387 */ /* 0x0003e40000100a00 */
[----:B0-----:R-:W2:Y:S02]  /*64580*/  LDL.64 R18, [R1+0x1e8] ;  /* 0x0001e80001127983 */ /* 0x001ea40000100a00 */
[----:B--2---:R0:W-:Y:S01]  /*64590*/  STL.64 [R1+0x3d20], R18 ;  /* 0x003d201201007387 */ /* 0x0041e20000100a00 */
[----:B-1----:R-:W2:Y:S03]  /*645a0*/  LDL.64 R22, [R1+0x1b8] ;  /* 0x0001b80001167983 */ /* 0x002ea60000100a00 */
[----:B0-----:R-:W4:Y:S04]  /*645b0*/  LDL.64 R18, [R1+0x38] ;  /* 0x0000380001127983 */ /* 0x001f280000100a00 */
[----:B--2---:R0:W-:Y:S04]  /*645c0*/  STL.64 [R1+0x3ce0], R22 ;  /* 0x003ce01601007387 */ /* 0x0041e80000100a00 */
[----:B0-----:R-:W2:Y:S01]  /*645d0*/  LDL.64 R22, [R1+0x1c8] ;  /* 0x0001c80001167983 */ /* 0x001ea20000100a00 */
[C---:B------:R-:W-:Y:S03]  /*645e0*/  HMMA.16816.F32 R24, R4.reuse, R10, R24 ;  /* 0x0000000a0418723c */ /* 0x040fe60000001818 */
        /* <DEDUP_REMOVED lines=11> */
[----:B------:R0:W-:Y:S01]  /*646a0*/  STL [R1+0x3c1c], R14 ;  /* 0x003c1c0e01007387 */ /* 0x0001e20000100800 */
[----:B------:R1:W-:Y:S02]  /*646b0*/  STL [R1+0x3c18], R15 ;  /* 0x003c180f01007387 */ /* 0x0003e40000100800 */
[----:B------:R-:W2:Y:S02]  /*646c0*/  LDL.LU R12, [R1+0x5a0] ;  /* 0x0005a000010c7983 */ /* 0x000ea40000300800 */
[----:B------:R-:W2:Y:S01]  /*646d0*/  LDL.LU R13, [R1+0x5a4] ;  /* 0x0005a400010d7983 */ /* 0x000ea20000300800 */
[----:B0-----:R-:W2:Y:S01]  /*646e0*/  LDL.LU R14, [R1+0x5a8] ;  /* 0x0005a800010e7983 */ /* 0x001ea20000300800 */
[----:B-1----:R-:W2:Y:S02]  /*646f0*/  LDL.LU R15, [R1+0x5ac] ;  /* 0x0005ac00010f7983 */ /* 0x002ea40000300800 */
[----:B------:R-:W-:Y:S02]  /*64700*/  STL.64 [R1+0x3cc0], R10 ;  /* 0x003cc00a01007387 */ /* 0x000fe40000100a00 */
[----:B---3--:R0:W-:Y:S01]  /*64710*/  STL [R1+0x3cb8], R8 ;  /* 0x003cb80801007387 */ /* 0x0081e20000100800 */
[----:B------:R-:W-:Y:S01]  /*64720*/  STL.64 [R1+0x380], R24 ;  /* 0x0003801801007387 */ /* 0x000fe20000100a00 */
[----:B------:R-:W-:Y:S02]  /*64730*/  STL.64 [R1+0x388], R26 ;  /* 0x0003881a01007387 */ /* 0x000fe40000100a00 */
[----:B------:R1:W-:Y:S02]  /*64740*/  STL [R1+0x3cdc], R9 ;  /* 0x003cdc0901007387 */ /* 0x0003e40000100800 */
[----:B------:R-:W3:Y:S01]  /*64750*/  LDSM.16.MT88.4 R24, [R3+0xa000] ;  /* 0x00a000000318783b */ /* 0x000ee20000004200 */
[----:B0-----:R-:W3:Y:S03]  /*64760*/  LDL.LU R8, [R1+0x560] ;  /* 0x0005600001087983 */ /* 0x001ee60000300800 */
[----:B-1----:R-:W3:Y:S02]  /*64770*/  LDL.LU R9, [R1+0x564] ;  /* 0x0005640001097983 */ /* 0x002ee40000300800 */
[----:B------:R-:W3:Y:S02]  /*64780*/  LDL.LU R10, [R1+0x568] ;  /* 0x00056800010a7983 */ /* 0x000ee40000300800 */
[----:B------:R-:W3:Y:S02]  /*64790*/  LDL.LU R11, [R1+0x56c] ;  /* 0x00056c00010b7983 */ /* 0x000ee40000300800 */
[----:B----4-:R-:W-:Y:S01]  /*647a0*/  IMAD.MOV.U32 R29, RZ, RZ, R19 ;  /* 0x000000ffff1d7224 */ /* 0x010fe200078e0013 */
[----:B--2---:R-:W-:Y:S01]  /*647b0*/  HMMA.16816.F32 R12, R4, R18, R12 ;  /* 0x00000012040c723c */ /* 0x004fe2000000180c */
[----:B---3--:R-:W-:Y:S01]  /*647c0*/  STL.64 [R1+0x3cf0], R10 ;  /* 0x003cf00a01007387 */ /* 0x008fe20000100a00 */
[----:B------:R0:W-:Y:S03]  /*647d0*/  STL.64 [R1+0x3ce8], R8 ;  /* 0x003ce80801007387 */ /* 0x0001e60000100a00 */
[----:B0-----:R-:W2:Y:S01]  /*647e0*/  LDL.LU R8, [R1+0x570] ;  /* 0x0005700001087983 */ /* 0x001ea20000300800 */
[----:B------:R-:W2:Y:S02]  /*647f0*/  LDL.LU R9, [R1+0x574] ;  /* 0x0005740001097983 */ /* 0x000ea40000300800 */
[----:B------:R-:W2:Y:S02]  /*64800*/  LDL.LU R10, [R1+0x578] ;  /* 0x00057800010a7983 */ /* 0x000ea40000300800 */
[----:B------:R-:W2:Y:S01]  /*64810*/  LDL.LU R11, [R1+0x57c] ;  /* 0x00057c00010b7983 */ /* 0x000ea20000300800 */
[----:B------:R-:W-:Y:S01]  /*64820*/  STL [R1+0x3c24], R3 ;  /* 0x003c240301007387 */ /* 0x000fe20000100800 */
[----:B------:R0:W-:Y:S02]  /*64830*/  STL.64 [R1+0x3b58], R26 ;  /* 0x003b581a01007387 */ /* 0x0001e40000100a00 */
[----:B------:R-:W-:Y:S01]  /*64840*/  STL.64 [R1+0x3b50], R24 ;  /* 0x003b501801007387 */ /* 0x000fe20000100a00 */
[----:B0-----:R-:W3:Y:S08]  /*64850*/  LDL.64 R26, [R1+0x168] ;  /* 0x00016800011a7983 */ /* 0x001ef00000100a00 */
[----:B------:R0:W-:Y:S02]  /*64860*/  STL.64 [R1+0xa30], R12 ;  /* 0x000a300c01007387 */ /* 0x0001e40000100a00 */
[----:B------:R-:W-:Y:S02]  /*64870*/  STL.64 [R1+0xa38], R14 ;  /* 0x000a380e01007387 */ /* 0x000fe40000100a00 */
[----:B0-----:R-:W-:-:S02]  /*64880*/  IMAD.MOV.U32 R12, RZ, RZ, R18 ;  /* 0x000000ffff0c7224 */ /* 0x001fc400078e0012 */
[----:B------:R-:W4:Y:S02]  /*64890*/  LDL.LU.64 R18, [R1+0x3d20] ;  /* 0x003d200001127983 */ /* 0x000f240000300a00 */
        /* <DEDUP_REMOVED lines=9> */
[----:B---3--:R0:W-:Y:S01]  /*64930*/  STL.64 [R1+0x3c90], R26 ;  /* 0x003c901a01007387 */ /* 0x0081e20000100a00 */
[----:B------:R-:W-:Y:S04]  /*64940*/  STL.64 [R1+0x3c88], R24 ;  /* 0x003c881801007387 */ /* 0x000fe80000100a00 */
[----:B0-----:R-:W3:Y:S01]  /*64950*/  LDL.64 R26, [R1+0x1a8] ;  /* 0x0001a800011a7983 */ /* 0x001ee20000100a00 */
[C---:B----4-:R-:W-:Y:S11]  /*64960*/  HMMA.16816.F32 R20, R4.reuse, R18, R20 ;  /* 0x000000120414723c */ /* 0x050ff60000001814 */
[----:B------:R-:W-:Y:S11]  /*64970*/  @!UPT UIADD3 URZ, URZ, URZ, URZ ;  /* 0x0000003f3f3ff290 */ /* 0x000ff6000fffe03f */
[----:B------:R-:W-:Y:S01]  /*64980*/  @!UPT UIADD3 URZ, URZ, URZ, URZ ;  /* 0x0000003f3f3ff290 */ /* 0x000fe2000fffe03f */
[----:B------:R-:W-:Y:S01]  /*64990*/  STL.64 [R1+0xa10], R20 ;  /* 0x000a101401007387 */ /* 0x000fe20000100a00 */
[----:B------:R0:W-:Y:S03]  /*649a0*/  STL.64 [R1+0xa18], R22 ;  /* 0x000a181601007387 */ /* 0x0001e60000100a00 */
[----:B0-----:R-:W2:Y:S01]  /*649b0*/  LDL.LU.64 R22, [R1+0x3d00] ;  /* 0x003d000001167983 */ /* 0x001ea20000300a00 */
[----:B------:R-:W-:Y:S02]  /*649c0*/  IMAD.MOV.U32 R13, RZ, RZ, R18 ;  /* 0x000000ffff0d7224 */ /* 0x000fe400078e0012 */
[----:B------:R-:W-:Y:S02]  /*649d0*/  IMAD.MOV.U32 R17, RZ, RZ, R19 ;  /* 0x000000ffff117224 */ /* 0x000fe400078e0013 */
        /* <DEDUP_REMOVED lines=12> */
[----:B0-----:R-:W3:Y:S01]  /*64aa0*/  LDL.LU R12, [R1+0x550] ;  /* 0x00055000010c7983 */ /* 0x001ee20000300800 */
[----:B------:R-:W3:Y:S02]  /*64ab0*/  LDL.LU R13, [R1+0x554] ;  /* 0x00055400010d7983 */ /* 0x000ee40000300800 */
[----:B------:R-:W3:Y:S02]  /*64ac0*/  LDL.LU R14, [R1+0x558] ;  /* 0x00055800010e7983 */ /* 0x000ee40000300800 */
[----:B------:R-:W3:Y:S01]  /*64ad0*/  LDL.LU R15, [R1+0x55c] ;  /* 0x00055c00010f7983 */ /* 0x000ee20000300800 */
[C---:B--2---:R-:W-:Y:S08]  /*64ae0*/  HMMA.16816.F32 R8, R4.reuse, R22, R8 ;  /* 0x000000160408723c */ /* 0x044ff00000001808 */
[----:B---3--:R-:W-:Y:S01]  /*64af0*/  HMMA.16816.F32 R12, R4, R26, R12 ;  /* 0x0000001a040c723c */ /* 0x008fe2000000180c */
[----:B------:R-:W-:Y:S11]  /*64b00*/  IMAD.MOV.U32 R16, RZ, RZ, R23 ;  /* 0x000000ffff107224 */ /* 0x000ff600078e0017 */
[----:B------:R-:W-:Y:S03]  /*64b10*/  @!UPT UIADD3 URZ, URZ, URZ, URZ ;  /* 0x0000003f3f3ff290 */ /* 0x000fe6000fffe03f */
[----:B------:R0:W-:Y:S01]  /*64b20*/  STL.64 [R1+0x9f0], R8 ;  /* 0x0009f00801007387 */ /* 0x0001e20000100a00 */
[----:B------:R-:W-:Y:S03]  /*64b30*/  STL.64 [R1+0x9f8], R10 ;  /* 0x0009f80a01007387 */ /* 0x000fe60000100a00 */
[----:B0-----:R-:W2:Y:S01]  /*64b40*/  LDL.LU R9, [R1+0x3cdc] ;  /* 0x003cdc0001097983 */ /* 0x001ea20000300800 */
[----:B------:R-:W3:Y:S02]  /*64b50*/  LDL.LU R20, [R1+0x3cd8] ;  /* 0x003cd80001147983 */ /* 0x000ee40000300800 */
[----:B----4-:R-:W-:Y:S02]  /*64b60*/  STL.64 [R1+0x3c40], R18 ;  /* 0x003c401201007387 */ /* 0x010fe40000100a00 */
[----:B------:R-:W-:Y:S01]  /*64b70*/  STL.64 [R1+0x3c38], R16 ;  /* 0x003c381001007387 */ /* 0x000fe20000100a00 */
[----:B------:R0:W-:Y:S01]  /*64b80*/  STL.64 [R1+0x9e0], R12 ;  /* 0x0009e00c01007387 */ /* 0x0001e20000100a00 */
[----:B------:R1:W-:Y:S03]  /*64b90*/  STL.64 [R1+0x9e8], R14 ;  /* 0x0009e80e01007387 */ /* 0x0003e60000100a00 */
[----:B0-----:R-:W4:Y:S01]  /*64ba0*/  LDL.LU R12, [R1+0x200] ;  /* 0x00020000010c7983 */ /* 0x001f220000300800 */
[----:B------:R-:W4:Y:S02]  /*64bb0*/  LDL.LU R13, [R1+0x204] ;  /* 0x00020400010d7983 */ /* 0x000f240000300800 */
[----:B-1----:R-:W2:Y:S02]  /*64bc0*/  LDL.LU R14, [R1+0x208] ;  /* 0x00020800010e7983 */ /* 0x002ea40000300800 */
[----:B------:R-:W2:Y:S02]  /*64bd0*/  LDL.LU R15, [R1+0x20c] ;  /* 0x00020c00010f7983 */ /* 0x000ea40000300800 */
[----:B------:R-:W-:-:S02]  /*64be0*/  IMAD.MOV.U32 R17, RZ, RZ, R26 ;  /* 0x000000ffff117224 */ /* 0x000fc400078e001a */
[----:B------:R-:W-:Y:S01]  /*64bf0*/  IMAD.MOV.U32 R16, RZ, RZ, R27 ;  /* 0x000000ffff107224 */ /* 0x000fe200078e001b */
[----:B--2---:R-:W-:Y:S01]  /*64c00*/  STL.64 [R1+0x3c50], R14 ;  /* 0x003c500e01007387 */ /* 0x004fe20000100a00 */
[----:B----4-:R-:W-:Y:S02]  /*64c10*/  STL.64 [R1+0x3c48], R12 ;  /* 0x003c480c01007387 */ /* 0x010fe40000100a00 */
[----:B------:R-:W2:Y:S02]  /*64c20*/  LDL.64 R26, [R1+0x178] ;  /* 0x00017800011a7983 */ /* 0x000ea40000100a00 */
[----:B---3--:R-:W-:Y:S02]  /*64c30*/  IMAD.MOV.U32 R18, RZ, RZ, R20 ;  /* 0x000000ffff127224 */ /* 0x008fe400078e0014 */
[----:B------:R-:W-:Y:S01]  /*64c40*/  IMAD.MOV.U32 R19, RZ, RZ, R9 ;  /* 0x000000ffff137224 */ /* 0x000fe200078e0009 */
[----:B------:R-:W3:Y:S01]  /*64c50*/  LDL.64 R10, [R1+0x198] ;  /* 0x00019800010a7983 */ /* 0x000ee20000100a00 */
[----:B------:R-:W-:-:S03]  /*64c60*/  IMAD.MOV.U32 R3, RZ, RZ, R22 ;  /* 0x000000ffff037224 */ /* 0x000fc600078e0016 */
[----:B--2---:R-:W-:Y:S01]  /*64c70*/  STL.64 [R1+0x3ca8], R26 ;  /* 0x003ca81a01007387 */ /* 0x004fe20000100a00 */
[----:B------:R0:W-:Y:S02]  /*64c80*/  STL.64 [R1+0x3c58], R18 ;  /* 0x003c581201007387 */ /* 0x0001e40000100a00 */
[----:B------:R-:W2:Y:S02]  /*64c90*/  LDL.LU R20, [R1+0x530] ;  /* 0x0005300001147983 */ /* 0x000ea40000300800 */
[----:B------:R-:W2:Y:S01]  /*64ca0*/  LDL.LU R21, [R1+0x534] ;  /* 0x0005340001157983 */ /* 0x000ea20000300800 */
[----:B------:R-:W4:Y:S01]  /*64cb0*/  LDL.LU R22, [R1+0x538] ;  /* 0x0005380001167983 */ /* 0x000f220000300800 */
[----:B------:R-:W4:Y:S02]  /*64cc0*/  LDL.LU R23, [R1+0x53c] ;  /* 0x00053c0001177983 */ /* 0x000f240000300800 */
[----:B0-----:R-:W-:Y:S02]  /*64cd0*/  IMAD.MOV.U32 R18, RZ, RZ, R2 ;  /* 0x000000ffff127224 */ /* 0x001fe400078e0002 */
[----:B------:R-:W-:Y:S01]  /*64ce0*/  IMAD.MOV.U32 R19, RZ, RZ, R0 ;  /* 0x000000ffff137224 */ /* 0x000fe200078e0000 */
[----:B----4-:R-:W-:Y:S01]  /*64cf0*/  STL.64 [R1+0x3cd0], R22 ;  /* 0x003cd01601007387 */ /* 0x010fe20000100a00 */
[----:B--2---:R0:W-:Y:S03]  /*64d00*/  STL.64 [R1+0x3cc8], R20 ;  /* 0x003cc81401007387 */ /* 0x0041e60000100a00 */
[----:B0-----:R-:W3:Y:S01]  /*64d10*/  LDL.LU R20, [R1+0x540] ;  /* 0x0005400001147983 */ /* 0x001ee20000300800 */
[----:B------:R-:W3:Y:S02]  /*64d20*/  LDL.LU R21, [R1+0x544] ;  /* 0x0005440001157983 */ /* 0x000ee40000300800 */
[----:B------:R-:W3:Y:S02]  /*64d30*/  LDL.LU R22, [R1+0x548] ;  /* 0x0005480001167983 */ /* 0x000ee40000300800 */
[----:B------:R-:W3:Y:S01]  /*64d40*/  LDL.LU R23, [R1+0x54c] ;  /* 0x00054c0001177983 */ /* 0x000ee20000300800 */
[----:B------:R-:W2:Y:S01]  /*64d50*/  LDL.64 R26, [R1+0x188] ;  /* 0x00018800011a7983 */ /* 0x000ea20000100a00 */
[----:B------:R-:W-:Y:S02]  /*64d60*/  STL.64 [R1+0x3c80], R18 ;  /* 0x003c801201007387 */ /* 0x000fe40000100a00 */
        /* <DEDUP_REMOVED lines=11> */
[----:B------:R-:W4:Y:S01]  /*64e20*/  LDL.LU R12, [R1+0x210] ;  /* 0x00021000010c7983 */ /* 0x000f220000300800 */
[----:B------:R-:W4:Y:S02]  /*64e30*/  LDL.LU R13, [R1+0x214] ;  /* 0x00021400010d7983 */ /* 0x000f240000300800 */
[----:B------:R-:W2:Y:S02]  /*64e40*/  LDL.LU R14, [R1+0x218] ;  /* 0x00021800010e7983 */ /* 0x000ea40000300800 */
[----:B------:R-:W2:Y:S01]  /*64e50*/  LDL.LU R15, [R1+0x21c] ;  /* 0x00021c00010f7983 */ /* 0x000ea20000300800 */
[----:B---3--:R-:W-:Y:S01]  /*64e60*/  HMMA.16816.F32 R20, R4, R10, R20 ;  /* 0x0000000a0414723c */ /* 0x008fe20000001814 */
[----:B------:R-:W-:-:S02]  /*64e70*/  IMAD.MOV.U32 R28, RZ, RZ, R10 ;  /* 0x000000ffff1c7224 */ /* 0x000fc400078e000a */
[----:B------:R-:W-:Y:S01]  /*64e80*/  IMAD.MOV.U32 R9, RZ, RZ, R11 ;  /* 0x000000ffff097224 */ /* 0x000fe200078e000b */
[----:B--2---:R-:W-:Y:S01]  /*64e90*/  STL.64 [R1+0x3c68], R14 ;  /* 0x003c680e01007387 */ /* 0x004fe20000100a00 */
[----:B----4-:R0:W-:Y:S03]  /*64ea0*/  STL.64 [R1+0x3c60], R12 ;  /* 0x003c600c01007387 */ /* 0x0101e60000100a00 */
[----:B0-----:R-:W2:Y:S01]  /*64eb0*/  LDL.LU R12, [R1+0x220] ;  /* 0x00022000010c7983 */ /* 0x001ea20000300800 */
[----:B------:R-:W2:Y:S02]  /*64ec0*/  LDL.LU R13, [R1+0x224] ;  /* 0x00022400010d7983 */ /* 0x000ea40000300800 */
[----:B------:R-:W2:Y:S02]  /*64ed0*/  LDL.LU R14, [R1+0x228] ;  /* 0x00022800010e7983 */ /* 0x000ea40000300800 */
[----:B------:R-:W2:Y:S10]  /*64ee0*/  LDL.LU R15, [R1+0x22c] ;  /* 0x00022c00010f7983 */ /* 0x000eb40000300800 */
[----:B------:R-:W-:Y:S01]  /*64ef0*/  STL.64 [R1+0x830], R20 ;  /* 0x0008301401007387 */ /* 0x000fe20000100a00 */
[----:B------:R0:W-:Y:S03]  /*64f00*/  STL.64 [R1+0x838], R22 ;  /* 0x0008381601007387 */ /* 0x0001e60000100a00 */
[----:B0-----:R-:W3:Y:S01]  /*64f10*/  LDL.LU.64 R22, [R1+0x3cd0] ;  /* 0x003cd00001167983 */ /* 0x001ee20000300a00 */
[----:B------:R-:W3:Y:S02]  /*64f20*/  LDL.LU.64 R20, [R1+0x3cc8] ;  /* 0x003cc80001147983 */ /* 0x000ee40000300a00 */
[----:B------:R-:W4:Y:S02]  /*64f30*/  LDL.LU.64 R10, [R1+0x3cc0] ;  /* 0x003cc000010a7983 */ /* 0x000f240000300a00 */
[----:B------:R-:W2:Y:S01]  /*64f40*/  LDL.LU R8, [R1+0x3cb8] ;  /* 0x003cb80001087983 */ /* 0x000ea20000300800 */
[C---:B---3--:R-:W-:Y:S01]  /*64f50*/  HMMA.16816.F32 R20, R4.reuse, R26, R20 ;  /* 0x0000001a0414723c */ /* 0x048fe20000001814 */
[----:B----4-:R-:W-:Y:S01]  /*64f60*/  STL.64 [R1+0x3c08], R10 ;  /* 0x003c080a01007387 */ /* 0x010fe20000100a00 */
[----:B--2---:R0:W-:Y:S03]  /*64f70*/  STL.64 [R1+0x3c00], R8 ;  /* 0x003c000801007387 */ /* 0x0041e60000100a00 */
        /* <DEDUP_REMOVED lines=10> */
[----:B------:R-:W4:Y:S02]  /*65020*/  LDL.LU.64 R26, [R1+0x3ca8] ;  /* 0x003ca800011a7983 */ /* 0x000f240000300a00 */
[----:B----4-:R-:W-:Y:S01]  /*65030*/  HMMA.16816.F32 R16, R4, R26, R16 ;  /* 0x0000001a0410723c */ /* 0x010fe20000001810 */
[----:B------:R-:W-:-:S02]  /*65040*/  IMAD.MOV.U32 R2, RZ, RZ, R26 ;  /* 0x000000ffff027224 */ /* 0x000fc400078e001a */
[----:B------:R-:W-:Y:S11]  /*65050*/  IMAD.MOV.U32 R0, RZ, RZ, R27 ;  /* 0x000000ffff007224 */ /* 0x000ff600078e001b */
[----:B------:R-:W-:Y:S09]  /*65060*/  @!UPT UIADD3 URZ, URZ, URZ, URZ ;  /* 0x0000003f3f3ff290 */ /* 0x000ff2000fffe03f */
[----:B------:R-:W-:Y:S01]  /*65070*/  STL.64 [R1+0x810], R16 ;  /* 0x0008101001007387 */ /* 0x000fe20000100a00 */
[----:B------:R0:W-:Y:S03]  /*65080*/  STL.64 [R1+0x818], R18 ;  /* 0x0008181201007387 */ /* 0x0001e60000100a00 */
[----:B0-----:R-:W4:Y:S01]  /*65090*/  LDL.LU.64 R18, [R1+0x3ca0] ;  /* 0x003ca00001127983 */ /* 0x001f220000300a00 */
[----:B------:R-:W4:Y:S02]  /*650a0*/  LDL.LU.64 R16, [R1+0x3c98] ;  /* 0x003c980001107983 */ /* 0x000f240000300a00 */
[----:B------:R-:W4:Y:S02]  /*650b0*/  LDL.LU.64 R26, [R1+0x3c90] ;  /* 0x003c9000011a7983 */ /* 0x000f240000300a00 */
[----:B------:R-:W2:Y:S01]  /*650c0*/  LDL.LU.64 R24, [R1+0x3c88] ;  /* 0x003c880001187983 */ /* 0x000ea20000300a00 */
[----:B----4-:R-:W-:Y:S01]  /*650d0*/  HMMA.16816.F32 R4, R4, R26, R16 ;  /* 0x0000001a0404723c */ /* 0x010fe20000001810 */
[----:B------:R-:W3:Y:S01]  /*650e0*/  LDL.LU.64 R18, [R1+0x3c80] ;  /* 0x003c800001127983 */ /* 0x000ee20000300a00 */
[----:B------:R-:W4:Y:S11]  /*650f0*/  LDL.LU.64 R16, [R1+0x3c78] ;  /* 0x003c780001107983 */ /* 0x000f360000300a00 */
[----:B------:R-:W-:Y:S10]  /*65100*/  @!UPT UIADD3 URZ, URZ, URZ, URZ ;  /* 0x0000003f3f3ff290 */ /* 0x000ff4000fffe03f */
[----:B------:R-:W-:Y:S01]  /*65110*/  STL.64 [R1+0x370], R4 ;  /* 0x0003700401007387 */ /* 0x000fe20000100a00 */
[----:B------:R0:W-:Y:S02]  /*65120*/  STL.64 [R1+0x378], R6 ;  /* 0x0003780601007387 */ /* 0x0001e40000100a00 */
[----:B0-----:R-:W-:Y:S02]  /*65130*/  IMAD.MOV.U32 R6, RZ, RZ, R22 ;  /* 0x000000ffff067224 */ /* 0x001fe400078e0016 */
[----:B------:R-:W-:Y:S01]  /*65140*/  IMAD.MOV.U32 R7, RZ, RZ, R23 ;  /* 0x000000ffff077224 */ /* 0x000fe200078e0017 */
[----:B------:R-:W3:Y:S01]  /*65150*/  LDL.LU R22, [R1+0x3c74] ;  /* 0x003c740001167983 */ /* 0x000ee20000300800 */
[----:B------:R-:W3:Y:S03]  /*65160*/  LDL.LU R23, [R1+0x3c70] ;  /* 0x003c700001177983 */ /* 0x000ee60000300800 */
[----:B------:R0:W-:Y:S01]  /*65170*/  STL.64 [R1+0x3b78], R6 ;  /* 0x003b780601007387 */ /* 0x0001e20000100a00 */
[----:B------:R-:W2:Y:S02]  /*65180*/  LDL.LU R4, [R1+0xd0] ;  /* 0x0000d00001047983 */ /* 0x000ea40000300800 */
[----:B------:R-:W2:Y:S01]  /*65190*/  LDL.LU R5, [R1+0xd4] ;  /* 0x0000d40001057983 */ /* 0x000ea20000300800 */
[----:B0-----:R-:W2:Y:S01]  /*651a0*/  LDL.LU R6, [R1+0xd8] ;  /* 0x0000d80001067983 */ /* 0x001ea20000300800 */
[----:B------:R-:W2:Y:S03]  /*651b0*/  LDL.LU R7, [R1+0xdc] ;  /* 0x0000dc0001077983 */ /* 0x000ea60000300800 */
[----:B--2---:R4:W-:Y:S02]  /*651c0*/  STL.64 [R1+0x3b88], R6 ;  /* 0x003b880601007387 */ /* 0x0049e40000100a00 */
[----:B----4-:R-:W-:-:S02]  /*651d0*/  IMAD.MOV.U32 R6, RZ, RZ, R17 ;  /* 0x000000ffff067224 */ /* 0x010fc400078e0011 */
[----:B------:R-:W-:Y:S02]  /*651e0*/  IMAD.MOV.U32 R7, RZ, RZ, R16 ;  /* 0x000000ffff077224 */ /* 0x000fe400078e0010 */
[C---:B---3--:R-:W-:Y:S01]  /*651f0*/  HMMA.16816.F32 R16, R20.reuse, R18, R12 ;  /* 0x000000121410723c */ /* 0x048fe2000000180c */
[----:B------:R-:W-:Y:S02]  /*65200*/  STL.64 [R1+0x3b80], R4 ;  /* 0x003b800401007387 */ /* 0x000fe40000100a00 */
[----:B------:R0:W-:Y:S02]  /*65210*/  STL.64 [R1+0x3ba0], R6 ;  /* 0x003ba00601007387 */ /* 0x0001e40000100a00 */
[----:B0-----:R-:W2:Y:S04]  /*65220*/  LDL R6, [R1+0x8] ;  /* 0x0000080001067983 */ /* 0x001ea80000100800 */
[----:B------:R-:W2:Y:S01]  /*65230*/  LDL R7, [R1+0xc] ;  /* 0x00000c0001077983 */ /* 0x000ea20000100800 */
[----:B------:R-:W-:Y:S02]  /*65240*/  STL.64 [R1+0x3b70], R26 ;  /* 0x003b701a01007387 */ /* 0x000fe40000100a00 */
[----:B------:R-:W3:Y:S02]  /*65250*/  LDL.LU.64 R14, [R1+0x3c68] ;  /* 0x003c6800010e7983 */ /* 0x000ee40000300a00 */
[----:B------:R-:W3:Y:S09]  /*65260*/  LDL.LU.64 R12, [R1+0x3c60] ;  /* 0x003c6000010c7983 */ /* 0x000ef20000300a00 */
[----:B------:R-:W-:Y:S01]  /*65270*/  STL.64 [R1+0x340], R16 ;  /* 0x0003401001007387 */ /* 0x000fe20000100a00 */
[----:B------:R0:W-:Y:S03]  /*65280*/  STL.64 [R1+0x348], R18 ;  /* 0x0003481201007387 */ /* 0x0001e60000100a00 */
[----:B0-----:R-:W3:Y:S02]  /*65290*/  LDL.LU.64 R18, [R1+0x3c58] ;  /* 0x003c580001127983 */ /* 0x001ee40000300a00 */
[C---:B---3--:R-:W-:Y:S02]  /*652a0*/  HMMA.16816.F32 R16, R20.reuse, R18, R12 ;  /* 0x000000121410723c */ /* 0x048fe4000000180c */
[----:B------:R-:W2:Y:S01]  /*652b0*/  LDL.LU.64 R14, [R1+0x3c50] ;  /* 0x003c5000010e7983 */ /* 0x000ea20000300a00 */
[----:B------:R-:W2:Y:S11]  /*652c0*/  LDL.LU.64 R12, [R1+0x3c48] ;  /* 0x003c4800010c7983 */ /* 0x000eb60000300a00 */
[----:B------:R-:W-:Y:S09]  /*652d0*/  @!UPT UIADD3 URZ, URZ, URZ, URZ ;  /* 0x0000003f3f3ff290 */ /* 0x000ff2000fffe03f */
[----:B------:R-:W-:Y:S01]  /*652e0*/  STL.64 [R1+0x330], R16 ;  /* 0x0003301001007387 */ /* 0x000fe20000100a00 */
[----:B------:R0:W-:Y:S03]  /*652f0*/  STL.64 [R1+0x338], R18 ;  /* 0x0003381201007387 */ /* 0x0001e60000100a00 */
[----:B0-----:R-:W3:Y:S01]  /*65300*/  LDL.LU.64 R18, [R1+0x3c40] ;  /* 0x003c400001127983 */ /* 0x001ee20000300a00 */
[----:B------:R-:W4:Y:S01]  /*65310*/  LDL.LU.64 R16, [R1+0x3c38] ;  /* 0x003c380001107983 */ /* 0x000f220000300a00 */
[C---:B--2---:R-:W-:Y:S02]  /*65320*/  HMMA.16816.F32 R4, R20.reuse, R6, R12 ;  /* 0x000000061404723c */ /* 0x044fe4000000180c */
[----:B------:R-:W2:Y:S01]  /*65330*/  LDL.LU.64 R14, [R1+0x3c30] ;  /* 0x003c3000010e7983 */ /* 0x000ea20000300a00 */
[----:B------:R-:W2:Y:S05]  /*65340*/  LDL.LU.64 R12, [R1+0x3c28] ;  /* 0x003c2800010c7983 */ /* 0x000eaa0000300a00 */
[----:B---3--:R-:W-:Y:S11]  /*65350*/  HMMA.16816.F32 R8, R20, R18, R8 ;  /* 0x000000121408723c */ /* 0x008ff60000001808 */
[----:B------:R-:W-:Y:S04]  /*65360*/  @!UPT UIADD3 URZ, URZ, URZ, URZ ;  /* 0x0000003f3f3ff290 */ /* 0x000fe8000fffe03f */
[----:B------:R-:W-:Y:S01]  /*65370*/  STL.64 [R1+0x220], R4 ;  /* 0x0002200401007387 */ /* 0x000fe20000100a00 */
[----:B------:R0:W-:Y:S02]  /*65380*/  STL.64 [R1+0x228], R6 ;  /* 0x0002280601007387 */ /* 0x0001e40000100a00 */
[----:B0-----:R-:W-:Y:S02]  /*65390*/  IMAD.MOV.U32 R6, RZ, RZ, R3 ;  /* 0x000000ffff067224 */ /* 0x001fe400078e0003 */
[----:B------:R-:W3:Y:S01]  /*653a0*/  LDL.LU R3, [R1+0x3c24] ;  /* 0x003c240001037983 */ /* 0x000ee20000300800 */
[----:B----4-:R-:W-:-:S03]  /*653b0*/  IMAD.MOV.U32 R7, RZ, RZ, R16 ;  /* 0x000000ffff077224 */ /* 0x010fc600078e0010 */
[----:B------:R-:W-:Y:S01]  /*653c0*/  STL.64 [R1+0x210], R8 ;  /* 0x0002100801007387 */ /* 0x000fe20000100a00 */
[----:B------:R-:W-:Y:S02]  /*653d0*/  STL.64 [R1+0x218], R10 ;  /* 0x0002180a01007387 */ /* 0x000fe40000100a00 */
[----:B------:R-:W4:Y:S02]  /*653e0*/  LDL.LU R16, [R1+0x3c20] ;  /* 0x003c200001107983 */ /* 0x000f240000300800 */
[----:B------:R2:W-:Y:S02]  /*653f0*/  STL.64 [R1+0x3bb8], R6 ;  /* 0x003bb80601007387 */ /* 0x0005e40000100a00 */
[----:B------:R-:W-:Y:S02]  /*65400*/  IMAD.MOV.U32 R27, RZ, RZ, R17 ;  /* 0x000000ffff1b7224 */ /* 0x000fe400078e0011 */
[----:B--2---:R-:W-:Y:S02]  /*65410*/  IMAD.MOV.U32 R6, RZ, RZ, R14 ;  /* 0x000000ffff067224 */ /* 0x004fe400078e000e */
[----:B------:R-:W-:-:S02]  /*65420*/  IMAD.MOV.U32 R7, RZ, RZ, R15 ;  /* 0x000000ffff077224 */ /* 0x000fc400078e000f */
[----:B------:R-:W-:Y:S01]  /*65430*/  IMAD.MOV.U32 R26, RZ, RZ, R13 ;  /* 0x000000ffff1a7224 */ /* 0x000fe200078e000d */
[----:B------:R-:W2:Y:S01]  /*65440*/  LDL.LU R14, [R1+0x3c1c] ;  /* 0x003c1c00010e7983 */ /* 0x000ea20000300800 */
[----:B------:R-:W2:Y:S02]  /*65450*/  LDL.LU R15, [R1+0x3c18] ;  /* 0x003c1800010f7983 */ /* 0x000ea40000300800 */
[----:B------:R0:W-:Y:S02]  /*65460*/  STL.64 [R1+0x3bd0], R6 ;  /* 0x003bd00601007387 */ /* 0x0001e40000100a00 */
[----:B------:R-:W2:Y:S01]  /*65470*/  LDL.LU R13, [R1+0x3c14] ;  /* 0x003c1400010d7983 */ /* 0x000ea20000300800 */
[----:B------:R-:W-:Y:S01]  /*65480*/  STL.64 [R1+0x3bd8], R26 ;  /* 0x003bd81a01007387 */ /* 0x000fe20000100a00 */
[----:B------:R-:W-:Y:S02]  /*65490*/  STL.64 [R1+0x3b48], R18 ;  /* 0x003b481201007387 */ /* 0x000fe40000100a00 */
[----:B0-----:R-:W-:-:S02]  /*654a0*/  IMAD.MOV.U32 R6, RZ, RZ, R25 ;  /* 0x000000ffff067224 */ /* 0x001fc400078e0019 */
[----:B------:R-:W-:Y:S01]  /*654b0*/  IMAD.MOV.U32 R7, RZ, RZ, R24 ;  /* 0x000000ffff077224 */ /* 0x000fe200078e0018 */
[----:B----4-:R0:W-:Y:S04]  /*654c0*/  STL [R1+0x3b40], R16 ;  /* 0x003b401001007387 */ /* 0x0101e80000100800 */
[----:B0-----:R-:W4:Y:S01]  /*654d0*/  LDL.LU R16, [R1+0xc0] ;  /* 0x0000c00001107983 */ /* 0x001f220000300800 */
[----:B------:R-:W4:Y:S02]  /*654e0*/  LDL.LU R17, [R1+0xc4] ;  /* 0x0000c40001117983 */ /* 0x000f240000300800 */
[----:B------:R-:W2:Y:S02]  /*654f0*/  LDL.LU R18, [R1+0xc8] ;  /* 0x0000c80001127983 */ /* 0x000ea40000300800 */
[----:B------:R-:W2:Y:S01]  /*65500*/  LDL.LU R19, [R1+0xcc] ;  /* 0x0000cc0001137983 */ /* 0x000ea20000300800 */
[----:B------:R0:W-:Y:S01]  /*65510*/  STL.64 [R1+0x3be0], R6 ;  /* 0x003be00601007387 */ /* 0x0001e20000100a00 */
[----:B------:R-:W2:Y:S02]  /*65520*/  LDL.LU R24, [R1+0x120] ;  /* 0x0001200001187983 */ /* 0x000ea40000300800 */
[----:B------:R-:W2:Y:S02]  /*65530*/  LDL.LU R25, [R1+0x124] ;  /* 0x0001240001197983 */ /* 0x000ea40000300800 */
[----:B------:R-:W2:Y:S01]  /*65540*/  LDL.LU R26, [R1+0x128] ;  /* 0x00012800011a7983 */ /* 0x000ea20000300800 */
[----:B------:R-:W2:Y:S01]  /*65550*/  LDL.LU R27, [R1+0x12c] ;  /* 0x00012c00011b7983 */ /* 0x000ea20000300800 */
[----:B------:R-:W3:Y:S02]  /*65560*/  LDL.LU R8, [R1+0x150] ;  /* 0x0001500001087983 */ /* 0x000ee40000300800 */
[----:B------:R-:W3:Y:S02]  /*65570*/  LDL.LU R9, [R1+0x154] ;  /* 0x0001540001097983 */ /* 0x000ee40000300800 */
[----:B------:R-:W3:Y:S01]  /*65580*/  LDL.LU R10, [R1+0x158] ;  /* 0x00015800010a7983 */ /* 0x000ee20000300800 */
[----:B------:R-:W3:Y:S01]  /*65590*/  LDL.LU R11, [R1+0x15c] ;  /* 0x00015c00010b7983 */ /* 0x000ee20000300800 */
[----:B0-----:R-:W-:-:S02]  /*655a0*/  IMAD.MOV.U32 R6, RZ, RZ, R12 ;  /* 0x000000ffff067224 */ /* 0x001fc400078e000c */
[----:B------:R-:W-:Y:S01]  /*655b0*/  IMAD.MOV.U32 R7, RZ, RZ, R29 ;  /* 0x000000ffff077224 */ /* 0x000fe200078e001d */
[----:B--2---:R-:W-:Y:S01]  /*655c0*/  STL.64 [R1+0x3bf0], R26 ;  /* 0x003bf01a01007387 */ /* 0x004fe20000100a00 */
[----:B------:R-:W-:Y:S02]  /*655d0*/  STL.64 [R1+0x3be8], R24 ;  /* 0x003be81801007387 */ /* 0x000fe40000100a00 */
[----:B------:R-:W2:Y:S02]  /*655e0*/  LDL.LU R12, [R1+0x3c10] ;  /* 0x003c1000010c7983 */ /* 0x000ea40000300800 */
[----:B------:R0:W-:Y:S01]  /*655f0*/  STL.64 [R1+0x3bf8], R6 ;  /* 0x003bf80601007387 */ /* 0x0001e20000100a00 */
[----:B------:R-:W2:Y:S01]  /*65600*/  LDL.LU R4, [R1+0x140] ;  /* 0x0001400001047983 */ /* 0x000ea20000300800 */
[----:B------:R-:W2:Y:S03]  /*65610*/  LDL.LU R5, [R1+0x144] ;  /* 0x0001440001057983 */ /* 0x000ea60000300800 */
[----:B0-----:R-:W2:Y:S01]  /*65620*/  LDL.LU R6, [R1+0x148] ;  /* 0x0001480001067983 */ /* 0x001ea20000300800 */
[----:B------:R-:W2:Y:S02]  /*65630*/  LDL.LU R7, [R1+0x14c] ;  /* 0x00014c0001077983 */ /* 0x000ea40000300800 */
[----:B------:R-:W2:Y:S02]  /*65640*/  LDL.LU R24, [R1+0x130] ;  /* 0x0001300001187983 */ /* 0x000ea40000300800 */
[----:B------:R-:W2:Y:S01]  /*65650*/  LDL.LU R25, [R1+0x134] ;  /* 0x0001340001197983 */ /* 0x000ea20000300800 */
[----:B------:R-:W2:Y:S01]  /*65660*/  LDL.LU R26, [R1+0x138] ;  /* 0x00013800011a7983 */ /* 0x000ea20000300800 */
[----:B------:R-:W2:Y:S02]  /*65670*/  LDL.LU R27, [R1+0x13c] ;  /* 0x00013c00011b7983 */ /* 0x000ea40000300800 */
[----:B------:R-:W-:Y:S02]  /*65680*/  STL.64 [R1+0x3b98], R18 ;  /* 0x003b981201007387 */ /* 0x000fe40000100a00 */
[----:B----4-:R0:W-:Y:S02]  /*65690*/  STL.64 [R1+0x3b90], R16 ;  /* 0x003b901001007387 */ /* 0x0101e40000100a00 */
        /* <DEDUP_REMOVED lines=22> */
[----:B------:R0:W-:Y:S02]  /*65800*/  STL.64 [R1+0x3af0], R12 ;  /* 0x003af00c01007387 */ /* 0x0001e40000100a00 */
        /* <DEDUP_REMOVED lines=11> */
[----:B----4-:R-:W-:Y:S01]  /*658c0*/  STL [R1+0x3b30], R8 ;  /* 0x003b300801007387 */ /* 0x010fe20000100800 */
        /* <DEDUP_REMOVED lines=13> */
[C---:B--2---:R-:W-:Y:S08]  /*659a0*/  HMMA.16816.F32 R24, R20.reuse, R26, R12 ;  /* 0x0000001a1418723c */ /* 0x044ff0000000180c */
[C---:B---3--:R-:W-:Y:S11]  /*659b0*/  HMMA.16816.F32 R4, R20.reuse, R6, R16 ;  /* 0x000000061404723c */ /* 0x048ff60000001810 */
[----:B------:R-:W-:Y:S04]  /*659c0*/  @!UPT UIADD3 URZ, URZ, URZ, URZ ;  /* 0x0000003f3f3ff290 */ /* 0x000fe8000fffe03f */
[----:B------:R0:W-:Y:S01]  /*659d0*/  STL.64 [R1+0x7e0], R24 ;  /* 0x0007e01801007387 */ /* 0x0001e20000100a00 */
[----:B------:R1:W-:Y:S03]  /*659e0*/  STL.64 [R1+0x7e8], R26 ;  /* 0x0007e81a01007387 */ /* 0x0003e60000100a00 */
[----:B0-----:R-:W2:Y:S01]  /*659f0*/  LDL.LU R24, [R1+0x510] ;  /* 0x0005100001187983 */ /* 0x001ea20000300800 */
[----:B------:R-:W2:Y:S02]  /*65a00*/  LDL.LU R25, [R1+0x514] ;  /* 0x0005140001197983 */ /* 0x000ea40000300800 */
[----:B-1----:R-:W2:Y:S02]  /*65a10*/  LDL.LU R26, [R1+0x518] ;  /* 0x00051800011a7983 */ /* 0x002ea40000300800 */
[----:B------:R-:W2:Y:S01]  /*65a20*/  LDL.LU R27, [R1+0x51c] ;  /* 0x00051c00011b7983 */ /* 0x000ea20000300800 */
[----:B------:R-:W3:Y:S01]  /*65a30*/  LDL.LU.64 R18, [R1+0x3bc8] ;  /* 0x003bc80001127983 */ /* 0x000ee20000300a00 */
[----:B------:R-:W3:Y:S03]  /*65a40*/  LDL.LU.64 R16, [R1+0x3bc0] ;  /* 0x003bc00001107983 */ /* 0x000ee60000300a00 */
        /* <DEDUP_REMOVED lines=23> */
[----:B------:R-:W-:Y:S01]  /*65bc0*/  STL.64 [R1+0x6f0], R8 ;  /* 0x0006f00801007387 */ /* 0x000fe20000100a00 */
[----:B------:R3:W-:Y:S02]  /*65bd0*/  STL.64 [R1+0x6f8], R10 ;  /* 0x0006f80a01007387 */ /* 0x0007e40000100a00 */
[----:B---3--:R-:W-:Y:S01]  /*65be0*/  HMMA.16816.F32 R8, R20, R6, R16 ;  /* 0x000000061408723c */ /* 0x008fe20000001810 */
[----:B------:R-:W0:Y:S04]  /*65bf0*/  LDSM.16.MT88.4 R4, [R3+0xa080] ;  /* 0x00a080000304783b */ /* 0x000e280000004200 */
[----:B0-----:R0:W-:Y:S11]  /*65c00*/  STL [R1+0x3a18], R4 ;  /* 0x003a180401007387 */ /* 0x0011f60000100800 */
[----:B------:R-:W-:Y:S07]  /*65c10*/  @!UPT UIADD3 URZ, URZ, URZ, URZ ;  /* 0x0000003f3f3ff290 */ /* 0x000fee000fffe03f */
[----:B------:R-:W-:Y:S02]  /*65c20*/  STL.64 [R1+0x6e0], R8 ;  /* 0x0006e00801007387 */ /* 0x000fe40000100a00 */
[----:B------:R-:W-:Y:S01]  /*65c30*/  STL.64 [R1+0x6e8], R10 ;  /* 0x0006e80a01007387 */ /* 0x000fe20000100a00 */
[----:B0-----:R-:W3:Y:S01]  /*65c40*/  LDL R4, [R1+0x1de0] ;  /* 0x001de00001047983 */ /* 0x001ee20000100800 */
[----:B------:R-:W-:Y:S02]  /*65c50*/  STL [R1+0x3a14], R5 ;  /* 0x003a140501007387 */ /* 0x000fe40000100800 */
[----:B------:R-:W-:Y:S02]  /*65c60*/  STL [R1+0x3a10], R6 ;  /* 0x003a100601007387 */ /* 0x000fe40000100800 */
[----:B------:R-:W-:Y:S02]  /*65c70*/  STL [R1+0x3a0c], R7 ;  /* 0x003a0c0701007387 */ /* 0x000fe40000100800 */
[----:B------:R-:W-:-:S02]  /*65c80*/  IMAD.MOV.U32 R14, RZ, RZ, R2 ;  /* 0x000000ffff0e7224 */ /* 0x000fc400078e0002 */
[----:B------:R-:W-:Y:S01]  /*65c90*/  IMAD.MOV.U32 R15, RZ, RZ, R0 ;  /* 0x000000ffff0f7224 */ /* 0x000fe200078e0000 */
[----:B---3--:R0:W-:Y:S04]  /*65ca0*/  STL [R1+0x3b10], R4 ;  /* 0x003b100401007387 */ /* 0x0081e80000100800 */
[----:B0-----:R-:W3:Y:S01]  /*65cb0*/  LDL.LU R4, [R1+0x460] ;  /* 0x0004600001047983 */ /* 0x001ee20000300800 */
[----:B------:R-:W3:Y:S02]  /*65cc0*/  LDL.LU R5, [R1+0x464] ;  /* 0x0004640001057983 */ /* 0x000ee40000300800 */
[----:B------:R-:W4:Y:S02]  /*65cd0*/  LDL.LU R6, [R1+0x468] ;  /* 0x0004680001067983 */ /* 0x000f240000300800 */
[----:B------:R-:W4:Y:S01]  /*65ce0*/  LDL.LU R7, [R1+0x46c] ;  /* 0x00046c0001077983 */ /* 0x000f220000300800 */
[----:B------:R-:W3:Y:S01]  /*65cf0*/  LDL.LU R16, [R1+0x480] ;  /* 0x0004800001107983 */ /* 0x000ee20000300800 */
[----:B------:R-:W3:Y:S02]  /*65d00*/  LDL.LU R17, [R1+0x484] ;  /* 0x0004840001117983 */ /* 0x000ee40000300800 */
[----:B------:R-:W3:Y:S02]  /*65d10*/  LDL.LU R18, [R1+0x488] ;  /* 0x0004880001127983 */ /* 0x000ee40000300800 */
[----:B------:R-:W3:Y:S01]  /*65d20*/  LDL.LU R19, [R1+0x48c] ;  /* 0x00048c0001137983 */ /* 0x000ee20000300800 */
[C---:B--2---:R-:W-:Y:S01]  /*65d30*/  HMMA.16816.F32 R12, R20.reuse, R14, R24 ;  /* 0x0000000e140c723c */ /* 0x044fe20000001818 */
[----:B---3--:R-:W-:Y:S01]  /*65d40*/  STL.64 [R1+0x3b68], R18 ;  /* 0x003b681201007387 */ /* 0x008fe20000100a00 */
[----:B------:R0:W-:Y:S03]  /*65d50*/  STL.64 [R1+0x3b60], R16 ;  /* 0x003b601001007387 */ /* 0x0001e60000100a00 */
[----:B0-----:R-:W2:Y:S01]  /*65d60*/  LDL.LU R16, [R1+0xb0] ;  /* 0x0000b00001107983 */ /* 0x001ea20000300800 */
[----:B------:R-:W2:Y:S02]  /*65d70*/  LDL.LU R17, [R1+0xb4] ;  /* 0x0000b40001117983 */ /* 0x000ea40000300800 */
[----:B------:R-:W2:Y:S02]  /*65d80*/  LDL.LU R18, [R1+0xb8] ;  /* 0x0000b80001127983 */ /* 0x000ea40000300800 */
[----:B------:R-:W2:Y:S01]  /*65d90*/  LDL.LU R19, [R1+0xbc] ;  /* 0x0000bc0001137983 */ /* 0x000ea20000300800 */
[----:B------:R-:W3:Y:S01]  /*65da0*/  LDL.64 R10, [R1+0x28] ;  /* 0x00002800010a7983 */ /* 0x000ee20000100a00 */
[----:B----4-:R0:W-:Y:S02]  /*65db0*/  STL.64 [R1+0x3b20], R6 ;  /* 0x003b200601007387 */ /* 0x0101e40000100a00 */
[----:B------:R-:W-:Y:S01]  /*65dc0*/  STL.64 [R1+0x3b18], R4 ;  /* 0x003b180401007387 */ /* 0x000fe20000100a00 */
[----:B0-----:R-:W4:Y:S01]  /*65dd0*/  LDL.64 R6, [R1+0x18] ;  /* 0x0000180001067983 */ /* 0x001f220000100a00 */
[----:B------:R-:W2:Y:S07]  /*65de0*/  LDL.LU.64 R26, [R1+0x3b70] ;  /* 0x003b7000011a7983 */ /* 0x000eae0000300a00 */
[----:B------:R0:W-:Y:S02]  /*65df0*/  STL.64 [R1+0x6d0], R12 ;  /* 0x0006d00c01007387 */ /* 0x0001e40000100a00 */
[----:B------:R1:W-:Y:S01]  /*65e00*/  STL.64 [R1+0x6d8], R14 ;  /* 0x0006d80e01007387 */ /* 0x0003e20000100a00 */
[----:B0-----:R-:W2:Y:S01]  /*65e10*/  LDL.LU R12, [R1+0x450] ;  /* 0x00045000010c7983 */ /* 0x001ea20000300800 */
[----:B------:R-:W2:Y:S02]  /*65e20*/  LDL.LU R13, [R1+0x454] ;  /* 0x00045400010d7983 */ /* 0x000ea40000300800 */
[----:B-1----:R-:W2:Y:S02]  /*65e30*/  LDL.LU R14, [R1+0x458] ;  /* 0x00045800010e7983 */ /* 0x002ea40000300800 */
[----:B------:R-:W2:Y:S02]  /*65e40*/  LDL.LU R15, [R1+0x45c] ;  /* 0x00045c00010f7983 */ /* 0x000ea40000300800 */
[----:B--2---:R0:W-:Y:S01]  /*65e50*/  STL.64 [R1+0x3b08], R14 ;  /* 0x003b080e01007387 */ /* 0x0041e20000100a00 */
[----:B------:R1:W-:Y:S03]  /*65e60*/  STL.64 [R1+0x3b00], R12 ;  /* 0x003b000c01007387 */ /* 0x0003e60000100a00 */
[----:B0-----:R-:W2:Y:S01]  /*65e70*/  LDL.64 R14, [R1+0x8] ;  /* 0x00000800010e7983 */ /* 0x001ea20000100a00 */
[----:B------:R-:W-:Y:S01]  /*65e80*/  HMMA.16816.F32 R20, R20, R26, R16 ;  /* 0x0000001a1414723c */ /* 0x000fe20000001810 */
[----:B------:R-:W-:-:S02]  /*65e90*/  IMAD.MOV.U32 R2, RZ, RZ, R26 ;  /* 0x000000ffff027224 */ /* 0x000fc400078e001a */
[----:B------:R-:W-:Y:S01]  /*65ea0*/  IMAD.MOV.U32 R0, RZ, RZ, R27 ;  /* 0x000000ffff007224 */ /* 0x000fe200078e001b */
[----:B--2---:R0:W-:Y:S01]  /*65eb0*/  STL.64 [R1+0x3b28], R14 ;  /* 0x003b280e01007387 */ /* 0x0041e20000100a00 */
[----:B-1----:R-:W4:Y:S02]  /*65ec0*/  LDL.LU R12, [R1+0x470] ;  /* 0x00047000010c7983 */ /* 0x002f240000300800 */
[----:B------:R-:W4:Y:S01]  /*65ed0*/  LDL.LU R13, [R1+0x474] ;  /* 0x00047400010d7983 */ /* 0x000f220000300800 */
[----:B0-----:R-:W4:Y:S01]  /*65ee0*/  LDL.LU R14, [R1+0x478] ;  /* 0x00047800010e7983 */ /* 0x001f220000300800 */
[----:B------:R-:W4:Y:S02]  /*65ef0*/  LDL.LU R15, [R1+0x47c] ;  /* 0x00047c00010f7983 */ /* 0x000f240000300800 */
[----:B------:R-:W3:Y:S02]  /*65f00*/  LDL.LU.64 R18, [R1+0x3b68] ;  /* 0x003b680001127983 */ /* 0x000ee40000300a00 */
[----:B------:R-:W3:Y:S10]  /*65f10*/  LDL.LU.64 R16, [R1+0x3b60] ;  /* 0x003b600001107983 */ /* 0x000ef40000300a00 */
[----:B------:R-:W-:Y:S01]  /*65f20*/  STL.64 [R1+0x320], R20 ;  /* 0x0003201401007387 */ /* 0x000fe20000100a00 */
[----:B------:R0:W-:Y:S02]  /*65f30*/  STL.64 [R1+0x328], R22 ;  /* 0x0003281601007387 */ /* 0x0001e40000100a00 */
[----:B------:R-:W3:Y:S02]  /*65f40*/  LDL.LU.64 R26, [R1+0x3b58] ;  /* 0x003b5800011a7983 */ /* 0x000ee40000300a00 */
[----:B------:R-:W3:Y:S01]  /*65f50*/  LDL.LU.64 R24, [R1+0x3b50] ;  /* 0x003b500001187983 */ /* 0x000ee20000300a00 */
[----:B0-----:R-:W2:Y:S04]  /*65f60*/  LDL.64 R22, [R1+0x38] ;  /* 0x0000380001167983 */ /* 0x001ea80000100a00 */
[----:B--2---:R0:W-:Y:S01]  /*65f70*/  STL.64 [R1+0x3ad8], R22 ;  /* 0x003ad81601007387 */ /* 0x0041e20000100a00 */
[----:B------:R-:W2:Y:S02]  /*65f80*/  LDL.LU R20, [R1+0x430] ;  /* 0x0004300001147983 */ /* 0x000ea40000300800 */
[----:B------:R-:W2:Y:S01]  /*65f90*/  LDL.LU R21, [R1+0x434] ;  /* 0x0004340001157983 */ /* 0x000ea20000300800 */
[----:B0-----:R-:W2:Y:S01]  /*65fa0*/  LDL.LU R22, [R1+0x438] ;  /* 0x0004380001167983 */ /* 0x001ea20000300800 */
[----:B------:R-:W2:Y:S01]  /*65fb0*/  LDL.LU R23, [R1+0x43c] ;  /* 0x00043c0001177983 */ /* 0x000ea20000300800 */
[C---:B---3--:R-:W-:Y:S08]  /*65fc0*/  HMMA.16816.F32 R16, R24.reuse, R10, R16 ;  /* 0x0000000a1810723c */ /* 0x048ff00000001810 */
[----:B----4-:R-:W-:Y:S01]  /*65fd0*/  HMMA.16816.F32 R12, R24, R6, R12 ;  /* 0x00000006180c723c */ /* 0x010fe2000000180c */
[----:B------:R-:W-:-:S02]  /*65fe0*/  IMAD.MOV.U32 R9, RZ, RZ, R11 ;  /* 0x000000ffff097224 */ /* 0x000fc400078e000b */
[----:B------:R-:W-:Y:S02]  /*65ff0*/  IMAD.MOV.U32 R29, RZ, RZ, R6 ;  /* 0x000000ffff1d7224 */ /* 0x000fe400078e0006 */
[----:B------:R-:W-:Y:S01]  /*66000*/  IMAD.MOV.U32 R28, RZ, RZ, R7 ;  /* 0x000000ffff1c7224 */ /* 0x000fe200078e0007 */
[----:B--2---:R-:W-:Y:S01]  /*66010*/  STL.64 [R1+0x3ae8], R22 ;  /* 0x003ae81601007387 */ /* 0x004fe20000100a00 */
[----:B------:R0:W-:Y:S03]  /*66020*/  STL.64 [R1+0x3ae0], R20 ;  /* 0x003ae01401007387 */ /* 0x0001e60000100a00 */
[----:B0-----:R-:W2:Y:S01]  /*66030*/  LDL.LU R20, [R1+0x440] ;  /* 0x0004400001147983 */ /* 0x001ea20000300800 */
[----:B------:R-:W2:Y:S02]  /*66040*/  LDL.LU R21, [R1+0x444] ;  /* 0x0004440001157983 */ /* 0x000ea40000300800 */
[----:B------:R-:W2:Y:S02]  /*66050*/  LDL.LU R22, [R1+0x448] ;  /* 0x0004480001167983 */ /* 0x000ea40000300800 */
[----:B------:R-:W2:Y:S01]  /*66060*/  LDL.LU R23, [R1+0x44c] ;  /* 0x00044c0001177983 */ /* 0x000ea20000300800 */
[----:B------:R0:W-:Y:S01]  /*66070*/  STL.64 [R1+0x520], R16 ;  /* 0x0005201001007387 */ /* 0x0001e20000100a00 */
[----:B------:R1:W-:Y:S02]  /*66080*/  STL.64 [R1+0x528], R18 ;  /* 0x0005281201007387 */ /* 0x0003e40000100a00 */
[----:B0-----:R-:W-:Y:S01]  /*66090*/  IMAD.MOV.U32 R17, RZ, RZ, R10 ;  /* 0x000000ffff117224 */ /* 0x001fe200078e000a */
[----:B-1----:R-:W3:Y:S01]  /*660a0*/  LDL.LU.64 R18, [R1+0x3b48] ;  /* 0x003b480001127983 */ /* 0x002ee20000300a00 */
[----:B------:R-:W4:Y:S02]  /*660b0*/  LDL.LU R16, [R1+0x3b40] ;  /* 0x003b400001107983 */ /* 0x000f240000300800 */
[----:B------:R-:W2:Y:S02]  /*660c0*/  LDL.LU.64 R10, [R1+0x3b38] ;  /* 0x003b3800010a7983 */ /* 0x000ea40000300a00 */
[----:B------:R-:W2:Y:S01]  /*660d0*/  LDL.LU R8, [R1+0x3b30] ;  /* 0x003b300001087983 */ /* 0x000ea20000300800 */
[----:B------:R-:W-:Y:S01]  /*660e0*/  STL.64 [R1+0x510], R12 ;  /* 0x0005100c01007387 */ /* 0x000fe20000100a00 */
[----:B------:R0:W-:Y:S03]  /*660f0*/  STL.64 [R1+0x518], R14 ;  /* 0x0005180e01007387 */ /* 0x0001e60000100a00 */
        /* <DEDUP_REMOVED lines=8> */
[----:B0-----:R-:W2:Y:S01]  /*66180*/  LDL.LU R4, [R1+0x3b10] ;  /* 0x003b100001047983 */ /* 0x001ea20000300800 */
[----:B-1----:R-:W-:Y:S02]  /*66190*/  IMAD.MOV.U32 R7, RZ, RZ, R14 ;  /* 0x000000ffff077224 */ /* 0x002fe400078e000e */
[----:B------:R-:W3:Y:S02]  /*661a0*/  LDL.LU.64 R14, [R1+0x3b08] ;  /* 0x003b0800010e7983 */ /* 0x000ee40000300a00 */
[----:B------:R-:W3:Y:S01]  /*661b0*/  LDL.LU.64 R12, [R1+0x3b00] ;  /* 0x003b0000010c7983 */ /* 0x000ee20000300a00 */
[----:B------:R-:W-:Y:S01]  /*661c0*/  STL [R1+0x3ad0], R7 ;  /* 0x003ad00701007387 */ /* 0x000fe20000100800 */
[C---:B---3--:R-:W-:Y:S03]  /*661d0*/  HMMA.16816.F32 R12, R24.reuse, R18, R12 ;  /* 0x00000012180c723c */ /* 0x048fe6000000180c */
[----:B--2---:R0:W-:Y:S04]  /*661e0*/  STL [R1+0x3acc], R4 ;  /* 0x003acc0401007387 */ /* 0x0041e80000100800 */
[----:B0-----:R-:W2:Y:S01]  /*661f0*/  LDL.LU R4, [R1+0x420] ;  /* 0x0004200001047983 */ /* 0x001ea20000300800 */
[----:B------:R-:W2:Y:S02]  /*66200*/  LDL.LU R5, [R1+0x424] ;  /* 0x0004240001057983 */ /* 0x000ea40000300800 */
[----:B------:R-:W2:Y:S02]  /*66210*/  LDL.LU R6, [R1+0x428] ;  /* 0x0004280001067983 */ /* 0x000ea40000300800 */
[----:B------:R-:W2:Y:S11]  /*66220*/  LDL.LU R7, [R1+0x42c] ;  /* 0x00042c0001077983 */ /* 0x000eb60000300800 */
[----:B------:R-:W-:Y:S01]  /*66230*/  STL.64 [R1+0x4f0], R12 ;  /* 0x0004f00c01007387 */ /* 0x000fe20000100a00 */
[----:B------:R0:W-:Y:S03]  /*66240*/  STL.64 [R1+0x4f8], R14 ;  /* 0x0004f80e01007387 */ /* 0x0001e60000100a00 */
[----:B0-----:R-:W3:Y:S01]  /*66250*/  LDL.LU.64 R14, [R1+0x3af8] ;  /* 0x003af800010e7983 */ /* 0x001ee20000300a00 */
[----:B------:R-:W2:Y:S02]  /*66260*/  LDL.LU.64 R12, [R1+0x3af0] ;  /* 0x003af000010c7983 */ /* 0x000ea40000300a00 */
[----:B------:R0:W-:Y:S02]  /*66270*/  STL.64 [R1+0x39c0], R18 ;  /* 0x0039c01201007387 */ /* 0x0001e40000100a00 */
[----:B----4-:R-:W-:Y:S01]  /*66280*/  STL [R1+0x39b8], R16 ;  /* 0x0039b81001007387 */ /* 0x010fe20000100800 */
[----:B------:R-:W-:Y:S04]  /*66290*/  STL [R1+0x3ab0], R17 ;  /* 0x003ab01101007387 */ /* 0x000fe80000100800 */
[----:B0-----:R-:W4:Y:S01]  /*662a0*/  LDL.64 R18, [R1+0x1e8] ;  /* 0x0001e80001127983 */ /* 0x001f220000100a00 */
[C---:B---3--:R-:W-:Y:S11]  /*662b0*/  HMMA.16816.F32 R20, R24.reuse, R14, R20 ;  /* 0x0000000e1814723c */ /* 0x048ff60000001814 */
[----:B------:R-:W-:Y:S11]  /*662c0*/  @!UPT UIADD3 URZ, URZ, URZ, URZ ;  /* 0x0000003f3f3ff290 */ /* 0x000ff6000fffe03f */
[----:B------:R-:W-:Y:S01]  /*662d0*/  @!UPT UIADD3 URZ, URZ, URZ, URZ ;  /* 0x0000003f3f3ff290 */ /* 0x000fe2000fffe03f */
[----:B------:R-:W-:Y:S01]  /*662e0*/  STL.64 [R1+0x4e0], R20 ;  /* 0x0004e01401007387 */ /* 0x000fe20000100a00 */
[----:B------:R0:W-:Y:S03]  /*662f0*/  STL.64 [R1+0x4e8], R22 ;  /* 0x0004e81601007387 */ /* 0x0001e60000100a00 */
[----:B0-----:R-:W3:Y:S01]  /*66300*/  LDL.LU.64 R22, [R1+0x3ae8] ;  /* 0x003ae80001167983 */ /* 0x001ee20000300a00 */
[----:B------:R-:W3:Y:S02]  /*66310*/  LDL.LU.64 R20, [R1+0x3ae0] ;  /* 0x003ae00001147983 */ /* 0x000ee40000300a00 */
[----:B------:R-:W-:Y:S02]  /*66320*/  STL.64 [R1+0x39b0], R14 ;  /* 0x0039b00e01007387 */ /* 0x000fe40000100a00 */
[----:B--2---:R0:W-:Y:S02]  /*66330*/  STL.64 [R1+0x39a8], R12 ;  /* 0x0039a80c01007387 */ /* 0x0041e40000100a00 */
        /* <DEDUP_REMOVED lines=9> */
[----:B0-----:R-:W2:Y:S01]  /*663d0*/  LDL.LU.64 R22, [R1+0x3ad8] ;  /* 0x003ad80001167983 */ /* 0x001ea20000300a00 */
[----:B------:R-:W-:Y:S02]  /*663e0*/  STL.64 [R1+0x39a0], R10 ;  /* 0x0039a00a01007387 */ /* 0x000fe40000100a00 */
[----:B------:R-:W-:Y:S01]  /*663f0*/  STL [R1+0x3998], R8 ;  /* 0x0039980801007387 */ /* 0x000fe20000100800 */
[C---:B--2---:R-:W-:Y:S11]  /*66400*/  HMMA.16816.F32 R4, R24.reuse, R22, R4 ;  /* 0x000000161804723c */ /* 0x044ff60000001804 */
[----:B------:R-:W-:Y:S11]  /*66410*/  @!UPT UIADD3 URZ, URZ, URZ, URZ ;  /* 0x0000003f3f3ff290 */ /* 0x000ff6000fffe03f */
[----:B------:R-:W-:Y:S01]  /*66420*/  @!UPT UIADD3 URZ, URZ, URZ, URZ ;  /* 0x0000003f3f3ff290 */ /* 0x000fe2000fffe03f */
[----:B------:R-:W-:Y:S01]  /*66430*/  STL.64 [R1+0xba0], R4 ;  /* 0x000ba00401007387 */ /* 0x000fe20000100a00 */
[----:B------:R0:W-:Y:S03]  /*66440*/  STL.64 [R1+0xba8], R6 ;  /* 0x000ba80601007387 */ /* 0x0001e60000100a00 */
[----:B0-----:R-:W2:Y:S01]  /*66450*/  LDL.LU R7, [R1+0x3ad0] ;  /* 0x003ad00001077983 */ /* 0x001ea20000300800 */
[----:B------:R-:W3:Y:S02]  /*66460*/  LDL.LU R4, [R1+0x3acc] ;  /* 0x003acc0001047983 */ /* 0x000ee40000300800 */
[----:B------:R-:W-:Y:S02]  /*66470*/  IMAD.MOV.U32 R10, RZ, RZ, R22 ;  /* 0x000000ffff0a7224 */ /* 0x000fe400078e0016 */
[----:B------:R-:W-:Y:S02]  /*66480*/  IMAD.MOV.U32 R8, RZ, RZ, R23 ;  /* 0x000000ffff087224 */ /* 0x000fe400078e0017 */
[----:B---3--:R-:W0:Y:S04]  /*66490*/  LDSM.16.MT88.4 R20, [R4+0xa100] ;  /* 0x00a100000414783b */ /* 0x008e280000004200 */
[----:B--2---:R-:W-:Y:S01]  /*664a0*/  STL [R1+0x3a74], R7 ;  /* 0x003a740701007387 */ /* 0x004fe20000100800 */
[----:B------:R-:W-:Y:S03]  /*664b0*/  STL [R1+0x3a70], R4 ;  /* 0x003a700401007387 */ /* 0x000fe60000100800 */
[----:B0-----:R0:W-:Y:S01]  /*664c0*/  STL.64 [R1+0x38d8], R22 ;  /* 0x0038d81601007387 */ /* 0x0011e20000100a00 */
[----:B------:R-:W-:Y:S03]  /*664d0*/  STL.64 [R1+0x38d0], R20 ;  /* 0x0038d01401007387 */ /* 0x000fe60000100a00 */
[----:B0-----:R-:W2:Y:S04]  /*664e0*/  LDL R22, [R1+0x188] ;  /* 0x0001880001167983 */ /* 0x001ea80000100800 */
[----:B------:R-:W2:Y:S01]  /*664f0*/  LDL R23, [R1+0x18c] ;  /* 0x00018c0001177983 */ /* 0x000ea20000100800 */
[----:B----4-:R-:W-:Y:S01]  /*66500*/  HMMA.16816.F32 R4, R24, R18, R12 ;  /* 0x000000121804723c */ /* 0x010fe2000000180c */
[----:B------:R-:W-:-:S06]  /*66510*/  IMAD.MOV.U32 R11, RZ, RZ, R19 ;  /* 0x000000ffff0b7224 */ /* 0x000fcc00078e0013 */
[----:B------:R-:W-:Y:S01]  /*66520*/  IMAD.MOV.U32 R12, RZ, RZ, R18 ;  /* 0x000000ffff0c7224 */ /* 0x000fe200078e0012 */
[----:B--2---:R-:W-:Y:S11]  /*66530*/  STL.64 [R1+0x3a88], R22 ;  /* 0x003a881601007387 */ /* 0x004ff60000100a00 */
[----:B------:R-:W-:Y:S04]  /*66540*/  @!UPT UIADD3 URZ, URZ, URZ, URZ ;  /* 0x0000003f3f3ff290 */ /* 0x000fe8000fffe03f */
[----:B------:R0:W-:Y:S02]  /*66550*/  STL.64 [R1+0xb90], R4 ;  /* 0x000b900401007387 */ /* 0x0001e40000100a00 */
[----:B------:R1:W-:Y:S02]  /*66560*/  STL.64 [R1+0xb98], R6 ;  /* 0x000b980601007387 */ /* 0x0003e40000100a00 */
[----:B------:R2:W-:Y:S01]  /*66570*/  STL [R1+0x3ac8], R12 ;  /* 0x003ac80c01007387 */ /* 0x0005e20000100800 */
[----:B------:R-:W-:Y:S01]  /*66580*/  STL.64 [R1+0x3a28], R10 ;  /* 0x003a280a01007387 */ /* 0x000fe20000100a00 */
[----:B------:R-:W-:Y:S03]  /*66590*/  STL.64 [R1+0x3a20], R8 ;  /* 0x003a200801007387 */ /* 0x000fe60000100a00 */
[----:B0-----:R-:W3:Y:S01]  /*665a0*/  LDL.LU R4, [R1+0x750] ;  /* 0x0007500001047983 */ /* 0x001ee20000300800 */
[----:B------:R-:W3:Y:S02]  /*665b0*/  LDL.LU R5, [R1+0x754] ;  /* 0x0007540001057983 */ /* 0x000ee40000300800 */
[----:B-1----:R-:W4:Y:S02]  /*665c0*/  LDL.LU R6, [R1+0x758] ;  /* 0x0007580001067983 */ /* 0x002f240000300800 */
[----:B------:R-:W4:Y:S01]  /*665d0*/  LDL.LU R7, [R1+0x75c] ;  /* 0x00075c0001077983 */ /* 0x000f220000300800 */
[----:B------:R-:W3:Y:S01]  /*665e0*/  LDL.LU R16, [R1+0x780] ;  /* 0x0007800001107983 */ /* 0x000ee20000300800 */
[----:B------:R-:W3:Y:S02]  /*665f0*/  LDL.LU R17, [R1+0x784] ;  /* 0x0007840001117983 */ /* 0x000ee40000300800 */
[----:B------:R-:W3:Y:S02]  /*66600*/  LDL.LU R18, [R1+0x788] ;  /* 0x0007880001127983 */ /* 0x000ee40000300800 */
[----:B------:R-:W3:Y:S01]  /*66610*/  LDL.LU R19, [R1+0x78c] ;  /* 0x00078c0001137983 */ /* 0x000ee20000300800 */
[----:B--2---:R-:W2:Y:S01]  /*66620*/  LDL.LU R12, [R1+0x790] ;  /* 0x00079000010c7983 */ /* 0x004ea20000300800 */
[----:B------:R-:W2:Y:S02]  /*66630*/  LDL.LU R13, [R1+0x794] ;  /* 0x00079400010d7983 */ /* 0x000ea40000300800 */
[----:B------:R-:W2:Y:S02]  /*66640*/  LDL.LU R14, [R1+0x798] ;  /* 0x00079800010e7983 */ /* 0x000ea40000300800 */
[----:B------:R-:W2:Y:S01]  /*66650*/  LDL.LU R15, [R1+0x79c] ;  /* 0x00079c00010f7983 */ /* 0x000ea20000300800 */
[----:B---3--:R0:W-:Y:S01]  /*66660*/  STL.64 [R1+0x3ac0], R18 ;  /* 0x003ac01201007387 */ /* 0x0081e20000100a00 */
[----:B------:R-:W-:Y:S03]  /*66670*/  STL.64 [R1+0x3ab8], R16 ;  /* 0x003ab81001007387 */ /* 0x000fe60000100a00 */
[----:B0-----:R-:W2:Y:S01]  /*66680*/  LDL.64 R18, [R1+0x1d8] ;  /* 0x0001d80001127983 */ /* 0x001ea20000100a00 */
[----:B------:R-:W3:Y:S02]  /*66690*/  LDL.LU R20, [R1+0x760] ;  /* 0x0007600001147983 */ /* 0x000ee40000300800 */
[----:B------:R-:W3:Y:S02]  /*666a0*/  LDL.LU R21, [R1+0x764] ;  /* 0x0007640001157983 */ /* 0x000ee40000300800 */
[----:B------:R-:W2:Y:S01]  /*666b0*/  LDL.LU R22, [R1+0x768] ;  /* 0x0007680001167983 */ /* 0x000ea20000300800 */
[----:B------:R-:W2:Y:S04]  /*666c0*/  LDL.LU R23, [R1+0x76c] ;  /* 0x00076c0001177983 */ /* 0x000ea80000300800 */
[----:B--2---:R0:W-:Y:S01]  /*666d0*/  STL.64 [R1+0x3a98], R22 ;  /* 0x003a981601007387 */ /* 0x0041e20000100a00 */
[----:B---3--:R-:W-:Y:S03]  /*666e0*/  STL.64 [R1+0x3a90], R20 ;  /* 0x003a901401007387 */ /* 0x008fe60000100a00 */
[----:B0-----:R-:W2:Y:S04]  /*666f0*/  LDL.64 R22, [R1+0x1b8] ;  /* 0x0001b80001167983 */ /* 0x001ea80000100a00 */
[----:B--2---:R0:W-:Y:S04]  /*66700*/  STL.64 [R1+0x3aa8], R22 ;  /* 0x003aa81601007387 */ /* 0x0041e80000100a00 */
[----:B0-----:R-:W2:Y:S01]  /*66710*/  LDL.64 R22, [R1+0x1c8] ;  /* 0x0001c80001167983 */ /* 0x001ea20000100a00 */
[----:B----4-:R0:W-:Y:S02]  /*66720*/  STL.64 [R1+0x3a80], R6 ;  /* 0x003a800601007387 */ /* 0x0101e40000100a00 */
[----:B------:R1:W-:Y:S01]  /*66730*/  STL.64 [R1+0x3a78], R4 ;  /* 0x003a780401007387 */ /* 0x0003e20000100a00 */
[----:B0-----:R-:W3:Y:S01]  /*66740*/  LDL.64 R6, [R1+0x1a8] ;  /* 0x0001a80001067983 */ /* 0x001ee20000100a00 */
[----:B------:R-:W-:-:S02]  /*66750*/  IMAD.MOV.U32 R10, RZ, RZ, R2 ;  /* 0x000000ffff0a7224 */ /* 0x000fc400078e0002 */
[----:B------:R-:W-:Y:S01]  /*66760*/  IMAD.MOV.U32 R11, RZ, RZ, R0 ;  /* 0x000000ffff0b7224 */ /* 0x000fe200078e0000 */
[----:B---3--:R0:W-:Y:S01]  /*66770*/  STL.64 [R1+0x3aa0], R6 ;  /* 0x003aa00601007387 */ /* 0x0081e20000100a00 */
[----:B-1----:R-:W3:Y:S02]  /*66780*/  LDL.LU R4, [R1+0x770] ;  /* 0x0007700001047983 */ /* 0x002ee40000300800 */
[----:B------:R-:W3:Y:S01]  /*66790*/  LDL.LU R5, [R1+0x774] ;  /* 0x0007740001057983 */ /* 0x000ee20000300800 */
[----:B0-----:R-:W3:Y:S01]  /*667a0*/  LDL.LU R6, [R1+0x778] ;  /* 0x0007780001067983 */ /* 0x001ee20000300800 */
[----:B------:R-:W3:Y:S02]  /*667b0*/  LDL.LU R7, [R1+0x77c] ;  /* 0x00077c0001077983 */ /* 0x000ee40000300800 */
[----:B------:R0:W-:Y:S02]  /*667c0*/  STL.64 [R1+0x3a40], R10 ;  /* 0x003a400a01007387 */ /* 0x0001e40000100a00 */
[----:B0-----:R-:W4:Y:S01]  /*667d0*/  LDL.64 R10, [R1+0x178] ;  /* 0x00017800010a7983 */ /* 0x001f220000100a00 */
[----:B------:R-:W-:Y:S03]  /*667e0*/  HMMA.16816.F32 R12, R24, R18, R12 ;  /* 0x00000012180c723c */ /* 0x000fe6000000180c */
[----:B----4-:R0:W-:Y:S01]  /*667f0*/  STL.64 [R1+0x3a58], R10 ;  /* 0x003a580a01007387 */ /* 0x0101e20000100a00 */
[----:B------:R-:W4:Y:S02]  /*66800*/  LDL.LU R8, [R1+0x740] ;  /* 0x0007400001087983 */ /* 0x000f240000300800 */
[----:B------:R-:W4:Y:S01]  /*66810*/  LDL.LU R9, [R1+0x744] ;  /* 0x0007440001097983 */ /* 0x000f220000300800 */
[----:B0-----:R-:W2:Y:S01]  /*66820*/  LDL.LU R10, [R1+0x748] ;  /* 0x00074800010a7983 */ /* 0x001ea20000300800 */
[----:B------:R-:W2:Y:S03]  /*66830*/  LDL.LU R11, [R1+0x74c] ;  /* 0x00074c00010b7983 */ /* 0x000ea60000300800 */
[----:B--2---:R0:W-:Y:S01]  /*66840*/  STL.64 [R1+0x3a68], R10 ;  /* 0x003a680a01007387 */ /* 0x0041e20000100a00 */
[----:B----4-:R-:W-:Y:S03]  /*66850*/  STL.64 [R1+0x3a60], R8 ;  /* 0x003a600801007387 */ /* 0x010fe60000100a00 */
[----:B0-----:R-:W2:Y:S08]  /*66860*/  LDL.64 R10, [R1+0x198] ;  /* 0x00019800010a7983 */ /* 0x001eb00000100a00 */
[----:B------:R0:W-:Y:S02]  /*66870*/  STL.64 [R1+0xb80], R12 ;  /* 0x000b800c01007387 */ /* 0x0001e40000100a00 */
[----:B------:R1:W-:Y:S01]  /*66880*/  STL.64 [R1+0xb88], R14 ;  /* 0x000b880e01007387 */ /* 0x0003e20000100a00 */
[----:B0-----:R-:W4:Y:S01]  /*66890*/  LDL.LU R12, [R1+0x3ac8] ;  /* 0x003ac800010c7983 */ /* 0x001f220000300800 */
[----:B-1----:R-:W-:-:S02]  /*668a0*/  IMAD.MOV.U32 R14, RZ, RZ, R18 ;  /* 0x000000ffff0e7224 */ /* 0x002fc400078e0012 */
[----:B------:R-:W-:Y:S02]  /*668b0*/  IMAD.MOV.U32 R13, RZ, RZ, R19 ;  /* 0x000000ffff0d7224 */ /* 0x000fe400078e0013 */
[----:B------:R-:W2:Y:S01]  /*668c0*/  LDL.LU.64 R18, [R1+0x3ac0] ;  /* 0x003ac00001127983 */ /* 0x000ea20000300a00 */
[----:B------:R-:W2:Y:S02]  /*668d0*/  LDL.LU.64 R16, [R1+0x3ab8] ;  /* 0x003ab80001107983 */ /* 0x000ea40000300a00 */
[----:B------:R-:W-:Y:S01]  /*668e0*/  IMAD.MOV.U32 R15, RZ, RZ, R23 ;  /* 0x000000ffff0f7224 */ /* 0x000fe200078e0017 */
[C---:B--2---:R-:W-:Y:S11]  /*668f0*/  HMMA.16816.F32 R16, R24.reuse, R22, R16 ;  /* 0x000000161810723c */ /* 0x044ff60000001810 */
[----:B------:R-:W-:Y:S11]  /*66900*/  @!UPT UIADD3 URZ, URZ, URZ, URZ ;  /* 0x0000003f3f3ff290 */ /* 0x000ff6000fffe03f */
[----:B------:R-:W-:Y:S01]  /*66910*/  @!UPT UIADD3 URZ, URZ, URZ, URZ ;  /* 0x0000003f3f3ff290 */ /* 0x000fe2000fffe03f */
[----:B------:R0:W-:Y:S01]  /*66920*/  STL.64 [R1+0xb70], R16 ;  /* 0x000b701001007387 */ /* 0x0001e20000100a00 */
[----:B------:R-:W-:Y:S03]  /*66930*/  STL.64 [R1+0xb78], R18 ;  /* 0x000b781201007387 */ /* 0x000fe60000100a00 */
[----:B0-----:R-:W2:Y:S01]  /*66940*/  LDL.LU R17, [R1+0x3ab0] ;  /* 0x003ab00001117983 */ /* 0x001ea20000300800 */
[----:B------:R-:W-:Y:S02]  /*66950*/  IMAD.MOV.U32 R16, RZ, RZ, R22 ;  /* 0x000000ffff107224 */ /* 0x000fe400078e0016 */
[----:B------:R-:W3:Y:S02]  /*66960*/  LDL.LU.64 R22, [R1+0x3aa8] ;  /* 0x003aa80001167983 */ /* 0x000ee40000300a00 */
[----:B------:R-:W-:Y:S01]  /*66970*/  STL.64 [R1+0x3a38], R14 ;  /* 0x003a380e01007387 */ /* 0x000fe20000100a00 */
[----:B----4-:R0:W-:Y:S04]  /*66980*/  STL.64 [R1+0x3a30], R12 ;  /* 0x003a300c01007387 */ /* 0x0101e80000100a00 */
[----:B0-----:R-:W4:Y:S01]  /*66990*/  LDL.LU R12, [R1+0x410] ;  /* 0x00041000010c7983 */ /* 0x001f220000300800 */
        /* <DEDUP_REMOVED lines=26> */
[----:B------:R-:W4:Y:S02]  /*66b40*/  LDL.LU.64 R4, [R1+0x3a78] ;  /* 0x003a780001047983 */ /* 0x000f240000300a00 */
[C---:B----4-:R-:W-:Y:S11]  /*66b50*/  HMMA.16816.F32 R4, R24.reuse, R10, R4 ;  /* 0x0000000a1804723c */ /* 0x050ff60000001804 */
[----:B------:R-:W-:Y:S11]  /*66b60*/  @!UPT UIADD3 URZ, URZ, URZ, URZ ;  /* 0x0000003f3f3ff290 */ /* 0x000ff6000fffe03f */
[----:B------:R-:W-:Y:S01]  /*66b70*/  @!UPT UIADD3 URZ, URZ, URZ, URZ ;  /* 0x0000003f3f3ff290 */ /* 0x000fe2000fffe03f */
[----:B------:R0:W-:Y:S01]  /*66b80*/  STL.64 [R1+0xb40], R4 ;  /* 0x000b400401007387 */ /* 0x0001e20000100a00 */
[----:B------:R1:W-:Y:S02]  /*66b90*/  STL.64 [R1+0xb48], R6 ;  /* 0x000b480601007387 */ /* 0x0003e40000100a00 */
[----:B0-----:R-:W-:Y:S01]  /*66ba0*/  IMAD.MOV.U32 R5, RZ, RZ, R10 ;  /* 0x000000ffff057224 */ /* 0x001fe200078e000a */
[----:B-1----:R-:W4:Y:S01]  /*66bb0*/  LDL.LU R7, [R1+0x3a74] ;  /* 0x003a740001077983 */ /* 0x002f220000300800 */
[----:B------:R-:W2:Y:S02]  /*66bc0*/  LDL.LU R4, [R1+0x3a70] ;  /* 0x003a700001047983 */ /* 0x000ea40000300800 */
        /* <DEDUP_REMOVED lines=8> */
[----:B0-----:R-:W2:Y:S01]  /*66c50*/  LDL.LU.64 R10, [R1+0x3a58] ;  /* 0x003a5800010a7983 */ /* 0x001ea20000300a00 */
[----:B------:R-:W-:Y:S01]  /*66c60*/  STL.64 [R1+0x38e8], R22 ;  /* 0x0038e81601007387 */ /* 0x000fe20000100a00 */
        /* <DEDUP_REMOVED lines=9> */
[----:B------:R-:W-:Y:S02]  /*66d00*/  IMAD.MOV.U32 R22, RZ, RZ, R5 ;  /* 0x000000ffff167224 */ /* 0x000fe400078e0005 */
[----:B------:R-:W-:Y:S01]  /*66d10*/  IMAD.MOV.U32 R23, RZ, RZ, R6 ;  /* 0x000000ffff177224 */ /* 0x000fe200078e0006 */
[----:B--2---:R-:W-:Y:S01]  /*66d20*/  HMMA.16816.F32 R24, R24, R10, R12 ;  /* 0x0000000a1818723c */ /* 0x004fe2000000180c */
[----:B------:R-:W2:Y:S01]  /*66d30*/  LDL.LU.64 R14, [R1+0x3a38] ;  /* 0x003a3800010e7983 */ /* 0x000ea20000300a00 */
[----:B------:R-:W3:Y:S02]  /*66d40*/  LDL.LU.64 R12, [R1+0x3a30] ;  /* 0x003a3000010c7983 */ /* 0x000ee40000300a00 */
[----:B------:R-:W2:Y:S02]  /*66d50*/  LDL.LU.64 R10, [R1+0x3a28] ;  /* 0x003a2800010a7983 */ /* 0x000ea40000300a00 */
[----:B------:R-:W2:Y:S11]  /*66d60*/  LDL.LU.64 R8, [R1+0x3a20] ;  /* 0x003a200001087983 */ /* 0x000eb60000300a00 */
[----:B------:R-:W-:Y:S06]  /*66d70*/  @!UPT UIADD3 URZ, URZ, URZ, URZ ;  /* 0x0000003f3f3ff290 */ /* 0x000fec000fffe03f */
[----:B------:R-:W-:Y:S01]  /*66d80*/  STL.64 [R1+0x6b0], R24 ;  /* 0x0006b01801007387 */ /* 0x000fe20000100a00 */
[----:B------:R-:W-:Y:S02]  /*66d90*/  STL.64 [R1+0x6b8], R26 ;  /* 0x0006b81a01007387 */ /* 0x000fe40000100a00 */
[----:B------:R0:W1:Y:S02]  /*66da0*/  LDSM.16.MT88.4 R24, [R4+0xa180] ;  /* 0x00a180000418783b */ /* 0x0000640000004200 */
[----:B0-----:R-:W2:Y:S02]  /*66db0*/  LDL.LU R4, [R1+0x3a18] ;  /* 0x003a180001047983 */ /* 0x001ea40000300800 */
[----:B------:R-:W2:Y:S02]  /*66dc0*/  LDL.LU R5, [R1+0x3a14] ;  /* 0x003a140001057983 */ /* 0x000ea40000300800 */
[----:B------:R-:W2:Y:S02]  /*66dd0*/  LDL.LU R6, [R1+0x3a10] ;  /* 0x003a100001067983 */ /* 0x000ea40000300800 */
[----:B------:R-:W-:Y:S01]  /*66de0*/  STL.64 [R1+0x3900], R22 ;  /* 0x0039001601007387 */ /* 0x000fe20000100a00 */
[----:B-1----:R0:W-:Y:S01]  /*66df0*/  STL.64 [R1+0x37d8], R26 ;  /* 0x0037d81a01007387 */ /* 0x0021e20000100a00 */
[----:B------:R1:W-:Y:S03]  /*66e00*/  STL.64 [R1+0x37d0], R24 ;  /* 0x0037d01801007387 */ /* 0x0003e60000100a00 */
[----:B0-----:R-:W2:Y:S01]  /*66e10*/  LDL.LU.64 R26, [R1+0x168] ;  /* 0x00016800011a7983 */ /* 0x001ea20000300a00 */
[----:B------:R-:W-:-:S02]  /*66e20*/  IMAD.MOV.U32 R22, RZ, RZ, R21 ;  /* 0x000000ffff167224 */ /* 0x000fc400078e0015 */
[----:B------:R-:W-:Y:S01]  /*66e30*/  IMAD.MOV.U32 R23, RZ, RZ, R20 ;  /* 0x000000ffff177224 */ /* 0x000fe200078e0014 */
[----:B--2---:R0:W-:Y:S01]  /*66e40*/  STL.64 [R1+0x38e0], R26 ;  /* 0x0038e01a01007387 */ /* 0x0041e20000100a00 */
[----:B-1----:R-:W2:Y:S02]  /*66e50*/  LDL.LU R24, [R1+0x5c0] ;  /* 0x0005c00001187983 */ /* 0x002ea40000300800 */
[----:B------:R-:W2:Y:S01]  /*66e60*/  LDL.LU R25, [R1+0x5c4] ;  /* 0x0005c40001197983 */ /* 0x000ea20000300800 */
[----:B0-----:R-:W2:Y:S01]  /*66e70*/  LDL.LU R26, [R1+0x5c8] ;  /* 0x0005c800011a7983 */ /* 0x001ea20000300800 */
[----:B------:R-:W2:Y:S02]  /*66e80*/  LDL.LU R27, [R1+0x5cc] ;  /* 0x0005cc00011b7983 */ /* 0x000ea40000300800 */
[----:B------:R-:W-:Y:S01]  /*66e90*/  STL.64 [R1+0x3918], R22 ;  /* 0x0039181601007387 */ /* 0x000fe20000100a00 */
[----:B--2---:R-:W-:Y:S01]  /*66ea0*/  STL.64 [R1+0x38f8], R26 ;  /* 0x0038f81a01007387 */ /* 0x004fe20000100a00 */
[----:B------:R0:W-:Y:S03]  /*66eb0*/  STL.64 [R1+0x38f0], R24 ;  /* 0x0038f01801007387 */ /* 0x0001e60000100a00 */
[----:B0-----:R-:W2:Y:S01]  /*66ec0*/  LDL.LU R24, [R1+0x5d0] ;  /* 0x0005d00001187983 */ /* 0x001ea20000300800 */
[----:B------:R-:W2:Y:S02]  /*66ed0*/  LDL.LU R25, [R1+0x5d4] ;  /* 0x0005d40001197983 */ /* 0x000ea40000300800 */
[----:B------:R-:W2:Y:S02]  /*66ee0*/  LDL.LU R26, [R1+0x5d8] ;  /* 0x0005d800011a7983 */ /* 0x000ea40000300800 */
        /* <DEDUP_REMOVED lines=20> */
[----:B---3--:R-:W-:-:S05]  /*67030*/  IMAD.MOV.U32 R23, RZ, RZ, R13 ;  /* 0x000000ffff177224 */ /* 0x008fca00078e000d */
[----:B------:R0:W-:Y:S01]  /*67040*/  STL.64 [R1+0x3960], R22 ;  /* 0x0039601601007387 */ /* 0x0001e20000100a00 */
[----:B----4-:R-:W-:Y:S02]  /*67050*/  IMAD.MOV.U32 R18, RZ, RZ, R7 ;  /* 0x000000ffff127224 */ /* 0x010fe400078e0007 */
[----:B------:R-:W-:Y:S02]  /*67060*/  IMAD.MOV.U32 R19, RZ, RZ, R3 ;  /* 0x000000ffff137224 */ /* 0x000fe400078e0003 */
[----:B0-----:R-:W-:Y:S02]  /*67070*/  IMAD.MOV.U32 R22, RZ, RZ, R12 ;  /* 0x000000ffff167224 */ /* 0x001fe400078e000c */
[----:B------:R-:W-:-:S05]  /*67080*/  IMAD.MOV.U32 R23, RZ, RZ, R11 ;  /* 0x000000ffff177224 */ /* 0x000fca00078e000b */
[----:B------:R-:W-:Y:S04]  /*67090*/  STL.64 [R1+0x3978], R22 ;  /* 0x0039781601007387 */ /* 0x000fe80000100a00 */
[----:B--2---:R-:W-:Y:S01]  /*670a0*/  STL.64 [R1+0x3940], R26 ;  /* 0x0039401a01007387 */ /* 0x004fe20000100a00 */
[----:B------:R0:W-:Y:S03]  /*670b0*/  STL.64 [R1+0x3938], R24 ;  /* 0x0039381801007387 */ /* 0x0001e60000100a00 */
[----:B0-----:R-:W2:Y:S01]  /*670c0*/  LDL.LU R24, [R1+0x600] ;  /* 0x0006000001187983 */ /* 0x001ea20000300800 */
[----:B------:R-:W2:Y:S02]  /*670d0*/  LDL.LU R25, [R1+0x604] ;  /* 0x0006040001197983 */ /* 0x000ea40000300800 */
[----:B------:R-:W3:Y:S02]  /*670e0*/  LDL.LU R26, [R1+0x608] ;  /* 0x00060800011a7983 */ /* 0x000ee40000300800 */
[----:B------:R-:W3:Y:S01]  /*670f0*/  LDL.LU R27, [R1+0x60c] ;  /* 0x00060c00011b7983 */ /* 0x000ee20000300800 */
        /* <DEDUP_REMOVED lines=24> */
[----:B------:R-:W-:Y:S01]  /*67280*/  IMAD.MOV.U32 R19, RZ, RZ, R9 ;  /* 0x000000ffff137224 */ /* 0x000fe200078e0009 */
[----:B--2---:R-:W-:Y:S01]  /*67290*/  STL.64 [R1+0x3a00], R14 ;  /* 0x003a000e01007387 */ /* 0x004fe20000100a00 */
[----:B------:R0:W-:Y:S03]  /*672a0*/  STL.64 [R1+0x39f8], R12 ;  /* 0x0039f80c01007387 */ /* 0x0001e60000100a00 */
[----:B0-----:R-:W4:Y:S01]  /*672b0*/  LDL.LU R12, [R1+0x690] ;  /* 0x00069000010c7983 */ /* 0x001f220000300800 */
[----:B------:R-:W4:Y:S02]  /*672c0*/  LDL.LU R13, [R1+0x694] ;  /* 0x00069400010d7983 */ /* 0x000f240000300800 */
[----:B------:R-:W4:Y:S02]  /*672d0*/  LDL.LU R14, [R1+0x698] ;  /* 0x00069800010e7983 */ /* 0x000f240000300800 */
[----:B------:R-:W4:Y:S01]  /*672e0*/  LDL.LU R15, [R1+0x69c] ;  /* 0x00069c00010f7983 */ /* 0x000f220000300800 */
[----:B------:R-:W2:Y:S01]  /*672f0*/  LDL.LU R8, [R1+0x650] ;  /* 0x0006500001087983 */ /* 0x000ea20000300800 */
[----:B------:R-:W2:Y:S02]  /*67300*/  LDL.LU R9, [R1+0x654] ;  /* 0x0006540001097983 */ /* 0x000ea40000300800 */
[----:B------:R-:W2:Y:S02]  /*67310*/  LDL.LU R10, [R1+0x658] ;  /* 0x00065800010a7983 */ /* 0x000ea40000300800 */
[----:B------:R-:W2:Y:S01]  /*67320*/  LDL.LU R11, [R1+0x65c] ;  /* 0x00065c00010b7983 */ /* 0x000ea20000300800 */
[----:B------:R0:W-:Y:S01]  /*67330*/  STL.64 [R1+0x3990], R22 ;  /* 0x0039901601007387 */ /* 0x0001e20000100a00 */
        /* <DEDUP_REMOVED lines=10> */
[----:B------:R-:W-:Y:S01]  /*673e0*/  IMAD.MOV.U32 R18, RZ, RZ, R17 ;  /* 0x000000ffff127224 */ /* 0x000fe200078e0011 */
        /* <DEDUP_REMOVED lines=31> */
[----:B0-----:R-:W3:Y:S01]  /*675e0*/  LDL.LU.64 R18, [R1+0x39c0] ;  /* 0x0039c00001127983 */ /* 0x001ee20000300a00 */
[----:B------:R-:W4:Y:S01]  /*675f0*/  LDL.LU R16, [R1+0x39b8] ;  /* 0x0039b80001107983 */ /* 0x000f220000300800 */
[C---:B---3--:R-:W-:Y:S11]  /*67600*/  HMMA.16816.F32 R12, R4.reuse, R18, R12 ;  /* 0x00000012040c723c */ /* 0x048ff6000000180c */
[----:B------:R-:W-:Y:S11]  /*67610*/  @!UPT UIADD3 URZ, URZ, URZ, URZ ;  /* 0x0000003f3f3ff290 */ /* 0x000ff6000fffe03f */
[----:B------:R-:W-:Y:S01]  /*67620*/  @!UPT UIADD3 URZ, URZ, URZ, URZ ;  /* 0x0000003f3f3ff290 */ /* 0x000fe2000fffe03f */
[----:B------:R-:W-:Y:S01]  /*67630*/  STL.64 [R1+0x670], R12 ;  /* 0x0006700c01007387 */ /* 0x000fe20000100a00 */
[----:B------:R0:W-:Y:S03]  /*67640*/  STL.64 [R1+0x678], R14 ;  /* 0x0006780e01007387 */ /* 0x0001e60000100a00 */
[----:B0-----:R-:W3:Y:S01]  /*67650*/  LDL.LU.64 R14, [R1+0x39b0] ;  /* 0x0039b000010e7983 */ /* 0x001ee20000300a00 */
[----:B------:R-:W2:Y:S02]  /*67660*/  LDL.LU.64 R12, [R1+0x39a8] ;  /* 0x0039a800010c7983 */ /* 0x000ea40000300a00 */
[----:B------:R-:W-:Y:S02]  /*67670*/  STL.64 [R1+0x38a0], R18 ;  /* 0x0038a01201007387 */ /* 0x000fe40000100a00 */
[----:B----4-:R0:W-:Y:S02]  /*67680*/  STL [R1+0x3898], R16 ;  /* 0x0038981001007387 */ /* 0x0101e40000100800 */
        /* <DEDUP_REMOVED lines=10> */
[----:B------:R-:W4:Y:S02]  /*67730*/  LDL.LU R8, [R1+0x3998] ;  /* 0x0039980001087983 */ /* 0x000f240000300800 */
[----:B------:R-:W-:Y:S02]  /*67740*/  STL.64 [R1+0x3890], R14 ;  /* 0x0038900e01007387 */ /* 0x000fe40000100a00 */
[----:B--2---:R-:W-:Y:S01]  /*67750*/  STL.64 [R1+0x3888], R12 ;  /* 0x0038880c01007387 */ /* 0x004fe20000100a00 */
[C---:B---3--:R-:W-:Y:S11]  /*67760*/  HMMA.16816.F32 R20, R4.reuse, R10, R20 ;  /* 0x0000000a0414723c */ /* 0x048ff60000001814 */
[----:B------:R-:W-:Y:S11]  /*67770*/  @!UPT UIADD3 URZ, URZ, URZ, URZ ;  /* 0x0000003f3f3ff290 */ /* 0x000ff6000fffe03f */
[----:B------:R-:W-:Y:S01]  /*67780*/  @!UPT UIADD3 URZ, URZ, URZ, URZ ;  /* 0x0000003f3f3ff290 */ /* 0x000fe2000fffe03f */
[----:B------:R-:W-:Y:S01]  /*67790*/  STL.64 [R1+0x430], R20 ;  /* 0x0004301401007387 */ /* 0x000fe20000100a00 */
[----:B------:R0:W-:Y:S03]  /*677a0*/  STL.64 [R1+0x438], R22 ;  /* 0x0004381601007387 */ /* 0x0001e60000100a00 */
[----:B0-----:R-:W2:Y:S01]  /*677b0*/  LDL.LU.64 R22, [R1+0x3990] ;  /* 0x0039900001167983 */ /* 0x001ea20000300a00 */
[----:B------:R-:W-:Y:S02]  /*677c0*/  STL.64 [R1+0x3880], R10 ;  /* 0x0038800a01007387 */ /* 0x000fe40000100a00 */
[----:B----4-:R0:W-:Y:S02]  /*677d0*/  STL [R1+0x3878], R8 ;  /* 0x0038780801007387 */ /* 0x0101e40000100800 */
        /* <DEDUP_REMOVED lines=53> */
[----:B------:R-:W-:Y:S02]  /*67b30*/  IMAD.MOV.U32 R14, RZ, RZ, R2 ;  /* 0x000000ffff0e7224 */ /* 0x000fe400078e0002 */
[----:B------:R-:W-:Y:S01]  /*67b40*/  IMAD.MOV.U32 R15, RZ, RZ, R0 ;  /* 0x000000ffff0f7224 */ /* 0x000fe200078e0000 */
[C---:B--2---:R-:W-:Y:S01]  /*67b50*/  HMMA.16816.F32 R20, R4.reuse, R22, R24 ;  /* 0x000000160414723c */ /* 0x044fe20000001818 */
[----:B------:R-:W2:Y:S07]  /*67b60*/  LDL.LU.64 R26, [R1+0x38e0] ;  /* 0x0038e000011a7983 */ /* 0x000eae0000300a00 */
[C---:B---3--:R-:W-:Y:S11]  /*67b70*/  HMMA.16816.F32 R8, R4.reuse, R14, R8 ;  /* 0x0000000e0408723c */ /* 0x048ff60000001808 */
[----:B------:R-:W-:Y:S04]  /*67b80*/  @!UPT UIADD3 URZ, URZ, URZ, URZ ;  /* 0x0000003f3f3ff290 */ /* 0x000fe8000fffe03f */
[----:B------:R-:W-:Y:S01]  /*67b90*/  STL.64 [R1+0xa50], R20 ;  /* 0x000a501401007387 */ /* 0x000fe20000100a00 */
[----:B------:R0:W-:Y:S03]  /*67ba0*/  STL.64 [R1+0xa58], R22 ;  /* 0x000a581601007387 */ /* 0x0001e60000100a00 */
[----:B0-----:R-:W3:Y:S01]  /*67bb0*/  LDL.LU.64 R22, [R1+0x38d8] ;  /* 0x0038d80001167983 */ /* 0x001ee20000300a00 */
[----:B------:R-:W3:Y:S01]  /*67bc0*/  LDL.LU.64 R20, [R1+0x38d0] ;  /* 0x0038d00001147983 */ /* 0x000ee20000300a00 */
[----:B--2---:R-:W-:Y:S02]  /*67bd0*/  HMMA.16816.F32 R4, R4, R26, R16 ;  /* 0x0000001a0404723c */ /* 0x004fe40000001810 */
[----:B------:R-:W2:Y:S01]  /*67be0*/  LDL.LU.64 R18, [R1+0x8] ;  /* 0x0000080001127983 */ /* 0x000ea20000300a00 */
[----:B------:R-:W-:Y:S02]  /*67bf0*/  STL.64 [R1+0xa40], R8 ;  /* 0x000a400801007387 */ /* 0x000fe40000100a00 */
[----:B------:R-:W-:Y:S01]  /*67c00*/  STL.64 [R1+0xa48], R10 ;  /* 0x000a480a01007387 */ /* 0x000fe20000100a00 */
[----:B--2---:R-:W-:Y:S11]  /*67c10*/  STL.64 [R1+0x38b8], R18 ;  /* 0x0038b81201007387 */ /* 0x004ff60000100a00 */
[----:B------:R-:W-:Y:S06]  /*67c20*/  @!UPT UIADD3 URZ, URZ, URZ, URZ ;  /* 0x0000003f3f3ff290 */ /* 0x000fec000fffe03f */
[----:B------:R0:W-:Y:S02]  /*67c30*/  STL.64 [R1+0x390], R4 ;  /* 0x0003900401007387 */ /* 0x0001e40000100a00 */
[----:B------:R1:W-:Y:S01]  /*67c40*/  STL.64 [R1+0x398], R6 ;  /* 0x0003980601007387 */ /* 0x0003e20000100a00 */
[----:B0-----:R-:W2:Y:S01]  /*67c50*/  LDL.LU R4, [R1+0x2a0] ;  /* 0x0002a00001047983 */ /* 0x001ea20000300800 */
[----:B------:R-:W2:Y:S02]  /*67c60*/  LDL.LU R5, [R1+0x2a4] ;  /* 0x0002a40001057983 */ /* 0x000ea40000300800 */
[----:B-1----:R-:W4:Y:S02]  /*67c70*/  LDL.LU R6, [R1+0x2a8] ;  /* 0x0002a80001067983 */ /* 0x002f240000300800 */
[----:B------:R-:W-:Y:S02]  /*67c80*/  IMAD.MOV.U32 R7, RZ, RZ, R3 ;  /* 0x000000ffff077224 */ /* 0x000fe400078e0003 */
[----:B------:R-:W2:Y:S01]  /*67c90*/  LDL.LU R3, [R1+0x38cc] ;  /* 0x0038cc0001037983 */ /* 0x000ea20000300800 */
[----:B------:R-:W2:Y:S03]  /*67ca0*/  LDL.LU.64 R18, [R1+0x18] ;  /* 0x0000180001127983 */ /* 0x000ea60000300a00 */
[----:B--2---:R0:W-:Y:S04]  /*67cb0*/  STL.64 [R1+0x38c0], R18 ;  /* 0x0038c01201007387 */ /* 0x0041e80000100a00 */
        /* <DEDUP_REMOVED lines=26> */
[----:B------:R-:W-:-:S02]  /*67e60*/  IMAD.MOV.U32 R7, RZ, RZ, R3 ;  /* 0x000000ffff077224 */ /* 0x000fc400078e0003 */
[----:B------:R-:W4:Y:S01]  /*67e70*/  LDL.LU R3, [R1+0x38c8] ;  /* 0x0038c80001037983 */ /* 0x000f220000300800 */
[----:B------:R0:W-:Y:S02]  /*67e80*/  STL.64 [R1+0x37e8], R26 ;  /* 0x0037e81a01007387 */ /* 0x0001e40000100a00 */
[----:B------:R-:W3:Y:S02]  /*67e90*/  LDL.LU R24, [R1+0x310] ;  /* 0x0003100001187983 */ /* 0x000ee40000300800 */
[----:B------:R-:W3:Y:S01]  /*67ea0*/  LDL.LU R25, [R1+0x314] ;  /* 0x0003140001197983 */ /* 0x000ee20000300800 */
[----:B0-----:R-:W3:Y:S01]  /*67eb0*/  LDL.LU R26, [R1+0x318] ;  /* 0x00031800011a7983 */ /* 0x001ee20000300800 */
[----:B------:R-:W3:Y:S02]  /*67ec0*/  LDL.LU R27, [R1+0x31c] ;  /* 0x00031c00011b7983 */ /* 0x000ee40000300800 */
[----:B------:R-:W-:Y:S01]  /*67ed0*/  IMAD.MOV.U32 R0, RZ, RZ, R19 ;  /* 0x000000ffff007224 */ /* 0x000fe200078e0013 */
[----:B---3--:R-:W-:Y:S11]  /*67ee0*/  HMMA.16816.F32 R24, R20, R18, R24 ;  /* 0x000000121418723c */ /* 0x008ff60000001818 */
[----:B------:R-:W-:Y:S11]  /*67ef0*/  @!UPT UIADD3 URZ, URZ, URZ, URZ ;  /* 0x0000003f3f3ff290 */ /* 0x000ff6000fffe03f */
[----:B------:R-:W-:Y:S01]  /*67f00*/  @!UPT UIADD3 URZ, URZ, URZ, URZ ;  /* 0x0000003f3f3ff290 */ /* 0x000fe2000fffe03f */
[----:B------:R0:W-:Y:S01]  /*67f10*/  STL.64 [R1+0x360], R24 ;  /* 0x0003601801007387 */ /* 0x0001e20000100a00 */
[----:B------:R-:W-:Y:S02]  /*67f20*/  STL.64 [R1+0x368], R26 ;  /* 0x0003681a01007387 */ /* 0x000fe40000100a00 */
[----:B0-----:R-:W-:Y:S02]  /*67f30*/  IMAD.MOV.U32 R24, RZ, RZ, R18 ;  /* 0x000000ffff187224 */ /* 0x001fe400078e0012 */
[----:B------:R-:W3:Y:S03]  /*67f40*/  LDL.LU.64 R18, [R1+0x38c0] ;  /* 0x0038c00001127983 */ /* 0x000ee60000300a00 */
[----:B------:R0:W-:Y:S02]  /*67f50*/  STL [R1+0x3830], R24 ;  /* 0x0038301801007387 */ /* 0x0001e40000100800 */
[----:B0-----:R-:W3:Y:S01]  /*67f60*/  LDL.LU R24, [R1+0x300] ;  /* 0x0003000001187983 */ /* 0x001ee20000300800 */
[----:B------:R-:W3:Y:S02]  /*67f70*/  LDL.LU R25, [R1+0x304] ;  /* 0x0003040001197983 */ /* 0x000ee40000300800 */
[----:B------:R-:W3:Y:S02]  /*67f80*/  LDL.LU R26, [R1+0x308] ;  /* 0x00030800011a7983 */ /* 0x000ee40000300800 */
[----:B----4-:R-:W-:-:S07]  /*67f90*/  IMAD.MOV.U32 R27, RZ, RZ, R3 ;  /* 0x000000ffff1b7224 */ /* 0x010fce00078e0003 */
[C---:B---3--:R-:W-:Y:S11]  /*67fa0*/  HMMA.16816.F32 R24, R20.reuse, R18, R24 ;  /* 0x000000121418723c */ /* 0x048ff60000001818 */
[----:B------:R-:W-:Y:S11]  /*67fb0*/  @!UPT UIADD3 URZ, URZ, URZ, URZ ;  /* 0x0000003f3f3ff290 */ /* 0x000ff6000fffe03f */
[----:B------:R-:W-:Y:S01]  /*67fc0*/  @!UPT UIADD3 URZ, URZ, URZ, URZ ;  /* 0x0000003f3f3ff290 */ /* 0x000fe2000fffe03f */
[----:B------:R0:W-:Y:S01]  /*67fd0*/  STL.64 [R1+0x350], R24 ;  /* 0x0003501801007387 */ /* 0x0001e20000100a00 */
[----:B------:R1:W-:Y:S02]  /*67fe0*/  STL.64 [R1+0x358], R26 ;  /* 0x0003581a01007387 */ /* 0x0003e40000100a00 */
[----:B0-----:R-:W-:Y:S02]  /*67ff0*/  IMAD.MOV.U32 R25, RZ, RZ, R19 ;  /* 0x000000ffff197224 */ /* 0x001fe400078e0013 */
[----:B-1----:R-:W-:Y:S02]  /*68000*/  IMAD.MOV.U32 R26, RZ, RZ, R18 ;  /* 0x000000ffff1a7224 */ /* 0x002fe400078e0012 */
        /* <DEDUP_REMOVED lines=9> */
[----:B------:R-:W4:Y:S02]  /*680a0*/  LDL.LU.64 R18, [R1+0x38a0] ;  /* 0x0038a00001127983 */ /* 0x000f240000300a00 */
[----:B------:R-:W2:Y:S01]  /*680b0*/  LDL.LU R16, [R1+0x3898] ;  /* 0x0038980001107983 */ /* 0x000ea20000300800 */
[----:B------:R0:W-:Y:S01]  /*680c0*/  STL.64 [R1+0x3840], R26 ;  /* 0x0038401a01007387 */ /* 0x0001e20000100a00 */
[----:B------:R-:W-:Y:S03]  /*680d0*/  STL.64 [R1+0x3838], R24 ;  /* 0x0038381801007387 */ /* 0x000fe60000100a00 */
[----:B0-----:R-:W2:Y:S04]  /*680e0*/  LDL.LU.64 R26, [R1+0x1d8] ;  /* 0x0001d800011a7983 */ /* 0x001ea80000300a00 */
[----:B--2---:R0:W-:Y:S04]  /*680f0*/  STL.64 [R1+0x3848], R26 ;  /* 0x0038481a01007387 */ /* 0x0041e80000100a00 */
[----:B0-----:R-:W2:Y:S01]  /*68100*/  LDL.LU.64 R26, [R1+0x1e8] ;  /* 0x0001e800011a7983 */ /* 0x001ea20000300a00 */
[C---:B----4-:R-:W-:Y:S03]  /*68110*/  HMMA.16816.F32 R12, R20.reuse, R18, R12 ;  /* 0x00000012140c723c */ /* 0x050fe6000000180c */
[----:B--2---:R0:W-:Y:S04]  /*68120*/  STL.64 [R1+0x3860], R26 ;  /* 0x0038601a01007387 */ /* 0x0041e80000100a00 */
[----:B0-----:R-:W2:Y:S11]  /*68130*/  LDL.LU.64 R26, [R1+0x38] ;  /* 0x00003800011a7983 */ /* 0x001eb60000300a00 */
[----:B------:R-:W-:Y:S05]  /*68140*/  @!UPT UIADD3 URZ, URZ, URZ, URZ ;  /* 0x0000003f3f3ff290 */ /* 0x000fea000fffe03f */
[----:B------:R-:W-:Y:S02]  /*68150*/  STL.64 [R1+0x300], R12 ;  /* 0x0003000c01007387 */ /* 0x000fe40000100a00 */
[----:B------:R0:W-:Y:S02]  /*68160*/  STL.64 [R1+0x308], R14 ;  /* 0x0003080e01007387 */ /* 0x0001e40000100a00 */
[----:B0-----:R-:W3:Y:S01]  /*68170*/  LDL.LU.64 R14, [R1+0x3890] ;  /* 0x00389000010e7983 */ /* 0x001ee20000300a00 */
[----:B------:R-:W4:Y:S01]  /*68180*/  LDL.LU.64 R12, [R1+0x3888] ;  /* 0x00388800010c7983 */ /* 0x000f220000300a00 */
[C---:B---3--:R-:W-:Y:S11]  /*68190*/  HMMA.16816.F32 R8, R20.reuse, R14, R8 ;  /* 0x0000000e1408723c */ /* 0x048ff60000001808 */
[----:B------:R-:W-:Y:S11]  /*681a0*/  @!UPT UIADD3 URZ, URZ, URZ, URZ ;  /* 0x0000003f3f3ff290 */ /* 0x000ff6000fffe03f */
[----:B------:R-:W-:Y:S01]  /*681b0*/  @!UPT UIADD3 URZ, URZ, URZ, URZ ;  /* 0x0000003f3f3ff290 */ /* 0x000fe2000fffe03f */
[----:B------:R-:W-:Y:S01]  /*681c0*/  STL.64 [R1+0x2f0], R8 ;  /* 0x0002f00801007387 */ /* 0x000fe20000100a00 */
[----:B------:R0:W-:Y:S03]  /*681d0*/  STL.64 [R1+0x2f8], R10 ;  /* 0x0002f80a01007387 */ /* 0x0001e60000100a00 */
[----:B0-----:R-:W3:Y:S01]  /*681e0*/  LDL.LU.64 R10, [R1+0x3880] ;  /* 0x00388000010a7983 */ /* 0x001ee20000300a00 */
[----:B------:R-:W2:Y:S02]  /*681f0*/  LDL.LU R8, [R1+0x3878] ;  /* 0x0038780001087983 */ /* 0x000ea40000300800 */
[----:B------:R0:W-:Y:S02]  /*68200*/  STL.64 [R1+0x3778], R14 ;  /* 0x0037780e01007387 */ /* 0x0001e40000100a00 */
[----:B----4-:R-:W-:Y:S01]  /*68210*/  STL.64 [R1+0x3770], R12 ;  /* 0x0037700c01007387 */ /* 0x010fe20000100a00 */
[----:B0-----:R-:W4:Y:S01]  /*68220*/  LDL.LU.64 R14, [R1+0x1c8] ;  /* 0x0001c800010e7983 */ /* 0x001f220000300a00 */
[C---:B---3--:R-:W-:Y:S11]  /*68230*/  HMMA.16816.F32 R4, R20.reuse, R10, R4 ;  /* 0x0000000a1404723c */ /* 0x048ff60000001804 */
[----:B------:R-:W-:Y:S11]  /*68240*/  @!UPT UIADD3 URZ, URZ, URZ, URZ ;  /* 0x0000003f3f3ff290 */ /* 0x000ff6000fffe03f */
[----:B------:R-:W-:Y:S01]  /*68250*/  @!UPT UIADD3 URZ, URZ, URZ, URZ ;  /* 0x0000003f3f3ff290 */ /* 0x000fe2000fffe03f */
[----:B------:R-:W-:Y:S01]  /*68260*/  STL.64 [R1+0x2e0], R4 ;  /* 0x0002e00401007387 */ /* 0x000fe20000100a00 */
[----:B------:R0:W-:Y:S03]  /*68270*/  STL.64 [R1+0x2e8], R6 ;  /* 0x0002e80601007387 */ /* 0x0001e60000100a00 */
[----:B0-----:R-:W3:Y:S01]  /*68280*/  LDL.LU.64 R6, [R1+0x3870] ;  /* 0x0038700001067983 */ /* 0x001ee20000300a00 */
[----:B------:R-:W3:Y:S02]  /*68290*/  LDL.LU.64 R4, [R1+0x3868] ;  /* 0x0038680001047983 */ /* 0x000ee40000300a00 */
[----:B--2---:R-:W-:Y:S02]  /*682a0*/  IMAD.MOV.U32 R2, RZ, RZ, R26 ;  /* 0x000000ffff027224 */ /* 0x004fe400078e001a */
[----:B------:R-:W-:Y:S01]  /*682b0*/  IMAD.MOV.U32 R17, RZ, RZ, R27 ;  /* 0x000000ffff117224 */ /* 0x000fe200078e001b */
[C---:B---3--:R-:W-:Y:S01]  /*682c0*/  HMMA.16816.F32 R4, R20.reuse, R26, R4 ;  /* 0x0000001a1404723c */ /* 0x048fe20000001804 */
[----:B------:R-:W2:Y:S11]  /*682d0*/  LDL.LU.64 R26, [R1+0x3860] ;  /* 0x00386000011a7983 */ /* 0x000eb60000300a00 */
[----:B------:R-:W-:Y:S11]  /*682e0*/  @!UPT UIADD3 URZ, URZ, URZ, URZ ;  /* 0x0000003f3f3ff290 */ /* 0x000ff6000fffe03f */
[----:B------:R-:W-:Y:S01]  /*682f0*/  STL.64 [R1+0x2d0], R4 ;  /* 0x0002d00401007387 */ /* 0x000fe20000100a00 */
[----:B------:R0:W-:Y:S02]  /*68300*/  STL [R1+0x2d8], R6 ;  /* 0x0002d80601007387 */ /* 0x0001e40000100800 */
[----:B------:R-:W-:Y:S02]  /*68310*/  IMAD.MOV.U32 R3, RZ, RZ, R7 ;  /* 0x000000ffff037224 */ /* 0x000fe400078e0007 */
[----:B0-----:R-:W2:Y:S01]  /*68320*/  LDL.LU.64 R6, [R1+0x3858] ;  /* 0x0038580001067983 */ /* 0x001ea20000300a00 */
[----:B------:R-:W2:Y:S02]  /*68330*/  LDL.LU.64 R4, [R1+0x3850] ;  /* 0x0038500001047983 */ /* 0x000ea40000300a00 */
[----:B------:R-:W-:Y:S02]  /*68340*/  STL.64 [R1+0x3788], R18 ;  /* 0x0037881201007387 */ /* 0x000fe40000100a00 */
[----:B------:R0:W-:Y:S02]  /*68350*/  STL.64 [R1+0x3780], R16 ;  /* 0x0037801001007387 */ /* 0x0001e40000100a00 */
[----:B0-----:R-:W4:Y:S01]  /*68360*/  LDL.LU R16, [R1+0x280] ;  /* 0x0002800001107983 */ /* 0x001f220000300800 */
[----:B------:R-:W4:Y:S02]  /*68370*/  LDL.LU R17, [R1+0x284] ;  /* 0x0002840001117983 */ /* 0x000f240000300800 */
[----:B------:R-:W4:Y:S02]  /*68380*/  LDL.LU R18, [R1+0x288] ;  /* 0x0002880001127983 */ /* 0x000f240000300800 */
[----:B------:R-:W4:Y:S01]  /*68390*/  LDL.LU R19, [R1+0x28c] ;  /* 0x00028c0001137983 */ /* 0x000f220000300800 */
[----:B------:R-:W-:Y:S01]  /*683a0*/  STL [R1+0x30b8], R3 ;  /* 0x0030b80301007387 */ /* 0x000fe20000100800 */
        /* <DEDUP_REMOVED lines=8> */
[----:B------:R0:W-:Y:S02]  /*68430*/  STL [R1+0x3730], R4 ;  /* 0x0037300401007387 */ /* 0x0001e40000100800 */
[----:B------:R1:W-:Y:S01]  /*68440*/  STL [R1+0x372c], R5 ;  /* 0x00372c0501007387 */ /* 0x0003e20000100800 */
[----:B0-----:R-:W2:Y:S01]  /*68450*/  LDL.LU R4, [R1+0x290] ;  /* 0x0002900001047983 */ /* 0x001ea20000300800 */
[----:B-1----:R-:W2:Y:S02]  /*68460*/  LDL.LU R5, [R1+0x294] ;  /* 0x0002940001057983 */ /* 0x002ea40000300800 */
[----:B------:R-:W2:Y:S02]  /*68470*/  LDL.LU R6, [R1+0x298] ;  /* 0x0002980001067983 */ /* 0x000ea40000300800 */
[----:B------:R-:W2:Y:S02]  /*68480*/  LDL.LU R7, [R1+0x29c] ;  /* 0x00029c0001077983 */ /* 0x000ea40000300800 */
[C---:B--2---:R-:W-:Y:S11]  /*68490*/  HMMA.16816.F32 R4, R20.reuse, R26, R4 ;  /* 0x0000001a1404723c */ /* 0x044ff60000001804 */
[----:B------:R-:W-:Y:S11]  /*684a0*/  @!UPT UIADD3 URZ, URZ, URZ, URZ ;  /* 0x0000003f3f3ff290 */ /* 0x000ff6000fffe03f */
[----:B------:R-:W-:Y:S01]  /*684b0*/  @!UPT UIADD3 URZ, URZ, URZ, URZ ;  /* 0x0000003f3f3ff290 */ /* 0x000fe2000fffe03f */
[----:B------:R-:W-:Y:S01]  /*684c0*/  STL.64 [R1+0x9c0], R4 ;  /* 0x0009c00401007387 */ /* 0x000fe20000100a00 */
[----:B------:R0:W-:Y:S02]  /*684d0*/  STL.64 [R1+0x9c8], R6 ;  /* 0x0009c80601007387 */ /* 0x0001e40000100a00 */
[----:B0-----:R-:W-:Y:S02]  /*684e0*/  IMAD.MOV.U32 R6, RZ, RZ, R27 ;  /* 0x000000ffff067224 */ /* 0x001fe400078e001b */
[----:B------:R-:W-:Y:S02]  /*684f0*/  IMAD.MOV.U32 R7, RZ, RZ, R26 ;  /* 0x000000ffff077224 */ /* 0x000fe400078e001a */
[----:B------:R-:W2:Y:S01]  /*68500*/  LDL.LU.64 R26, [R1+0x3840] ;  /* 0x00384000011a7983 */ /* 0x000ea20000300a00 */
[----:B------:R-:W3:Y:S02]  /*68510*/  LDL.LU.64 R24, [R1+0x3838] ;  /* 0x0038380001187983 */ /* 0x000ee40000300a00 */
[----:B------:R-:W-:Y:S02]  /*68520*/  STL [R1+0x3738], R6 ;  /* 0x0037380601007387 */ /* 0x000fe40000100800 */
[----:B------:R4:W-:Y:S02]  /*68530*/  STL [R1+0x3734], R7 ;  /* 0x0037340701007387 */ /* 0x0009e40000100800 */
[----:B----4-:R-:W-:Y:S11]  /*68540*/  HMMA.16816.F32 R4, R20, R14, R16 ;  /* 0x0000000e1404723c */ /* 0x010ff60000001810 */
[----:B------:R-:W-:Y:S11]  /*68550*/  @!UPT UIADD3 URZ, URZ, URZ, URZ ;  /* 0x0000003f3f3ff290 */ /* 0x000ff6000fffe03f */
[----:B------:R-:W-:Y:S01]  /*68560*/  @!UPT UIADD3 URZ, URZ, URZ, URZ ;  /* 0x0000003f3f3ff290 */ /* 0x000fe2000fffe03f */
[----:B------:R-:W-:Y:S01]  /*68570*/  STL.64 [R1+0x9b0], R4 ;  /* 0x0009b00401007387 */ /* 0x000fe20000100a00 */
[----:B------:R-:W-:Y:S02]  /*68580*/  STL.64 [R1+0x9b8], R6 ;  /* 0x0009b80601007387 */ /* 0x000fe40000100a00 */
[----:B------:R-:W4:Y:S02]  /*68590*/  LDL R9, [R1+0x97c] ;  /* 0x00097c0001097983 */ /* 0x000f240000100800 */
[----:B------:R-:W-:Y:S01]  /*685a0*/  STL.64 [R1+0x3760], R10 ;  /* 0x0037600a01007387 */ /* 0x000fe20000100a00 */
[----:B----4-:R0:W-:Y:S04]  /*685b0*/  STL.64 [R1+0x3758], R8 ;  /* 0x0037580801007387 */ /* 0x0101e80000100a00 */
[----:B0-----:R-:W4:Y:S01]  /*685c0*/  LDL.LU R8, [R1+0x50] ;  /* 0x0000500001087983 */ /* 0x001f220000300800 */
[----:B------:R-:W4:Y:S02]  /*685d0*/  LDL.LU R9, [R1+0x54] ;  /* 0x0000540001097983 */ /* 0x000f240000300800 */
[----:B------:R-:W2:Y:S02]  /*685e0*/  LDL.LU R10, [R1+0x58] ;  /* 0x00005800010a7983 */ /* 0x000ea40000300800 */
[----:B------:R-:W2:Y:S02]  /*685f0*/  LDL.LU R11, [R1+0x5c] ;  /* 0x00005c00010b7983 */ /* 0x000ea40000300800 */
[----:B------:R-:W-:-:S02]  /*68600*/  IMAD.MOV.U32 R28, RZ, RZ, R14 ;  /* 0x000000ffff1c7224 */ /* 0x000fc400078e000e */
[----:B------:R-:W-:Y:S01]  /*68610*/  IMAD.MOV.U32 R29, RZ, RZ, R15 ;  /* 0x000000ffff1d7224 */ /* 0x000fe200078e000f */
[----:B--2---:R-:W-:Y:S01]  /*68620*/  STL.64 [R1+0x3798], R10 ;  /* 0x0037980a01007387 */ /* 0x004fe20000100a00 */
[----:B----4-:R-:W-:Y:S02]  /*68630*/  STL.64 [R1+0x3790], R8 ;  /* 0x0037900801007387 */ /* 0x010fe40000100a00 */
[----:B------:R-:W2:Y:S02]  /*68640*/  LDL.LU R12, [R1+0x60] ;  /* 0x00006000010c7983 */ /* 0x000ea40000300800 */
[----:B------:R-:W2:Y:S01]  /*68650*/  LDL.LU R13, [R1+0x64] ;  /* 0x00006400010d7983 */ /* 0x000ea20000300800 */
[----:B------:R-:W4:Y:S01]  /*68660*/  LDL.LU R14, [R1+0x68] ;  /* 0x00006800010e7983 */ /* 0x000f220000300800 */
[----:B------:R-:W4:Y:S02]  /*68670*/  LDL.LU R15, [R1+0x6c] ;  /* 0x00006c00010f7983 */ /* 0x000f240000300800 */
[----:B---3--:R-:W-:-:S02]  /*68680*/  IMAD.MOV.U32 R18, RZ, RZ, R24 ;  /* 0x000000ffff127224 */ /* 0x008fc400078e0018 */
[----:B------:R-:W-:Y:S01]  /*68690*/  IMAD.MOV.U32 R19, RZ, RZ, R27 ;  /* 0x000000ffff137224 */ /* 0x000fe200078e001b */
[----:B----4-:R0:W-:Y:S01]  /*686a0*/  STL.64 [R1+0x37a8], R14 ;  /* 0x0037a80e01007387 */ /* 0x0101e20000100a00 */
[----:B--2---:R-:W-:Y:S02]  /*686b0*/  STL.64 [R1+0x37a0], R12 ;  /* 0x0037a00c01007387 */ /* 0x004fe40000100a00 */
[----:B------:R-:W2:Y:S02]  /*686c0*/  LDL.LU R24, [R1+0x3830] ;  /* 0x0038300001187983 */ /* 0x000ea40000300800 */
[----:B------:R1:W-:Y:S02]  /*686d0*/  STL.64 [R1+0x37b0], R18 ;  /* 0x0037b01201007387 */ /* 0x0003e40000100a00 */
[----:B0-----:R-:W-:Y:S02]  /*686e0*/  IMAD.MOV.U32 R14, RZ, RZ, R26 ;  /* 0x000000ffff0e7224 */ /* 0x001fe400078e001a */
[----:B------:R-:W-:-:S05]  /*686f0*/  IMAD.MOV.U32 R15, RZ, RZ, R25 ;  /* 0x000000ffff0f7224 */ /* 0x000fca00078e0019 */
[----:B------:R2:W-:Y:S01]  /*68700*/  STL.64 [R1+0x37b8], R14 ;  /* 0x0037b80e01007387 */ /* 0x0005e20000100a00 */
[----:B------:R-:W3:Y:S02]  /*68710*/  LDL.LU R16, [R1+0x80] ;  /* 0x0000800001107983 */ /* 0x000ee40000300800 */
[----:B------:R-:W3:Y:S02]  /*68720*/  LDL.LU R17, [R1+0x84] ;  /* 0x0000840001117983 */ /* 0x000ee40000300800 */
[----:B-1----:R-:W4:Y:S01]  /*68730*/  LDL.LU R18, [R1+0x88] ;  /* 0x0000880001127983 */ /* 0x002f220000300800 */
[----:B------:R-:W4:Y:S04]  /*68740*/  LDL.LU R19, [R1+0x8c] ;  /* 0x00008c0001137983 */ /* 0x000f280000300800 */
[----:B----4-:R-:W-:Y:S01]  /*68750*/  STL.64 [R1+0x37c8], R18 ;  /* 0x0037c81201007387 */ /* 0x010fe20000100a00 */
[----:B---3--:R-:W-:Y:S02]  /*68760*/  STL.64 [R1+0x37c0], R16 ;  /* 0x0037c01001007387 */ /* 0x008fe40000100a00 */
[----:B------:R-:W3:Y:S02]  /*68770*/  LDL.LU R4, [R1+0x270] ;  /* 0x0002700001047983 */ /* 0x000ee40000300800 */
[----:B------:R-:W3:Y:S01]  /*68780*/  LDL.LU R5, [R1+0x274] ;  /* 0x0002740001057983 */ /* 0x000ee20000300800 */
[----:B------:R-:W3:Y:S01]  /*68790*/  LDL.LU R6, [R1+0x278] ;  /* 0x0002780001067983 */ /* 0x000ee20000300800 */
[----:B------:R-:W3:Y:S02]  /*687a0*/  LDL.LU R7, [R1+0x27c] ;  /* 0x00027c0001077983 */ /* 0x000ee40000300800 */
[----:B------:R-:W4:Y:S02]  /*687b0*/  LDL.LU.64 R26, [R1+0x178] ;  /* 0x00017800011a7983 */ /* 0x000f240000300a00 */
[----:B--2---:R-:W-:-:S02]  /*687c0*/  IMAD.MOV.U32 R14, RZ, RZ, R24 ;  /* 0x000000ffff0e7224 */ /* 0x004fc400078e0018 */
[----:B------:R-:W-:Y:S01]  /*687d0*/  IMAD.MOV.U32 R15, RZ, RZ, R0 ;  /* 0x000000ffff0f7224 */ /* 0x000fe200078e0000 */
[----:B----4-:R0:W-:Y:S04]  /*687e0*/  STL.64 [R1+0x3800], R26 ;  /* 0x0038001a01007387 */ /* 0x0101e80000100a00 */
[----:B0-----:R-:W2:Y:S04]  /*687f0*/  LDL.LU.64 R26, [R1+0x188] ;  /* 0x00018800011a7983 */ /* 0x001ea80000300a00 */
[----:B--2---:R-:W-:Y:S01]  /*68800*/  STL.64 [R1+0x3808], R26 ;  /* 0x0038081a01007387 */ /* 0x004fe20000100a00 */
[----:B------:R0:W-:Y:S02]  /*68810*/  STL.64 [R1+0x37e0], R14 ;  /* 0x0037e00e01007387 */ /* 0x0001e40000100a00 */
[----:B------:R-:W2:Y:S02]  /*68820*/  LDL.LU R12, [R1+0xa0] ;  /* 0x0000a000010c7983 */ /* 0x000ea40000300800 */
[----:B------:R-:W2:Y:S01]  /*68830*/  LDL.LU R13, [R1+0xa4] ;  /* 0x0000a400010d7983 */ /* 0x000ea20000300800 */
[----:B0-----:R-:W4:Y:S01]  /*68840*/  LDL.LU R14, [R1+0xa8] ;  /* 0x0000a800010e7983 */ /* 0x001f220000300800 */
[----:B------:R-:W4:Y:S02]  /*68850*/  LDL.LU R15, [R1+0xac] ;  /* 0x0000ac00010f7983 */ /* 0x000f240000300800 */
[----:B------:R-:W2:Y:S02]  /*68860*/  LDL.LU.64 R26, [R1+0x198] ;  /* 0x00019800011a7983 */ /* 0x000ea40000300a00 */
[----:B--2---:R0:W-:Y:S04]  /*68870*/  STL.64 [R1+0x3820], R26 ;  /* 0x0038201a01007387 */ /* 0x0041e80000100a00 */
[----:B0-----:R-:W2:Y:S04]  /*68880*/  LDL.LU.64 R26, [R1+0x1a8] ;  /* 0x0001a800011a7983 */ /* 0x001ea80000300a00 */
[----:B--2---:R0:W-:Y:S04]  /*68890*/  STL.64 [R1+0x3828], R26 ;  /* 0x0038281a01007387 */ /* 0x0041e80000100a00 */
[----:B0-----:R-:W3:Y:S01]  /*688a0*/  LDL.LU.64 R26, [R1+0x1b8] ;  /* 0x0001b800011a7983 */ /* 0x001ee20000300a00 */
[----:B----4-:R-:W-:Y:S02]  /*688b0*/  STL.64 [R1+0x37f8], R14 ;  /* 0x0037f80e01007387 */ /* 0x010fe40000100a00 */
[----:B------:R0:W-:Y:S02]  /*688c0*/  STL.64 [R1+0x37f0], R12 ;  /* 0x0037f00c01007387 */ /* 0x0001e40000100a00 */
        /* <DEDUP_REMOVED lines=20> */
[----:B------:R-:W-:Y:S02]  /*68a10*/  STL [R1+0x373c], R28 ;  /* 0x00373c1c01007387 */ /* 0x000fe40000100800 */
[----:B------:R0:W-:Y:S02]  /*68a20*/  STL.64 [R1+0x9a0], R4 ;  /* 0x0009a00401007387 */ /* 0x0001e40000100a00 */
[----:B------:R-:W-:Y:S02]  /*68a30*/  STL.64 [R1+0x9a8], R6 ;  /* 0x0009a80601007387 */ /* 0x000fe40000100a00 */
[----:B0-----:R-:W-:-:S02]  /*68a40*/  IMAD.MOV.U32 R5, RZ, RZ, R27 ;  /* 0x000000ffff057224 */ /* 0x001fc400078e001b */
[----:B------:R-:W-:Y:S02]  /*68a50*/  IMAD.MOV.U32 R4, RZ, RZ, R26 ;  /* 0x000000ffff047224 */ /* 0x000fe400078e001a */
[----:B------:R-:W2:Y:S01]  /*68a60*/  LDL.LU.64 R26, [R1+0x3828] ;  /* 0x00382800011a7983 */ /* 0x000ea20000300a00 */
[----:B------:R-:W-:Y:S02]  /*68a70*/  STL [R1+0x3748], R5 ;  /* 0x0037480501007387 */ /* 0x000fe40000100800 */
[----:B------:R0:W-:Y:S02]  /*68a80*/  STL [R1+0x3744], R4 ;  /* 0x0037440401007387 */ /* 0x0001e40000100800 */
        /* <DEDUP_REMOVED lines=11> */
[----:B------:R-:W2:Y:S03]  /*68b40*/  LDL.LU.64 R26, [R1+0x3820] ;  /* 0x00382000011a7983 */ /* 0x000ea60000300a00 */
[----:B------:R-:W-:Y:S02]  /*68b50*/  STL [R1+0x3750], R7 ;  /* 0x0037500701007387 */ /* 0x000fe40000100800 */
[----:B------:R0:W-:Y:S02]  /*68b60*/  STL [R1+0x374c], R6 ;  /* 0x00374c0601007387 */ /* 0x0001e40000100800 */
[----:B------:R-:W3:Y:S01]  /*68b70*/  LDL.LU R4, [R1+0x240] ;  /* 0x0002400001047983 */ /* 0x000ee20000300800 */
[----:B------:R-:W3:Y:S04]  /*68b80*/  LDL.LU R5, [R1+0x244] ;  /* 0x0002440001057983 */ /* 0x000ee80000300800 */
[----:B0-----:R-:W3:Y:S01]  /*68b90*/  LDL.LU R6, [R1+0x248] ;  /* 0x0002480001067983 */ /* 0x001ee20000300800 */
        /* <DEDUP_REMOVED lines=28> */
[----:B------:R-:W2:Y:S01]  /*68d60*/  LDL.LU.64 R14, [R1+0x37e0] ;  /* 0x0037e000010e7983 */ /* 0x000ea20000300a00 */
[----:B------:R-:W-:-:S02]  /*68d70*/  IMAD.MOV.U32 R0, RZ, RZ, R26 ;  /* 0x000000ffff007224 */ /* 0x000fc400078e001a */
[----:B------:R-:W-:Y:S11]  /*68d80*/  IMAD.MOV.U32 R3, RZ, RZ, R27 ;  /* 0x000000ffff037224 */ /* 0x000ff600078e001b */
[----:B------:R-:W-:Y:S08]  /*68d90*/  @!UPT UIADD3 URZ, URZ, URZ, URZ ;  /* 0x0000003f3f3ff290 */ /* 0x000ff0000fffe03f */
[----:B------:R0:W-:Y:S01]  /*68da0*/  STL.64 [R1+0x940], R20 ;  /* 0x0009401401007387 */ /* 0x0001e20000100a00 */
[----:B------:R1:W-:Y:S02]  /*68db0*/  STL.64 [R1+0x948], R22 ;  /* 0x0009481601007387 */ /* 0x0003e40000100a00 */
[----:B------:R-:W2:Y:S02]  /*68dc0*/  LDL.LU.64 R26, [R1+0x37d8] ;  /* 0x0037d800011a7983 */ /* 0x000ea40000300a00 */
[----:B------:R-:W2:Y:S01]  /*68dd0*/  LDL.LU.64 R24, [R1+0x37d0] ;  /* 0x0037d00001187983 */ /* 0x000ea20000300a00 */
[----:B0-----:R-:W3:Y:S01]  /*68de0*/  LDL.LU R20, [R1+0x40] ;  /* 0x0000400001147983 */ /* 0x001ee20000300800 */
[----:B------:R-:W3:Y:S02]  /*68df0*/  LDL.LU R21, [R1+0x44] ;  /* 0x0000440001157983 */ /* 0x000ee40000300800 */
[----:B-1----:R-:W3:Y:S02]  /*68e00*/  LDL.LU R22, [R1+0x48] ;  /* 0x0000480001167983 */ /* 0x002ee40000300800 */
        /* <DEDUP_REMOVED lines=9> */
[----:B------:R-:W4:Y:S11]  /*68ea0*/  LDL.LU.64 R18, [R1+0x37b0] ;  /* 0x0037b00001127983 */ /* 0x000f360000300a00 */
[----:B------:R-:W-:Y:S10]  /*68eb0*/  @!UPT UIADD3 URZ, URZ, URZ, URZ ;  /* 0x0000003f3f3ff290 */ /* 0x000ff4000fffe03f */
[----:B------:R-:W-:Y:S01]  /*68ec0*/  STL.64 [R1+0x920], R12 ;  /* 0x0009200c01007387 */ /* 0x000fe20000100a00 */
[----:B------:R0:W-:Y:S03]  /*68ed0*/  STL.64 [R1+0x928], R14 ;  /* 0x0009280e01007387 */ /* 0x0001e60000100a00 */
[----:B0-----:R-:W2:Y:S01]  /*68ee0*/  LDL.LU.64 R14, [R1+0x37a8] ;  /* 0x0037a800010e7983 */ /* 0x001ea20000300a00 */
[----:B------:R-:W2:Y:S01]  /*68ef0*/  LDL.LU.64 R12, [R1+0x37a0] ;  /* 0x0037a000010c7983 */ /* 0x000ea20000300a00 */
[C---:B----4-:R-:W-:Y:S02]  /*68f00*/  HMMA.16816.F32 R16, R24.reuse, R18, R8 ;  /* 0x000000121810723c */ /* 0x050fe40000001808 */
[----:B------:R-:W4:Y:S01]  /*68f10*/  LDL.LU.64 R10, [R1+0x3798] ;  /* 0x00379800010a7983 */ /* 0x000f220000300a00 */
[----:B------:R-:W4:Y:S11]  /*68f20*/  LDL.LU.64 R8, [R1+0x3790] ;  /* 0x0037900001087983 */ /* 0x000f360000300a00 */
[----:B------:R-:W-:Y:S09]  /*68f30*/  @!UPT UIADD3 URZ, URZ, URZ, URZ ;  /* 0x0000003f3f3ff290 */ /* 0x000ff2000fffe03f */
[----:B------:R-:W-:Y:S01]  /*68f40*/  STL.64 [R1+0x910], R16 ;  /* 0x0009101001007387 */ /* 0x000fe20000100a00 */
[----:B------:R0:W-:Y:S03]  /*68f50*/  STL.64 [R1+0x918], R18 ;  /* 0x0009181201007387 */ /* 0x0001e60000100a00 */
[----:B0-----:R-:W2:Y:S01]  /*68f60*/  LDL.LU.64 R18, [R1+0x3788] ;  /* 0x0037880001127983 */ /* 0x001ea20000300a00 */
[----:B------:R-:W3:Y:S01]  /*68f70*/  LDL.LU.64 R16, [R1+0x3780] ;  /* 0x0037800001107983 */ /* 0x000ee20000300a00 */
[C---:B--2---:R-:W-:Y:S11]  /*68f80*/  HMMA.16816.F32 R12, R24.reuse, R18, R12 ;  /* 0x00000012180c723c */ /* 0x044ff6000000180c */
[----:B------:R-:W-:Y:S11]  /*68f90*/  @!UPT UIADD3 URZ, URZ, URZ, URZ ;  /* 0x0000003f3f3ff290 */ /* 0x000ff6000fffe03f */
[----:B------:R-:W-:Y:S01]  /*68fa0*/  @!UPT UIADD3 URZ, URZ, URZ, URZ ;  /* 0x0000003f3f3ff290 */ /* 0x000fe2000fffe03f */
[----:B------:R-:W-:Y:S01]  /*68fb0*/  STL.64 [R1+0x900], R12 ;  /* 0x0009000c01007387 */ /* 0x000fe20000100a00 */
[----:B------:R0:W-:Y:S03]  /*68fc0*/  STL.64 [R1+0x908], R14 ;  /* 0x0009080e01007387 */ /* 0x0001e60000100a00 */
[----:B0-----:R-:W4:Y:S01]  /*68fd0*/  LDL.LU.64 R14, [R1+0x3778] ;  /* 0x00377800010e7983 */ /* 0x001f220000300a00 */
[----:B------:R-:W2:Y:S02]  /*68fe0*/  LDL.LU.64 R12, [R1+0x3770] ;  /* 0x00377000010c7983 */ /* 0x000ea40000300a00 */
[----:B------:R-:W-:Y:S02]  /*68ff0*/  IMAD.MOV.U32 R18, RZ, RZ, R2 ;  /* 0x000000ffff127224 */ /* 0x000fe400078e0002 */
[----:B------:R-:W2:Y:S01]  /*69000*/  LDL.LU R2, [R1+0x3768] ;  /* 0x0037680001027983 */ /* 0x000ea20000300800 */
[C---:B----4-:R-:W-:Y:S11]  /*69010*/  HMMA.16816.F32 R8, R24.reuse, R14, R8 ;  /* 0x0000000e1808723c */ /* 0x050ff60000001808 */
[----:B------:R-:W-:Y:S11]  /*69020*/  @!UPT UIADD3 URZ, URZ, URZ, URZ ;  /* 0x0000003f3f3ff290 */ /* 0x000ff6000fffe03f */
[----:B------:R-:W-:Y:S01]  /*69030*/  @!UPT UIADD3 URZ, URZ, URZ, URZ ;  /* 0x0000003f3f3ff290 */ /* 0x000fe2000fffe03f */
[----:B------:R-:W-:Y:S01]  /*69040*/  STL.64 [R1+0x8f0], R8 ;  /* 0x0008f00801007387 */ /* 0x000fe20000100a00 */
[----:B------:R0:W-:Y:S03]  /*69050*/  STL.64 [R1+0x8f8], R10 ;  /* 0x0008f80a01007387 */ /* 0x0001e60000100a00 */
[----:B0-----:R-:W3:Y:S01]  /*69060*/  LDL.LU.64 R10, [R1+0x3760] ;  /* 0x00376000010a7983 */ /* 0x001ee20000300a00 */
[----:B------:R-:W4:Y:S01]  /*69070*/  LDL.LU.64 R8, [R1+0x3758] ;  /* 0x0037580001087983 */ /* 0x000f220000300a00 */
[----:B---3--:R-:W-:Y:S11]  /*69080*/  HMMA.16816.F32 R20, R24, R10, R20 ;  /* 0x0000000a1814723c */ /* 0x008ff60000001814 */
[----:B------:R-:W-:Y:S11]  /*69090*/  @!UPT UIADD3 URZ, URZ, URZ, URZ ;  /* 0x0000003f3f3ff290 */ /* 0x000ff6000fffe03f */
[----:B------:R-:W-:Y:S01]  /*690a0*/  @!UPT UIADD3 URZ, URZ, URZ, URZ ;  /* 0x0000003f3f3ff290 */ /* 0x000fe2000fffe03f */
[----:B------:R-:W-:Y:S01]  /*690b0*/  STL.64 [R1+0xf0], R20 ;  /* 0x0000f01401007387 */ /* 0x000fe20000100a00 */
[----:B------:R-:W-:Y:S02]  /*690c0*/  STL.64 [R1+0xf8], R22 ;  /* 0x0000f81601007387 */ /* 0x000fe40000100a00 */
[----:B--2---:R-:W0:Y:S02]  /*690d0*/  LDSM.16.MT88.4 R20, [R2+0xc000] ;  /* 0x00c000000214783b */ /* 0x004e240000004200 */
[----:B0-----:R-:W-:Y:S02]  /*690e0*/  STL.64 [R1+0x3670], R22 ;  /* 0x0036701601007387 */ /* 0x001fe40000100a00 */
[----:B------:R-:W-:Y:S02]  /*690f0*/  STL.64 [R1+0x3668], R20 ;  /* 0x0036681401007387 */ /* 0x000fe40000100a00 */
[----:B----4-:R-:W0:Y:S02]  /*69100*/  LDSM.16.M88.4 R20, [R9+0x10080] ;  /* 0x010080000914783b */ /* 0x010e240000000200 */
        /* <DEDUP_REMOVED lines=11> */
[----:B------:R-:W0:Y:S04]  /*691c0*/  LDSM.16.M88.4 R20, [R9+0x14080] ;  /* 0x014080000914783b */ /* 0x000e280000000200 */
[----:B------:R-:W-:-:S02]  /*691d0*/  IMAD.MOV.U32 R19, RZ, RZ, R17 ;  /* 0x000000ffff137224 */ /* 0x000fc400078e0011 */
[----:B------:R-:W-:Y:S02]  /*691e0*/  IMAD.MOV.U32 R14, RZ, RZ, R16 ;  /* 0x000000ffff0e7224 */ /* 0x000fe400078e0010 */
[----:B------:R-:W-:Y:S01]  /*691f0*/  IMAD.MOV.U32 R15, RZ, RZ, R8 ;  /* 0x000000ffff0f7224 */ /* 0x000fe200078e0008 */
[----:B0-----:R-:W-:Y:S01]  /*69200*/  STL.64 [R1+0x80], R20 ;  /* 0x0000801401007387 */ /* 0x001fe20000100a00 */
[----:B------:R-:W-:Y:S02]  /*69210*/  STL.64 [R1+0x88], R22 ;  /* 0x0000881601007387 */ /* 0x000fe40000100a00 */
[----:B------:R-:W0:Y:S02]  /*69220*/  LDSM.16.M88.4 R20, [R9+0x15080] ;  /* 0x015080000914783b */ /* 0x000e240000000200 */
[----:B0-----:R-:W-:Y:S02]  /*69230*/  STL.64 [R1+0x70], R20 ;  /* 0x0000701401007387 */ /* 0x001fe40000100a00 */
[----:B------:R0:W-:Y:S02]  /*69240*/  STL.64 [R1+0x78], R22 ;  /* 0x0000781601007387 */ /* 0x0001e40000100a00 */
[----:B0-----:R-:W-:Y:S01]  /*69250*/  HMMA.16816.F32 R20, R24, R18, R12 ;  /* 0x000000121814723c */ /* 0x001fe2000000180c */
[----:B------:R-:W0:Y:S04]  /*69260*/  LDSM.16.M88.4 R12, [R9+0x16080] ;  /* 0x01608000090c783b */ /* 0x000e280000000200 */
[----:B------:R-:W1:Y:S11]  /*69270*/  LDSM.16.M88.4 R16, [R9+0x17080] ;  /* 0x017080000910783b */ /* 0x000e760000000200 */
[----:B------:R-:W-:Y:S07]  /*69280*/  @!UPT UIADD3 URZ, URZ, URZ, URZ ;  /* 0x0000003f3f3ff290 */ /* 0x000fee000fffe03f */
[----:B------:R-:W-:Y:S01]  /*69290*/  STL.64 [R1+0xe0], R20 ;  /* 0x0000e01401007387 */ /* 0x000fe20000100a00 */
[----:B------:R-:W-:Y:S02]  /*692a0*/  STL.64 [R1+0xe8], R22 ;  /* 0x0000e81601007387 */ /* 0x000fe40000100a00 */
[----:B------:R-:W2:Y:S01]  /*692b0*/  LDSM.16.M88.4 R20, [R9+0x18080] ;  /* 0x018080000914783b */ /* 0x000ea20000000200 */
[----:B0-----:R-:W-:Y:S03]  /*692c0*/  STL.64 [R1+0x60], R12 ;  /* 0x0000600c01007387 */ /* 0x001fe60000100a00 */
[----:B------:R-:W-:Y:S02]  /*692d0*/  STL.64 [R1+0x68], R14 ;  /* 0x0000680e01007387 */ /* 0x000fe40000100a00 */
[----:B------:R-:W0:Y:S04]  /*692e0*/  LDSM.16.M88.4 R12, [R9+0x19080] ;  /* 0x01908000090c783b */ /* 0x000e280000000200 */
[----:B-1----:R-:W-:Y:S01]  /*692f0*/  STL.64 [R1+0x50], R16 ;  /* 0x0000501001007387 */ /* 0x002fe20000100a00 */
[----:B------:R-:W-:Y:S02]  /*69300*/  STL.64 [R1+0x58], R18 ;  /* 0x0000581201007387 */ /* 0x000fe40000100a00 */
[----:B------:R-:W1:Y:S02]  /*69310*/  LDSM.16.M88.4 R16, [R9+0x1a080] ;  /* 0x01a080000910783b */ /* 0x000e640000000200 */
[----:B--2---:R-:W-:Y:S02]  /*69320*/  STL.64 [R1+0x40], R20 ;  /* 0x0000401401007387 */ /* 0x004fe40000100a00 */
[----:B------:R-:W-:Y:S02]  /*69330*/  STL.64 [R1+0x48], R22 ;  /* 0x0000481601007387 */ /* 0x000fe40000100a00 */
[----:B------:R-:W2:Y:S01]  /*69340*/  LDSM.16.M88.4 R20, [R9+0x1b080] ;  /* 0x01b080000914783b */ /* 0x000ea20000000200 */
[----:B0-----:R-:W-:Y:S03]  /*69350*/  STL.64 [R1+0x30], R12 ;  /* 0x0000300c01007387 */ /* 0x001fe60000100a00 */
[----:B------:R-:W-:Y:S02]  /*69360*/  STL.64 [R1+0x38], R14 ;  /* 0x0000380e01007387 */ /* 0x000fe40000100a00 */
[----:B-1----:R-:W-:Y:S02]  /*69370*/  STL.64 [R1+0x20], R16 ;  /* 0x0000201001007387 */ /* 0x002fe40000100a00 */
[----:B------:R-:W-:Y:S02]  /*69380*/  STL.64 [R1+0x28], R18 ;  /* 0x0000281201007387 */ /* 0x000fe40000100a00 */
[----:B------:R-:W0:Y:S04]  /*69390*/  LDSM.16.M88.4 R16, [R9+0x1d080] ;  /* 0x01d080000910783b */ /* 0x000e280000000200 */
[----:B------:R-:W1:Y:S04]  /*693a0*/  LDSM.16.M88.4 R12, [R9+0x1c080] ;  /* 0x01c08000090c783b */ /* 0x000e680000000200 */
[----:B--2---:R-:W-:Y:S01]  /*693b0*/  STL.64 [R1+0x10], R20 ;  /* 0x0000101401007387 */ /* 0x004fe20000100a00 */
[----:B------:R-:W-:Y:S03]  /*693c0*/  STL.64 [R1+0x18], R22 ;  /* 0x0000181601007387 */ /* 0x000fe60000100a00 */
[----:B0-----:R-:W-:Y:S01]  /*693d0*/  STL [R1+0x2cdc], R18 ;  /* 0x002cdc1201007387 */ /* 0x001fe20000100800 */
[----:B-1----:R-:W-:Y:S02]  /*693e0*/  STL.64 [R1], R12 ;  /* 0x0000000c01007387 */ /* 0x002fe40000100a00 */
[----:B------:R-:W-:Y:S02]  /*693f0*/  STL.64 [R1+0x8], R14 ;  /* 0x0000080e01007387 */ /* 0x000fe40000100a00 */
[----:B------:R-:W0:Y:S04]  /*69400*/  LDSM.16.M88.4 R12, [R9+0x1e080] ;  /* 0x01e08000090c783b */ /* 0x000e280000000200 */
[----:B------:R-:W-:Y:S01]  /*69410*/  STL [R1+0x2cd8], R19 ;  /* 0x002cd81301007387 */ /* 0x000fe20000100800 */
[----:B------:R-:W-:Y:S03]  /*69420*/  STL.64 [R1+0x3648], R16 ;  /* 0x0036481001007387 */ /* 0x000fe60000100a00 */
[----:B------:R-:W1:Y:S04]  /*69430*/  LDSM.16.M88.4 R8, [R9+0x1f080] ;  /* 0x01f080000908783b */ /* 0x000e680000000200 */
[----:B0-----:R-:W-:Y:S01]  /*69440*/  STL [R1+0x3578], R12 ;  /* 0x0035780c01007387 */ /* 0x001fe20000100800 */
[----:B------:R-:W-:Y:S02]  /*69450*/  STL [R1+0x3574], R13 ;  /* 0x0035740d01007387 */ /* 0x000fe40000100800 */
[----:B------:R-:W-:Y:S02]  /*69460*/  STL [R1+0x2c54], R14 ;  /* 0x002c540e01007387 */ /* 0x000fe40000100800 */
[----:B------:R-:W-:Y:S01]  /*69470*/  STL [R1+0x2c50], R15 ;  /* 0x002c500f01007387 */ /* 0x000fe20000100800 */
[----:B------:R-:W2:Y:S01]  /*69480*/  LDL.LU R20, [R1+0x8b0] ;  /* 0x0008b00001147983 */ /* 0x000ea20000300800 */
[----:B------:R-:W2:Y:S02]  /*69490*/  LDL.LU R21, [R1+0x8b4] ;  /* 0x0008b40001157983 */ /* 0x000ea40000300800 */
[----:B------:R-:W3:Y:S02]  /*694a0*/  LDL.LU R22, [R1+0x8b8] ;  /* 0x0008b80001167983 */ /* 0x000ee40000300800 */
[----:B------:R-:W3:Y:S02]  /*694b0*/  LDL.LU R23, [R1+0x8bc] ;  /* 0x0008bc0001177983 */ /* 0x000ee40000300800 */
[----:B---3--:R0:W-:Y:S01]  /*694c0*/  STL.64 [R1+0x3680], R22 ;  /* 0x0036801601007387 */ /* 0x0081e20000100a00 */
[----:B--2---:R-:W-:Y:S02]  /*694d0*/  STL.64 [R1+0x3678], R20 ;  /* 0x0036781401007387 */ /* 0x004fe40000100a00 */
[----:B0-----:R-:W-:-:S02]  /*694e0*/  IMAD.MOV.U32 R22, RZ, RZ, R7 ;  /* 0x000000ffff167224 */ /* 0x001fc400078e0007 */
[----:B------:R-:W-:Y:S01]  /*694f0*/  IMAD.MOV.U32 R23, RZ, RZ, R6 ;  /* 0x000000ffff177224 */ /* 0x000fe200078e0006 */
[----:B------:R-:W2:Y:S01]  /*69500*/  LDL.LU R7, [R1+0x3750] ;  /* 0x0037500001077983 */ /* 0x000ea20000300800 */
[----:B------:R-:W3:Y:S03]  /*69510*/  LDL.LU R6, [R1+0x374c] ;  /* 0x00374c0001067983 */ /* 0x000ee60000300800 */
[----:B------:R0:W-:Y:S02]  /*69520*/  STL.64 [R1+0x3698], R22 ;  /* 0x0036981601007387 */ /* 0x0001e40000100a00 */
[----:B0-----:R-:W-:Y:S02]  /*69530*/  IMAD.MOV.U32 R22, RZ, RZ, R5 ;  /* 0x000000ffff167224 */ /* 0x001fe400078e0005 */
[----:B------:R-:W-:Y:S01]  /*69540*/  IMAD.MOV.U32 R23, RZ, RZ, R4 ;  /* 0x000000ffff177224 */ /* 0x000fe200078e0004 */
[----:B------:R-:W4:Y:S01]  /*69550*/  LDL.LU R5, [R1+0x3748] ;  /* 0x0037480001057983 */ /* 0x000f220000300800 */
[----:B------:R-:W2:Y:S03]  /*69560*/  LDL.LU R4, [R1+0x3744] ;  /* 0x0037440001047983 */ /* 0x000ea60000300800 */
[----:B------:R-:W-:Y:S01]  /*69570*/  STL.64 [R1+0x36b0], R22 ;  /* 0x0036b01601007387 */ /* 0x000fe20000100a00 */
[----:B-1----:R-:W-:Y:S02]  /*69580*/  STL [R1+0x2ce4], R10 ;  /* 0x002ce40a01007387 */ /* 0x002fe40000100800 */
[----:B------:R-:W-:Y:S02]  /*69590*/  STL [R1+0x2ce0], R11 ;  /* 0x002ce00b01007387 */ /* 0x000fe40000100800 */
[----:B------:R0:W-:Y:S02]  /*695a0*/  STL.64 [R1+0x3640], R8 ;  /* 0x0036400801007387 */ /* 0x0001e40000100a00 */
[----:B0-----:R-:W3:Y:S01]  /*695b0*/  LDL.64 R8, [R1+0xb0] ;  /* 0x0000b00001087983 */ /* 0x001ee20000100a00 */
[----:B------:R-:W-:-:S02]  /*695c0*/  IMAD.MOV.U32 R22, RZ, RZ, R29 ;  /* 0x000000ffff167224 */ /* 0x000fc400078e001d */
[----:B------:R-:W-:Y:S02]  /*695d0*/  IMAD.MOV.U32 R23, RZ, RZ, R28 ;  /* 0x000000ffff177224 */ /* 0x000fe400078e001c */
[----:B----4-:R-:W-:Y:S02]  /*695e0*/  IMAD.MOV.U32 R19, RZ, RZ, R5 ;  /* 0x000000ffff137224 */ /* 0x010fe400078e0005 */
[----:B--2---:R-:W-:Y:S01]  /*695f0*/  IMAD.MOV.U32 R18, RZ, RZ, R4 ;  /* 0x000000ffff127224 */ /* 0x004fe200078e0004 */
[----:B---3--:R0:W-:Y:S04]  /*69600*/  STL.64 [R1+0x3650], R8 ;  /* 0x0036500801007387 */ /* 0x0081e80000100a00 */
[----:B0-----:R-:W2:Y:S01]  /*69610*/  LDL.LU R8, [R1+0x8a0] ;  /* 0x0008a00001087983 */ /* 0x001ea20000300800 */
[----:B------:R-:W2:Y:S02]  /*69620*/  LDL.LU R9, [R1+0x8a4] ;  /* 0x0008a40001097983 */ /* 0x000ea40000300800 */
[----:B------:R-:W3:Y:S02]  /*69630*/  LDL.LU R10, [R1+0x8a8] ;  /* 0x0008a800010a7983 */ /* 0x000ee40000300800 */
[----:B------:R-:W3:Y:S01]  /*69640*/  LDL.LU R11, [R1+0x8ac] ;  /* 0x0008ac00010b7983 */ /* 0x000ee20000300800 */
[----:B------:R-:W4:Y:S01]  /*69650*/  LDL.LU R29, [R1+0x3740] ;  /* 0x00374000011d7983 */ /* 0x000f220000300800 */
[----:B------:R-:W2:Y:S02]  /*69660*/  LDL.LU R28, [R1+0x373c] ;  /* 0x00373c00011c7983 */ /* 0x000ea40000300800 */
[----:B------:R0:W-:Y:S02]  /*69670*/  STL.64 [R1+0x36c8], R22 ;  /* 0x0036c81601007387 */ /* 0x0001e40000100a00 */
[----:B0-----:R-:W-:-:S02]  /*69680*/  IMAD.MOV.U32 R22, RZ, RZ, R6 ;  /* 0x000000ffff167224 */ /* 0x001fc400078e0006 */
[----:B------:R-:W-:Y:S01]  /*69690*/  IMAD.MOV.U32 R23, RZ, RZ, R7 ;  /* 0x000000ffff177224 */ /* 0x000fe200078e0007 */
[----:B------:R-:W3:Y:S01]  /*696a0*/  LDL.LU R6, [R1+0x3738] ;  /* 0x0037380001067983 */ /* 0x000ee20000300800 */
[----:B------:R-:W3:Y:S03]  /*696b0*/  LDL.LU R7, [R1+0x3734] ;  /* 0x0037340001077983 */ /* 0x000ee60000300800 */
[----:B------:R4:W-:Y:S01]  /*696c0*/  STL.64 [R1+0x36e0], R22 ;  /* 0x0036e01601007387 */ /* 0x0009e20000100a00 */
[----:B------:R-:W3:Y:S02]  /*696d0*/  LDL.LU R4, [R1+0x3730] ;  /* 0x0037300001047983 */ /* 0x000ee40000300800 */
[----:B------:R-:W3:Y:S02]  /*696e0*/  LDL.LU R5, [R1+0x372c] ;  /* 0x00372c0001057983 */ /* 0x000ee40000300800 */
[----:B------:R0:W-:Y:S01]  /*696f0*/  STL.64 [R1+0x36e8], R18 ;  /* 0x0036e81201007387 */ /* 0x0001e20000100a00 */
[----:B------:R-:W3:Y:S01]  /*69700*/  LDL.LU R12, [R1+0xc50] ;  /* 0x000c5000010c7983 */ /* 0x000ee20000300800 */
[----:B------:R-:W3:Y:S02]  /*69710*/  LDL.LU R13, [R1+0xc54] ;  /* 0x000c5400010d7983 */ /* 0x000ee40000300800 */
[----:B------:R-:W3:Y:S02]  /*69720*/  LDL.LU R14, [R1+0xc58] ;  /* 0x000c5800010e7983 */ /* 0x000ee40000300800 */
[----:B------:R-:W3:Y:S02]  /*69730*/  LDL.LU R15, [R1+0xc5c] ;  /* 0x000c5c00010f7983 */ /* 0x000ee40000300800 */
[----:B----4-:R-:W-:-:S02]  /*69740*/  IMAD.MOV.U32 R23, RZ, RZ, R29 ;  /* 0x000000ffff177224 */ /* 0x010fc400078e001d */
[----:B--2---:R-:W-:Y:S01]  /*69750*/  IMAD.MOV.U32 R22, RZ, RZ, R28 ;  /* 0x000000ffff167224 */ /* 0x004fe200078e001c */
[----:B---3--:R1:W-:Y:S01]  /*69760*/  STL.64 [R1+0x36f8], R14 ;  /* 0x0036f80e01007387 */ /* 0x0083e20000100a00 */
[----:B------:R2:W-:Y:S02]  /*69770*/  STL.64 [R1+0x36f0], R12 ;  /* 0x0036f00c01007387 */ /* 0x0005e40000100a00 */
[----:B------:R-:W3:Y:S02]  /*69780*/  LDL.LU R28, [R1+0x3728] ;  /* 0x00372800011c7983 */ /* 0x000ee40000300800 */
[----:B------:R-:W4:Y:S01]  /*69790*/  LDL.LU R29, [R1+0x3724] ;  /* 0x00372400011d7983 */ /* 0x000f220000300800 */
[----:B------:R-:W-:Y:S01]  /*697a0*/  STL.64 [R1+0x3700], R22 ;  /* 0x0037001601007387 */ /* 0x000fe20000100a00 */
[----:B------:R-:W2:Y:S02]  /*697b0*/  LDL.LU R16, [R1+0xc60] ;  /* 0x000c600001107983 */ /* 0x000ea40000300800 */
[----:B------:R-:W2:Y:S02]  /*697c0*/  LDL.LU R17, [R1+0xc64] ;  /* 0x000c640001117983 */ /* 0x000ea40000300800 */
[----:B0-----:R-:W2:Y:S01]  /*697d0*/  LDL.LU R18, [R1+0xc68] ;  /* 0x000c680001127983 */ /* 0x001ea20000300800 */
[----:B------:R-:W2:Y:S01]  /*697e0*/  LDL.LU R19, [R1+0xc6c] ;  /* 0x000c6c0001137983 */ /* 0x000ea20000300800 */
[----:B-1----:R-:W-:-:S02]  /*697f0*/  IMAD.MOV.U32 R14, RZ, RZ, R7 ;  /* 0x000000ffff0e7224 */ /* 0x002fc400078e0007 */
[----:B------:R-:W-:Y:S01]  /*69800*/  IMAD.MOV.U32 R15, RZ, RZ, R6 ;  /* 0x000000ffff0f7224 */ /* 0x000fe200078e0006 */
[----:B--2---:R-:W-:Y:S01]  /*69810*/  STL.64 [R1+0x3710], R18 ;  /* 0x0037101201007387 */ /* 0x004fe20000100a00 */
[----:B------:R-:W-:Y:S03]  /*69820*/  STL.64 [R1+0x3708], R16 ;  /* 0x0037081001007387 */ /* 0x000fe60000100a00 */
[----:B------:R0:W-:Y:S02]  /*69830*/  STL.64 [R1+0x3718], R14 ;  /* 0x0037180e01007387 */ /* 0x0001e40000100a00 */
[----:B------:R-:W2:Y:S01]  /*69840*/  LDL.LU R12, [R1+0xc80] ;  /* 0x000c8000010c7983 */ /* 0x000ea20000300800 */
[----:B------:R-:W2:Y:S04]  /*69850*/  LDL.LU R13, [R1+0xc84] ;  /* 0x000c8400010d7983 */ /* 0x000ea80000300800 */
[----:B0-----:R-:W2:Y:S01]  /*69860*/  LDL.LU R14, [R1+0xc88] ;  /* 0x000c8800010e7983 */ /* 0x001ea20000300800 */
[----:B------:R-:W2:Y:S02]  /*69870*/  LDL.LU R15, [R1+0xc8c] ;  /* 0x000c8c00010f7983 */ /* 0x000ea40000300800 */
[----:B------:R-:W2:Y:S02]  /*69880*/  LDL.LU R20, [R1+0xc70] ;  /* 0x000c700001147983 */ /* 0x000ea40000300800 */
[----:B------:R-:W2:Y:S01]  /*69890*/  LDL.LU R21, [R1+0xc74] ;  /* 0x000c740001157983 */ /* 0x000ea20000300800 */
[----:B------:R-:W2:Y:S01]  /*698a0*/  LDL.LU R22, [R1+0xc78] ;  /* 0x000c780001167983 */ /* 0x000ea20000300800 */
[----:B------:R-:W2:Y:S02]  /*698b0*/  LDL.LU R23, [R1+0xc7c] ;  /* 0x000c7c0001177983 */ /* 0x000ea40000300800 */
        /* <DEDUP_REMOVED lines=14> */
[----:B------:R-:W0:Y:S04]  /*699a0*/  LDSM.16.MT88.4 R4, [R2+0xc080] ;  /* 0x00c080000204783b */ /* 0x000e280000004200 */
[----:B--2---:R-:W-:Y:S01]  /*699b0*/  STL.64 [R1+0x36c0], R10 ;  /* 0x0036c00a01007387 */ /* 0x004fe20000100a00 */
[----:B------:R1:W-:Y:S03]  /*699c0*/  STL.64 [R1+0x36b8], R8 ;  /* 0x0036b80801007387 */ /* 0x0003e60000100a00 */
[----:B-1----:R-:W2:Y:S01]  /*699d0*/  LDL.LU R8, [R1+0xc30] ;  /* 0x000c300001087983 */ /* 0x002ea20000300800 */
[----:B------:R-:W2:Y:S02]  /*699e0*/  LDL.LU R9, [R1+0xc34] ;  /* 0x000c340001097983 */ /* 0x000ea40000300800 */
[----:B------:R-:W2:Y:S02]  /*699f0*/  LDL.LU R10, [R1+0xc38] ;  /* 0x000c3800010a7983 */ /* 0x000ea40000300800 */
[----:B------:R-:W2:Y:S01]  /*69a00*/  LDL.LU R11, [R1+0xc3c] ;  /* 0x000c3c00010b7983 */ /* 0x000ea20000300800 */
[----:B------:R-:W-:Y:S01]  /*69a10*/  HMMA.16816.F32 R16, R24, R18, R12 ;  /* 0x000000121810723c */ /* 0x000fe2000000180c */
[----:B--2---:R-:W-:Y:S01]  /*69a20*/  STL.64 [R1+0x36d8], R10 ;  /* 0x0036d80a01007387 */ /* 0x004fe20000100a00 */
[----:B------:R1:W-:Y:S03]  /*69a30*/  STL.64 [R1+0x36d0], R8 ;  /* 0x0036d00801007387 */ /* 0x0003e60000100a00 */
[----:B-1----:R-:W2:Y:S01]  /*69a40*/  LDL.LU R8, [R1+0xc40] ;  /* 0x000c400001087983 */ /* 0x002ea20000300800 */
[----:B------:R-:W2:Y:S02]  /*69a50*/  LDL.LU R9, [R1+0xc44] ;  /* 0x000c440001097983 */ /* 0x000ea40000300800 */
[----:B------:R-:W2:Y:S02]  /*69a60*/  LDL.LU R10, [R1+0xc48] ;  /* 0x000c4800010a7983 */ /* 0x000ea40000300800 */
[----:B------:R-:W2:Y:S01]  /*69a70*/  LDL.LU R11, [R1+0xc4c] ;  /* 0x000c4c00010b7983 */ /* 0x000ea20000300800 */
[----:B0-----:R0:W-:Y:S01]  /*69a80*/  STL.64 [R1+0x3560], R6 ;  /* 0x0035600601007387 */ /* 0x0011e20000100a00 */
[----:B------:R-:W-:Y:S02]  /*69a90*/  STL.64 [R1+0x3558], R4 ;  /* 0x0035580401007387 */ /* 0x000fe40000100a00 */
[----:B0-----:R-:W-:-:S02]  /*69aa0*/  IMAD.MOV.U32 R6, RZ, RZ, R0 ;  /* 0x000000ffff067224 */ /* 0x001fc400078e0000 */
[----:B------:R-:W2:Y:S01]  /*69ab0*/  LDL.LU R0, [R1+0x3720] ;  /* 0x0037200001007983 */ /* 0x000ea20000300800 */
[----:B------:R-:W2:Y:S06]  /*69ac0*/  LDL.LU.64 R14, [R1+0x3718] ;  /* 0x00371800010e7983 */ /* 0x000eac0000300a00 */
[----:B------:R-:W-:Y:S02]  /*69ad0*/  STL.64 [R1+0x150], R16 ;  /* 0x0001501001007387 */ /* 0x000fe40000100a00 */
[----:B------:R0:W-:Y:S02]  /*69ae0*/  STL.64 [R1+0x158], R18 ;  /* 0x0001581201007387 */ /* 0x0001e40000100a00 */
[----:B0-----:R-:W3:Y:S01]  /*69af0*/  LDL.LU.64 R18, [R1+0x3710] ;  /* 0x0037100001127983 */ /* 0x001ee20000300a00 */
[----:B------:R-:W3:Y:S01]  /*69b00*/  LDL.LU.64 R16, [R1+0x3708] ;  /* 0x0037080001107983 */ /* 0x000ee20000300a00 */
[C---:B--2---:R-:W-:Y:S02]  /*69b10*/  HMMA.16816.F32 R12, R24.reuse, R14, R20 ;  /* 0x0000000e180c723c */ /* 0x044fe40000001814 */
[----:B------:R-:W3:Y:S11]  /*69b20*/  LDL.LU.64 R22, [R1+0x3700] ;  /* 0x0037000001167983 */ /* 0x000ef60000300a00 */
[----:B------:R-:W-:Y:S10]  /*69b30*/  @!UPT UIADD3 URZ, URZ, URZ, URZ ;  /* 0x0000003f3f3ff290 */ /* 0x000ff4000fffe03f */
[----:B------:R-:W-:Y:S01]  /*69b40*/  STL.64 [R1+0x140], R12 ;  /* 0x0001400c01007387 */ /* 0x000fe20000100a00 */
[----:B------:R0:W-:Y:S03]  /*69b50*/  STL.64 [R1+0x148], R14 ;  /* 0x0001480e01007387 */ /* 0x0001e60000100a00 */
[----:B0-----:R-:W2:Y:S01]  /*69b60*/  LDL.LU.64 R14, [R1+0x36f8] ;  /* 0x0036f800010e7983 */ /* 0x001ea20000300a00 */
[----:B------:R-:W2:Y:S01]  /*69b70*/  LDL.LU.64 R12, [R1+0x36f0] ;  /* 0x0036f000010c7983 */ /* 0x000ea20000300a00 */
[C---:B---3--:R-:W-:Y:S02]  /*69b80*/  HMMA.16816.F32 R20, R24.reuse, R22, R16 ;  /* 0x000000161814723c */ /* 0x048fe40000001810 */
[----:B------:R-:W2:Y:S11]  /*69b90*/  LDL.LU.64 R18, [R1+0x36e8] ;  /* 0x0036e80001127983 */ /* 0x000eb60000300a00 */
[----:B------:R-:W-:Y:S10]  /*69ba0*/  @!UPT UIADD3 URZ, URZ, URZ, URZ ;  /* 0x0000003f3f3ff290 */ /* 0x000ff4000fffe03f */
[----:B------:R-:W-:Y:S01]  /*69bb0*/  STL.64 [R1+0x130], R20 ;  /* 0x0001301401007387 */ /* 0x000fe20000100a00 */
[----:B------:R0:W-:Y:S03]  /*69bc0*/  STL.64 [R1+0x138], R22 ;  /* 0x0001381601007387 */ /* 0x0001e60000100a00 */
[----:B0-----:R-:W3:Y:S01]  /*69bd0*/  LDL.LU.64 R22, [R1+0x36e0] ;  /* 0x0036e00001167983 */ /* 0x001ee20000300a00 */
[C---:B--2---:R-:W-:Y:S03]  /*69be0*/  HMMA.16816.F32 R16, R24.reuse, R18, R12 ;  /* 0x000000121810723c */ /* 0x044fe6000000180c */
[----:B------:R-:W2:Y:S11]  /*69bf0*/  LDL.LU R12, [R1+0x870] ;  /* 0x00087000010c7983 */ /* 0x000eb60000300800 */
[----:B------:R-:W-:Y:S09]  /*69c00*/  @!UPT UIADD3 URZ, URZ, URZ, URZ ;  /* 0x0000003f3f3ff290 */ /* 0x000ff2000fffe03f */
[----:B------:R0:W-:Y:S01]  /*69c10*/  STL.64 [R1+0x120], R16 ;  /* 0x0001201001007387 */ /* 0x0001e20000100a00 */
[----:B------:R-:W-:Y:S02]  /*69c20*/  STL.64 [R1+0x128], R18 ;  /* 0x0001281201007387 */ /* 0x000fe40000100a00 */
[----:B------:R-:W2:Y:S02]  /*69c30*/  LDL.LU R13, [R1+0x874] ;  /* 0x00087400010d7983 */ /* 0x000ea40000300800 */
[----:B------:R-:W2:Y:S01]  /*69c40*/  LDL.LU R14, [R1+0x878] ;  /* 0x00087800010e7983 */ /* 0x000ea20000300800 */
[----:B------:R-:W2:Y:S01]  /*69c50*/  LDL.LU R15, [R1+0x87c] ;  /* 0x00087c00010f7983 */ /* 0x000ea20000300800 */
[C---:B---3--:R-:W-:Y:S03]  /*69c60*/  HMMA.16816.F32 R20, R24.reuse, R22, R8 ;  /* 0x000000161814723c */ /* 0x048fe60000001808 */
[----:B--2---:R-:W-:Y:S01]  /*69c70*/  STL.64 [R1+0x3660], R14 ;  /* 0x0036600e01007387 */ /* 0x004fe20000100a00 */
[----:B------:R1:W-:Y:S02]  /*69c80*/  STL.64 [R1+0x3658], R12 ;  /* 0x0036580c01007387 */ /* 0x0003e40000100a00 */
[----:B0-----:R-:W2:Y:S01]  /*69c90*/  LDL.64 R16, [R1+0xa0] ;  /* 0x0000a00001107983 */ /* 0x001ea20000100a00 */
[----:B-1----:R-:W3:Y:S01]  /*69ca0*/  LDL.64 R12, [R1+0xc0] ;  /* 0x0000c000010c7983 */ /* 0x002ee20000100a00 */
[----:B------:R-:W2:Y:S02]  /*69cb0*/  LDL.LU.64 R10, [R1+0x36d8] ;  /* 0x0036d800010a7983 */ /* 0x000ea40000300a00 */
[----:B------:R-:W2:Y:S11]  /*69cc0*/  LDL.LU.64 R8, [R1+0x36d0] ;  /* 0x0036d00001087983 */ /* 0x000eb60000300a00 */
[----:B------:R-:W-:Y:S02]  /*69cd0*/  @!UPT UIADD3 URZ, URZ, URZ, URZ ;  /* 0x0000003f3f3ff290 */ /* 0x000fe4000fffe03f */
[----:B------:R-:W-:Y:S01]  /*69ce0*/  STL.64 [R1+0x110], R20 ;  /* 0x0001101401007387 */ /* 0x000fe20000100a00 */
[----:B------:R0:W-:Y:S04]  /*69cf0*/  STL.64 [R1+0x118], R22 ;  /* 0x0001181601007387 */ /* 0x0001e80000100a00 */
        /* <DEDUP_REMOVED lines=17> */
[----:B------:R-:W2:Y:S11]  /*69e10*/  LDL.LU.64 R8, [R1+0x3688] ;  /* 0x0036880001087983 */ /* 0x000eb60000300a00 */
[----:B------:R-:W-:Y:S09]  /*69e20*/  @!UPT UIADD3 URZ, URZ, URZ, URZ ;  /* 0x0000003f3f3ff290 */ /* 0x000ff2000fffe03f */
[----:B------:R-:W-:Y:S01]  /*69e30*/  STL.64 [R1+0x5a0], R20 ;  /* 0x0005a01401007387 */ /* 0x000fe20000100a00 */
[----:B------:R0:W-:Y:S03]  /*69e40*/  STL.64 [R1+0x5a8], R22 ;  /* 0x0005a81601007387 */ /* 0x0001e60000100a00 */
[----:B0-----:R-:W2:Y:S01]  /*69e50*/  LDL.LU.64 R22, [R1+0x3680] ;  /* 0x0036800001167983 */ /* 0x001ea20000300a00 */
[----:B------:R-:W2:Y:S02]  /*69e60*/  LDL.LU.64 R20, [R1+0x3678] ;  /* 0x0036780001147983 */ /* 0x000ea40000300a00 */
[----:B------:R-:W-:-:S07]  /*69e70*/  IMAD.MOV.U32 R7, RZ, RZ, R3 ;  /* 0x000000ffff077224 */ /* 0x000fce00078e0003 */
[----:B--2---:R-:W-:Y:S01]  /*69e80*/  HMMA.16816.F32 R4, R24, R6, R20 ;  /* 0x000000061804723c */ /* 0x004fe20000001814 */
[----:B------:R-:W2:Y:S01]  /*69e90*/  LDL.LU.64 R22, [R1+0x3670] ;  /* 0x0036700001167983 */ /* 0x000ea20000300a00 */
[----:B------:R-:W2:Y:S02]  /*69ea0*/  LDL.LU.64 R20, [R1+0x3668] ;  /* 0x0036680001147983 */ /* 0x000ea40000300a00 */
[----:B------:R-:W4:Y:S11]  /*69eb0*/  LDL.LU R24, [R1+0x880] ;  /* 0x0008800001187983 */ /* 0x000f360000300800 */
[----:B------:R-:W-:Y:S08]  /*69ec0*/  @!UPT UIADD3 URZ, URZ, URZ, URZ ;  /* 0x0000003f3f3ff290 */ /* 0x000ff0000fffe03f */
[----:B------:R3:W-:Y:S01]  /*69ed0*/  STL.64 [R1+0xd0], R4 ;  /* 0x0000d00401007387 */ /* 0x0007e20000100a00 */
[----:B------:R-:W-:Y:S02]  /*69ee0*/  STL.64 [R1+0xd8], R6 ;  /* 0x0000d80601007387 */ /* 0x000fe40000100a00 */
[----:B------:R-:W4:Y:S02]  /*69ef0*/  LDL.LU R25, [R1+0x884] ;  /* 0x0008840001197983 */ /* 0x000f240000300800 */
[----:B------:R-:W4:Y:S01]  /*69f00*/  LDL.LU R26, [R1+0x888] ;  /* 0x00088800011a7983 */ /* 0x000f220000300800 */
[----:B------:R-:W4:Y:S01]  /*69f10*/  LDL.LU.64 R14, [R1+0x3660] ;  /* 0x00366000010e7983 */ /* 0x000f220000300a00 */
[----:B---3--:R-:W-:Y:S02]  /*69f20*/  IMAD.MOV.U32 R5, RZ, RZ, R12 ;  /* 0x000000ffff057224 */ /* 0x008fe400078e000c */
[----:B------:R-:W-:Y:S01]  /*69f30*/  IMAD.MOV.U32 R4, RZ, RZ, R13 ;  /* 0x000000ffff047224 */ /* 0x000fe200078e000d */
[C---:B--2---:R-:W-:Y:S01]  /*69f40*/  HMMA.16816.F32 R8, R20.reuse, R12, R8 ;  /* 0x0000000c1408723c */ /* 0x044fe20000001808 */
[----:B------:R-:W2:Y:S11]  /*69f50*/  LDL.LU.64 R12, [R1+0x3658] ;  /* 0x00365800010c7983 */ /* 0x000eb60000300a00 */
[----:B------:R-:W-:Y:S11]  /*69f60*/  @!UPT UIADD3 URZ, URZ, URZ, URZ ;  /* 0x0000003f3f3ff290 */ /* 0x000ff6000fffe03f */
[----:B------:R0:W-:Y:S01]  /*69f70*/  STL.64 [R1+0x590], R8 ;  /* 0x0005900801007387 */ /* 0x0001e20000100a00 */
[----:B------:R-:W-:Y:S03]  /*69f80*/  STL [R1+0x598], R10 ;  /* 0x0005980a01007387 */ /* 0x000fe60000100800 */
[----:B0-----:R-:W4:Y:S01]  /*69f90*/  LDL.LU.64 R8, [R1+0x3650] ;  /* 0x0036500001087983 */ /* 0x001f220000300a00 */
[----:B------:R-:W-:Y:S02]  /*69fa0*/  IMAD.MOV.U32 R27, RZ, RZ, R0 ;  /* 0x000000ffff1b7224 */ /* 0x000fe400078e0000 */
[----:B------:R-:W-:Y:S02]  /*69fb0*/  IMAD.MOV.U32 R0, RZ, RZ, R11 ;  /* 0x000000ffff007224 */ /* 0x000fe400078e000b */
[----:B------:R-:W-:Y:S01]  /*69fc0*/  STL [R1+0x3580], R4 ;  /* 0x0035800401007387 */ /* 0x000fe20000100800 */
[----:B------:R-:W-:Y:S02]  /*69fd0*/  STL [R1+0x357c], R5 ;  /* 0x00357c0501007387 */ /* 0x000fe40000100800 */
[----:B------:R-:W-:Y:S01]  /*69fe0*/  STL [R1+0x2d18], R0 ;  /* 0x002d180001007387 */ /* 0x000fe20000100800 */
[C---:B----4-:R-:W-:Y:S11]  /*69ff0*/  HMMA.16816.F32 R24, R20.reuse, R8, R24 ;  /* 0x000000081418723c */ /* 0x050ff60000001818 */
[----:B------:R-:W-:Y:S11]  /*6a000*/  @!UPT UIADD3 URZ, URZ, URZ, URZ ;  /* 0x0000003f3f3ff290 */ /* 0x000ff6000fffe03f */
[----:B------:R-:W-:Y:S01]  /*6a010*/  @!UPT UIADD3 URZ, URZ, URZ, URZ ;  /* 0x0000003f3f3ff290 */ /* 0x000fe2000fffe03f */
[----:B------:R0:W-:Y:S01]  /*6a020*/  STL.64 [R1+0x580], R24 ;  /* 0x0005801801007387 */ /* 0x0001e20000100a00 */
[----:B------:R-:W-:Y:S03]  /*6a030*/  STL.64 [R1+0x588], R26 ;  /* 0x0005881a01007387 */ /* 0x000fe60000100a00 */
[----:B0-----:R-:W3:Y:S01]  /*6a040*/  LDL.64 R24, [R1+0x70] ;  /* 0x0000700001187983 */ /* 0x001ee20000100a00 */
[----:B------:R-:W-:Y:S02]  /*6a050*/  IMAD.MOV.U32 R7, RZ, RZ, R8 ;  /* 0x000000ffff077224 */ /* 0x000fe400078e0008 */
[----:B------:R-:W-:Y:S02]  /*6a060*/  IMAD.MOV.U32 R6, RZ, RZ, R9 ;  /* 0x000000ffff067224 */ /* 0x000fe400078e0009 */
[----:B------:R-:W4:Y:S04]  /*6a070*/  LDL.64 R8, [R1+0x90] ;  /* 0x0000900001087983 */ /* 0x000f280000100a00 */
[----:B---3--:R0:W-:Y:S04]  /*6a080*/  STL.64 [R1+0x3618], R24 ;  /* 0x0036181801007387 */ /* 0x0081e80000100a00 */
        /* <DEDUP_REMOVED lines=8> */
[----:B------:R-:W-:Y:S02]  /*6a110*/  STL [R1+0x3588], R6 ;  /* 0x0035880601007387 */ /* 0x000fe40000100800 */
[----:B------:R0:W-:Y:S02]  /*6a120*/  STL [R1+0x3584], R7 ;  /* 0x0035840701007387 */ /* 0x0001e40000100800 */
[----:B0-----:R-:W-:Y:S07]  /*6a130*/  HMMA.16816.F32 R4, R20, R16, R12 ;  /* 0x000000101404723c */ /* 0x001fee000000180c */
[----:B------:R-:W-:-:S02]  /*6a140*/  IMAD.MOV.U32 R13, RZ, RZ, R17 ;  /* 0x000000ffff0d7224 */ /* 0x000fc400078e0011 */
[----:B------:R-:W-:Y:S02]  /*6a150*/  IMAD.MOV.U32 R12, RZ, RZ, R16 ;  /* 0x000000ffff0c7224 */ /* 0x000fe400078e0010 */
[----:B------:R-:W3:Y:S01]  /*6a160*/  LDL.LU.64 R16, [R1+0x3648] ;  /* 0x0036480001107983 */ /* 0x000ee20000300a00 */
[----:B------:R-:W-:Y:S02]  /*6a170*/  STL [R1+0x3590], R13 ;  /* 0x0035900d01007387 */ /* 0x000fe40000100800 */
[----:B------:R0:W-:Y:S02]  /*6a180*/  STL [R1+0x358c], R12 ;  /* 0x00358c0c01007387 */ /* 0x0001e40000100800 */
[----:B0-----:R-:W3:Y:S01]  /*6a190*/  LDL.LU R12, [R1+0x840] ;  /* 0x00084000010c7983 */ /* 0x001ee20000300800 */
[----:B------:R-:W3:Y:S02]  /*6a1a0*/  LDL.LU R13, [R1+0x844] ;  /* 0x00084400010d7983 */ /* 0x000ee40000300800 */
[----:B------:R-:W3:Y:S02]  /*6a1b0*/  LDL.LU R14, [R1+0x848] ;  /* 0x00084800010e7983 */ /* 0x000ee40000300800 */
[----:B------:R-:W3:Y:S02]  /*6a1c0*/  LDL.LU R15, [R1+0x84c] ;  /* 0x00084c00010f7983 */ /* 0x000ee40000300800 */
[----:B------:R-:W-:-:S02]  /*6a1d0*/  IMAD.MOV.U32 R26, RZ, RZ, R29 ;  /* 0x000000ffff1a7224 */ /* 0x000fc400078e001d */
[----:B------:R-:W-:Y:S02]  /*6a1e0*/  IMAD.MOV.U32 R27, RZ, RZ, R28 ;  /* 0x000000ffff1b7224 */ /* 0x000fe400078e001c */
[----:B------:R-:W-:Y:S02]  /*6a1f0*/  IMAD.MOV.U32 R28, RZ, RZ, R7 ;  /* 0x000000ffff1c7224 */ /* 0x000fe400078e0007 */
[----:B------:R-:W-:Y:S02]  /*6a200*/  IMAD.MOV.U32 R29, RZ, RZ, R6 ;  /* 0x000000ffff1d7224 */ /* 0x000fe400078e0006 */
[----:B------:R-:W-:Y:S02]  /*6a210*/  IMAD.MOV.U32 R19, RZ, RZ, R5 ;  /* 0x000000ffff137224 */ /* 0x000fe400078e0005 */
[----:B------:R-:W-:Y:S02]  /*6a220*/  IMAD.MOV.U32 R18, RZ, RZ, R4 ;  /* 0x000000ffff127224 */ /* 0x000fe400078e0004 */
[----:B----4-:R-:W-:-:S02]  /*6a230*/  IMAD.MOV.U32 R4, RZ, RZ, R8 ;  /* 0x000000ffff047224 */ /* 0x010fc400078e0008 */
[----:B------:R-:W-:Y:S01]  /*6a240*/  IMAD.MOV.U32 R5, RZ, RZ, R9 ;  /* 0x000000ffff057224 */ /* 0x000fe200078e0009 */
[C---:B--2---:R-:W-:Y:S11]  /*6a250*/  HMMA.16816.F32 R24, R20.reuse, R8, R24 ;  /* 0x000000081418723c */ /* 0x044ff60000001818 */
[----:B------:R-:W-:Y:S11]  /*6a260*/  @!UPT UIADD3 URZ, URZ, URZ, URZ ;  /* 0x0000003f3f3ff290 */ /* 0x000ff6000fffe03f */
[----:B------:R-:W-:Y:S02]  /*6a270*/  @!UPT UIADD3 URZ, URZ, URZ, URZ ;  /* 0x0000003f3f3ff290 */ /* 0x000fe4000fffe03f */
[----:B------:R-:W-:Y:S02]  /*6a280*/  IMAD.MOV.U32 R10, RZ, RZ, R26 ;  /* 0x000000ffff0a7224 */ /* 0x000fe400078e001a */
[----:B------:R-:W-:Y:S01]  /*6a290*/  IMAD.MOV.U32 R11, RZ, RZ, R27 ;  /* 0x000000ffff0b7224 */ /* 0x000fe200078e001b */
[----:B---3--:R-:W-:Y:S01]  /*6a2a0*/  STL.64 [R1+0x3628], R14 ;  /* 0x0036280e01007387 */ /* 0x008fe20000100a00 */
[----:B------:R0:W-:Y:S03]  /*6a2b0*/  STL.64 [R1+0x3620], R12 ;  /* 0x0036200c01007387 */ /* 0x0001e60000100a00 */
[----:B0-----:R-:W2:Y:S01]  /*6a2c0*/  LDL.64 R12, [R1+0x80] ;  /* 0x00008000010c7983 */ /* 0x001ea20000100a00 */
[----:B------:R-:W-:Y:S02]  /*6a2d0*/  STL [R1+0x2cf4], R28 ;  /* 0x002cf41c01007387 */ /* 0x000fe40000100800 */
[----:B------:R-:W-:Y:S02]  /*6a2e0*/  STL [R1+0x2cf0], R29 ;  /* 0x002cf01d01007387 */ /* 0x000fe40000100800 */
[----:B------:R-:W-:Y:S01]  /*6a2f0*/  STL [R1+0x2cec], R19 ;  /* 0x002cec1301007387 */ /* 0x000fe20000100800 */
[----:B------:R-:W-:Y:S01]  /*6a300*/  STL [R1+0x2ce8], R18 ;  /* 0x002ce81201007387 */ /* 0x000fe20000100800 */
[----:B------:R-:W3:Y:S02]  /*6a310*/  LDL.LU.64 R8, [R1+0x3640] ;  /* 0x0036400001087983 */ /* 0x000ee40000300a00 */
[----:B------:R0:W-:Y:S02]  /*6a320*/  STL.64 [R1+0x560], R24 ;  /* 0x0005601801007387 */ /* 0x0001e40000100a00 */
[----:B------:R-:W2:Y:S01]  /*6a330*/  LDL.LU.64 R26, [R1+0x3638] ;  /* 0x00363800011a7983 */ /* 0x000ea20000300a00 */
[----:B0-----:R-:W2:Y:S01]  /*6a340*/  LDL.LU.64 R24, [R1+0x3630] ;  /* 0x0036300001187983 */ /* 0x001ea20000300a00 */
[----:B------:R-:W-:Y:S02]  /*6a350*/  STL [R1+0x3598], R5 ;  /* 0x0035980501007387 */ /* 0x000fe40000100800 */
[----:B------:R-:W-:Y:S02]  /*6a360*/  STL [R1+0x3594], R4 ;  /* 0x0035940401007387 */ /* 0x000fe40000100800 */
[----:B------:R0:W-:Y:S01]  /*6a370*/  STL [R1+0x3304], R11 ;  /* 0x0033040b01007387 */ /* 0x0001e20000100800 */
[----:B------:R-:W-:Y:S01]  /*6a380*/  STL [R1+0x3300], R10 ;  /* 0x0033000a01007387 */ /* 0x000fe20000100800 */
[----:B------:R-:W4:Y:S01]  /*6a390*/  LDL.LU.64 R14, [R1+0x3628] ;  /* 0x00362800010e7983 */ /* 0x000f220000300a00 */
[----:B--2---:R-:W-:Y:S01]  /*6a3a0*/  HMMA.16816.F32 R24, R20, R12, R24 ;  /* 0x0000000c1418723c */ /* 0x004fe20000001818 */
[----:B------:R-:W-:-:S02]  /*6a3b0*/  IMAD.MOV.U32 R7, RZ, RZ, R12 ;  /* 0x000000ffff077224 */ /* 0x000fc400078e000c */
[----:B0-----:R-:W-:Y:S02]  /*6a3c0*/  IMAD.MOV.U32 R11, RZ, RZ, R13 ;  /* 0x000000ffff0b7224 */ /* 0x001fe400078e000d */
[----:B------:R-:W4:Y:S11]  /*6a3d0*/  LDL.LU.64 R12, [R1+0x3620] ;  /* 0x00362000010c7983 */ /* 0x000f360000300a00 */
[----:B------:R-:W-:Y:S07]  /*6a3e0*/  @!UPT UIADD3 URZ, URZ, URZ, URZ ;  /* 0x0000003f3f3ff290 */ /* 0x000fee000fffe03f */
[----:B------:R0:W-:Y:S01]  /*6a3f0*/  STL.64 [R1+0x550], R24 ;  /* 0x0005501801007387 */ /* 0x0001e20000100a00 */
[----:B------:R-:W-:Y:S03]  /*6a400*/  STL [R1+0x558], R26 ;  /* 0x0005581a01007387 */ /* 0x000fe60000100800 */
[----:B0-----:R-:W4:Y:S01]  /*6a410*/  LDL.LU.64 R24, [R1+0x3618] ;  /* 0x0036180001187983 */ /* 0x001f220000300a00 */
[----:B------:R-:W-:Y:S02]  /*6a420*/  IMAD.MOV.U32 R0, RZ, RZ, R27 ;  /* 0x000000ffff007224 */ /* 0x000fe400078e001b */
[----:B------:R-:W-:Y:S02]  /*6a430*/  STL [R1+0x35a0], R11 ;  /* 0x0035a00b01007387 */ /* 0x000fe40000100800 */
[----:B------:R-:W-:Y:S01]  /*6a440*/  STL [R1+0x359c], R7 ;  /* 0x00359c0701007387 */ /* 0x000fe20000100800 */
[----:B------:R-:W2:Y:S01]  /*6a450*/  LDL.64 R4, [R1+0x60] ;  /* 0x0000600001047983 */ /* 0x000ea20000100a00 */
[----:B------:R-:W-:Y:S01]  /*6a460*/  STL [R1+0x2e48], R0 ;  /* 0x002e480001007387 */ /* 0x000fe20000100800 */
[----:B----4-:R-:W-:Y:S01]  /*6a470*/  HMMA.16816.F32 R12, R20, R24, R12 ;  /* 0x00000018140c723c */ /* 0x010fe2000000180c */
[----:B------:R-:W-:Y:S11]  /*6a480*/  IMAD.MOV.U32 R10, RZ, RZ, R24 ;  /* 0x000000ffff0a7224 */ /* 0x000ff600078e0018 */
[----:B------:R-:W-:Y:S11]  /*6a490*/  @!UPT UIADD3 URZ, URZ, URZ, URZ ;  /* 0x0000003f3f3ff290 */ /* 0x000ff6000fffe03f */
[----:B------:R-:W-:Y:S01]  /*6a4a0*/  @!UPT UIADD3 URZ, URZ, URZ, URZ ;  /* 0x0000003f3f3ff290 */ /* 0x000fe2000fffe03f */
[----:B------:R-:W-:Y:S02]  /*6a4b0*/  IMAD.MOV.U32 R28, RZ, RZ, R12 ;  /* 0x000000ffff1c7224 */ /* 0x000fe400078e000c */
[----:B------:R-:W-:Y:S02]  /*6a4c0*/  IMAD.MOV.U32 R29, RZ, RZ, R13 ;  /* 0x000000ffff1d7224 */ /* 0x000fe400078e000d */
[----:B------:R-:W4:Y:S01]  /*6a4d0*/  LDL.64 R12, [R1+0x50] ;  /* 0x00005000010c7983 */ /* 0x000f220000100a00 */
[----:B------:R-:W-:Y:S02]  /*6a4e0*/  STL [R1+0x3570], R10 ;  /* 0x0035700a01007387 */ /* 0x000fe40000100800 */
[----:B---3--:R0:W-:Y:S02]  /*6a4f0*/  STL.64 [R1+0x3568], R8 ;  /* 0x0035680801007387 */ /* 0x0081e40000100a00 */
[----:B0-----:R-:W2:Y:S01]  /*6a500*/  LDL.LU R8, [R1+0x8e0] ;  /* 0x0008e00001087983 */ /* 0x001ea20000300800 */
[----:B------:R-:W2:Y:S02]  /*6a510*/  LDL.LU R9, [R1+0x8e4] ;  /* 0x0008e40001097983 */ /* 0x000ea40000300800 */
[----:B------:R-:W2:Y:S02]  /*6a520*/  LDL.LU R10, [R1+0x8e8] ;  /* 0x0008e800010a7983 */ /* 0x000ea40000300800 */
[----:B------:R-:W2:Y:S02]  /*6a530*/  LDL.LU R11, [R1+0x8ec] ;  /* 0x0008ec00010b7983 */ /* 0x000ea40000300800 */
[----:B------:R-:W-:-:S02]  /*6a540*/  IMAD.MOV.U32 R3, RZ, RZ, R25 ;  /* 0x000000ffff037224 */ /* 0x000fc400078e0019 */
[----:B------:R-:W0:Y:S01]  /*6a550*/  LDSM.16.MT88.4 R24, [R2+0xc100] ;  /* 0x00c100000218783b */ /* 0x000e220000004200 */
[----:B------:R-:W-:Y:S02]  /*6a560*/  IMAD.MOV.U32 R18, RZ, RZ, R15 ;  /* 0x000000ffff127224 */ /* 0x000fe400078e000f */
[----:B------:R-:W-:-:S03]  /*6a570*/  IMAD.MOV.U32 R19, RZ, RZ, R14 ;  /* 0x000000ffff137224 */ /* 0x000fc600078e000e */
[----:B------:R-:W-:Y:S02]  /*6a580*/  STL [R1+0x2eac], R18 ;  /* 0x002eac1201007387 */ /* 0x000fe40000100800 */
[----:B------:R-:W-:Y:S02]  /*6a590*/  STL [R1+0x2ea8], R19 ;  /* 0x002ea81301007387 */ /* 0x000fe40000100800 */
[----:B------:R-:W-:Y:S02]  /*6a5a0*/  STL [R1+0x2e70], R29 ;  /* 0x002e701d01007387 */ /* 0x000fe40000100800 */
[----:B------:R-:W-:Y:S01]  /*6a5b0*/  STL [R1+0x2e4c], R28 ;  /* 0x002e4c1c01007387 */ /* 0x000fe20000100800 */
[----:B0-----:R-:W-:Y:S01]  /*6a5c0*/  STL.64 [R1+0x3400], R26 ;  /* 0x0034001a01007387 */ /* 0x001fe20000100a00 */
[----:B------:R2:W-:Y:S02]  /*6a5d0*/  STL.64 [R1+0x33f8], R24 ;  /* 0x0033f81801007387 */ /* 0x0005e40000100a00 */
[----:B--2---:R-:W-:Y:S07]  /*6a5e0*/  HMMA.16816.F32 R24, R20, R4, R8 ;  /* 0x000000041418723c */ /* 0x004fee0000001808 */
[----:B------:R-:W-:-:S02]  /*6a5f0*/  IMAD.MOV.U32 R9, RZ, RZ, R4 ;  /* 0x000000ffff097224 */ /* 0x000fc400078e0004 */
[----:B------:R-:W-:Y:S11]  /*6a600*/  IMAD.MOV.U32 R8, RZ, RZ, R5 ;  /* 0x000000ffff087224 */ /* 0x000ff600078e0005 */
[----:B------:R-:W-:Y:S03]  /*6a610*/  @!UPT UIADD3 URZ, URZ, URZ, URZ ;  /* 0x0000003f3f3ff290 */ /* 0x000fe6000fffe03f */
[----:B------:R0:W-:Y:S01]  /*6a620*/  STL.64 [R1+0x8e0], R24 ;  /* 0x0008e01801007387 */ /* 0x0001e20000100a00 */
[----:B------:R1:W-:Y:S03]  /*6a630*/  STL.64 [R1+0x8e8], R26 ;  /* 0x0008e81a01007387 */ /* 0x0003e60000100a00 */
[----:B0-----:R-:W2:Y:S01]  /*6a640*/  LDL.LU R24, [R1+0xbc0] ;  /* 0x000bc00001187983 */ /* 0x001ea20000300800 */
[----:B------:R-:W2:Y:S02]  /*6a650*/  LDL.LU R25, [R1+0xbc4] ;  /* 0x000bc40001197983 */ /* 0x000ea40000300800 */
[----:B-1----:R-:W3:Y:S02]  /*6a660*/  LDL.LU R26, [R1+0xbc8] ;  /* 0x000bc800011a7983 */ /* 0x002ee40000300800 */
[----:B------:R-:W3:Y:S01]  /*6a670*/  LDL.LU R27, [R1+0xbcc] ;  /* 0x000bcc00011b7983 */ /* 0x000ee20000300800 */
        /* <DEDUP_REMOVED lines=12> */
[----:B0-----:R-:W4:Y:S01]  /*6a740*/  LDL.LU R4, [R1+0x8d0] ;  /* 0x0008d00001047983 */ /* 0x001f220000300800 */
[----:B------:R-:W4:Y:S02]  /*6a750*/  LDL.LU R5, [R1+0x8d4] ;  /* 0x0008d40001057983 */ /* 0x000f240000300800 */
[----:B------:R-:W4:Y:S02]  /*6a760*/  LDL.LU R6, [R1+0x8d8] ;  /* 0x0008d80001067983 */ /* 0x000f240000300800 */
[----:B------:R-:W4:Y:S01]  /*6a770*/  LDL.LU R7, [R1+0x8dc] ;  /* 0x0008dc0001077983 */ /* 0x000f220000300800 */
[----:B---3--:R-:W-:Y:S01]  /*6a780*/  STL.64 [R1+0x35b0], R26 ;  /* 0x0035b01a01007387 */ /* 0x008fe20000100a00 */
[----:B------:R0:W-:Y:S03]  /*6a790*/  STL.64 [R1+0x35a8], R24 ;  /* 0x0035a81801007387 */ /* 0x0001e60000100a00 */
[----:B0-----:R-:W2:Y:S01]  /*6a7a0*/  LDL.LU R24, [R1+0xbd0] ;  /* 0x000bd00001187983 */ /* 0x001ea20000300800 */
[----:B------:R-:W2:Y:S02]  /*6a7b0*/  LDL.LU R25, [R1+0xbd4] ;  /* 0x000bd40001197983 */ /* 0x000ea40000300800 */
[----:B------:R-:W3:Y:S02]  /*6a7c0*/  LDL.LU R26, [R1+0xbd8] ;  /* 0x000bd800011a7983 */ /* 0x000ee40000300800 */
[----:B------:R-:W3:Y:S02]  /*6a7d0*/  LDL.LU R27, [R1+0xbdc] ;  /* 0x000bdc00011b7983 */ /* 0x000ee40000300800 */
[----:B---3--:R-:W-:Y:S01]  /*6a7e0*/  STL.64 [R1+0x35d0], R26 ;  /* 0x0035d01a01007387 */ /* 0x008fe20000100a00 */
[----:B--2---:R0:W-:Y:S03]  /*6a7f0*/  STL.64 [R1+0x35c8], R24 ;  /* 0x0035c81801007387 */ /* 0x0041e60000100a00 */
[----:B0-----:R-:W2:Y:S01]  /*6a800*/  LDL.64 R24, [R1+0x10] ;  /* 0x0000100001187983 */ /* 0x001ea20000100a00 */
[----:B----4-:R-:W-:Y:S03]  /*6a810*/  HMMA.16816.F32 R4, R20, R12, R4 ;  /* 0x0000000c1404723c */ /* 0x010fe60000001804 */
[----:B--2---:R0:W-:Y:S04]  /*6a820*/  STL.64 [R1+0x35e8], R24 ;  /* 0x0035e81801007387 */ /* 0x0041e80000100a00 */
[----:B0-----:R-:W2:Y:S11]  /*6a830*/  LDL.64 R24, [R1+0x20] ;  /* 0x0000200001187983 */ /* 0x001eb60000100a00 */
[----:B------:R-:W-:Y:S06]  /*6a840*/  @!UPT UIADD3 URZ, URZ, URZ, URZ ;  /* 0x0000003f3f3ff290 */ /* 0x000fec000fffe03f */
[----:B------:R-:W-:Y:S02]  /*6a850*/  IMAD.MOV.U32 R14, RZ, RZ, R6 ;  /* 0x000000ffff0e7224 */ /* 0x000fe400078e0006 */
[----:B------:R-:W-:Y:S01]  /*6a860*/  IMAD.MOV.U32 R15, RZ, RZ, R7 ;  /* 0x000000ffff0f7224 */ /* 0x000fe200078e0007 */
[----:B--2---:R0:W-:Y:S04]  /*6a870*/  STL.64 [R1+0x35f0], R24 ;  /* 0x0035f01801007387 */ /* 0x0041e80000100a00 */
[----:B0-----:R-:W2:Y:S01]  /*6a880*/  LDL.64 R24, [R1+0x40] ;  /* 0x0000400001187983 */ /* 0x001ea20000100a00 */
[----:B------:R0:W-:Y:S02]  /*6a890*/  STL.64 [R1+0x8d0], R4 ;  /* 0x0008d00401007387 */ /* 0x0001e40000100a00 */
[----:B------:R-:W2:Y:S01]  /*6a8a0*/  LDL.LU.64 R6, [R1+0x3610] ;  /* 0x0036100001067983 */ /* 0x000ea20000300a00 */
[----:B0-----:R-:W2:Y:S01]  /*6a8b0*/  LDL.LU.64 R4, [R1+0x3608] ;  /* 0x0036080001047983 */ /* 0x001ea20000300a00 */
[----:B------:R-:W-:-:S05]  /*6a8c0*/  IMAD.MOV.U32 R10, RZ, RZ, R13 ;  /* 0x000000ffff0a7224 */ /* 0x000fca00078e000d */
[----:B------:R-:W-:Y:S01]  /*6a8d0*/  STL [R1+0x35e0], R10 ;  /* 0x0035e00a01007387 */ /* 0x000fe20000100800 */
[----:B------:R0:W-:Y:S02]  /*6a8e0*/  STL.64 [R1+0x35d8], R8 ;  /* 0x0035d80801007387 */ /* 0x0001e40000100a00 */
[----:B------:R-:W-:Y:S01]  /*6a8f0*/  IMAD.MOV.U32 R18, RZ, RZ, R12 ;  /* 0x000000ffff127224 */ /* 0x000fe200078e000c */
[----:B0-----:R-:W3:Y:S01]  /*6a900*/  LDL.LU R8, [R1+0xbe0] ;  /* 0x000be00001087983 */ /* 0x001ee20000300800 */
[----:B------:R-:W3:Y:S02]  /*6a910*/  LDL.LU R9, [R1+0xbe4] ;  /* 0x000be40001097983 */ /* 0x000ee40000300800 */
[----:B------:R-:W3:Y:S02]  /*6a920*/  LDL.LU R10, [R1+0xbe8] ;  /* 0x000be800010a7983 */ /* 0x000ee40000300800 */
[----:B------:R-:W3:Y:S01]  /*6a930*/  LDL.LU R11, [R1+0xbec] ;  /* 0x000bec00010b7983 */ /* 0x000ee20000300800 */
[----:B------:R-:W-:Y:S01]  /*6a940*/  STL [R1+0x2c5c], R15 ;  /* 0x002c5c0f01007387 */ /* 0x000fe20000100800 */
[----:B------:R-:W-:Y:S02]  /*6a950*/  STL [R1+0x2c58], R14 ;  /* 0x002c580e01007387 */ /* 0x000fe40000100800 */
[----:B------:R-:W4:Y:S01]  /*6a960*/  LDL.64 R12, [R1+0x30] ;  /* 0x00003000010c7983 */ /* 0x000f220000100a00 */
[----:B--2---:R-:W-:Y:S11]  /*6a970*/  HMMA.16816.F32 R4, R20, R24, R4 ;  /* 0x000000181404723c */ /* 0x004ff60000001804 */
[----:B------:R-:W-:Y:S11]  /*6a980*/  @!UPT UIADD3 URZ, URZ, URZ, URZ ;  /* 0x0000003f3f3ff290 */ /* 0x000ff6000fffe03f */
[----:B------:R-:W-:Y:S01]  /*6a990*/  @!UPT UIADD3 URZ, URZ, URZ, URZ ;  /* 0x0000003f3f3ff290 */ /* 0x000fe2000fffe03f */
[----:B------:R-:W-:Y:S01]  /*6a9a0*/  STL.64 [R1+0x8c0], R4 ;  /* 0x0008c00401007387 */ /* 0x000fe20000100a00 */
[----:B------:R0:W-:Y:S03]  /*6a9b0*/  STL.64 [R1+0x8c8], R6 ;  /* 0x0008c80601007387 */ /* 0x0001e60000100a00 */
[----:B0-----:R-:W2:Y:S01]  /*6a9c0*/  LDL.LU.64 R6, [R1+0x3600] ;  /* 0x0036000001067983 */ /* 0x001ea20000300a00 */
[----:B------:R-:W2:Y:S02]  /*6a9d0*/  LDL.LU.64 R4, [R1+0x35f8] ;  /* 0x0035f80001047983 */ /* 0x000ea40000300a00 */
[----:B------:R-:W-:Y:S02]  /*6a9e0*/  IMAD.MOV.U32 R28, RZ, RZ, R24 ;  /* 0x000000ffff1c7224 */ /* 0x000fe400078e0018 */
[----:B------:R-:W-:-:S05]  /*6a9f0*/  IMAD.MOV.U32 R19, RZ, RZ, R25 ;  /* 0x000000ffff137224 */ /* 0x000fca00078e0019 */
[----:B------:R-:W-:Y:S01]  /*6aa00*/  STL.64 [R1+0x35c0], R18 ;  /* 0x0035c01201007387 */ /* 0x000fe20000100a00 */
[----:B------:R0:W-:Y:S02]  /*6aa10*/  STL.64 [R1+0x35b8], R16 ;  /* 0x0035b81001007387 */ /* 0x0001e40000100a00 */
[----:B----4-:R-:W-:Y:S01]  /*6aa20*/  IMAD.MOV.U32 R29, RZ, RZ, R13 ;  /* 0x000000ffff1d7224 */ /* 0x010fe200078e000d */
[----:B0-----:R-:W4:Y:S01]  /*6aa30*/  LDL.64 R16, [R1] ;  /* 0x0000000001107983 */ /* 0x001f220000100a00 */
[C---:B--2---:R-:W-:Y:S07]  /*6aa40*/  HMMA.16816.F32 R24, R20.reuse, R12, R4 ;  /* 0x0000000c1418723c */ /* 0x044fee0000001804 */
[----:B------:R-:W-:Y:S11]  /*6aa50*/  IMAD.MOV.U32 R6, RZ, RZ, R12 ;  /* 0x000000ffff067224 */ /* 0x000ff600078e000c */
[----:B------:R-:W-:Y:S06]  /*6aa60*/  @!UPT UIADD3 URZ, URZ, URZ, URZ ;  /* 0x0000003f3f3ff290 */ /* 0x000fec000fffe03f */
[----:B------:R-:W-:Y:S02]  /*6aa70*/  IMAD.MOV.U32 R14, RZ, RZ, R27 ;  /* 0x000000ffff0e7224 */ /* 0x000fe400078e001b */
[----:B------:R-:W-:Y:S01]  /*6aa80*/  IMAD.MOV.U32 R15, RZ, RZ, R26 ;  /* 0x000000ffff0f7224 */ /* 0x000fe200078e001a */
[----:B------:R0:W-:Y:S04]  /*6aa90*/  STL.64 [R1+0x8b0], R24 ;  /* 0x0008b01801007387 */ /* 0x0001e80000100a00 */
[----:B0-----:R-:W2:Y:S01]  /*6aaa0*/  LDL.LU.64 R24, [R1+0x35f0] ;  /* 0x0035f00001187983 */ /* 0x001ea20000300a00 */
[----:B------:R0:W-:Y:S02]  /*6aab0*/  STL [R1+0x2c64], R14 ;  /* 0x002c640e01007387 */ /* 0x0001e40000100800 */
[----:B------:R1:W-:Y:S02]  /*6aac0*/  STL [R1+0x2c60], R15 ;  /* 0x002c600f01007387 */ /* 0x0003e40000100800 */
[----:B------:R-:W2:Y:S01]  /*6aad0*/  LDL.LU R12, [R1+0xbf0] ;  /* 0x000bf000010c7983 */ /* 0x000ea20000300800 */
[----:B------:R-:W2:Y:S04]  /*6aae0*/  LDL.LU R13, [R1+0xbf4] ;  /* 0x000bf400010d7983 */ /* 0x000ea80000300800 */
[----:B0-----:R-:W2:Y:S01]  /*6aaf0*/  LDL.LU R14, [R1+0xbf8] ;  /* 0x000bf800010e7983 */ /* 0x001ea20000300800 */
[----:B-1----:R-:W2:Y:S02]  /*6ab00*/  LDL.LU R15, [R1+0xbfc] ;  /* 0x000bfc00010f7983 */ /* 0x002ea40000300800 */
[C---:B--2---:R-:W-:Y:S11]  /*6ab10*/  HMMA.16816.F32 R12, R20.reuse, R24, R12 ;  /* 0x00000018140c723c */ /* 0x044ff6000000180c */
[----:B------:R-:W-:Y:S11]  /*6ab20*/  @!UPT UIADD3 URZ, URZ, URZ, URZ ;  /* 0x0000003f3f3ff290 */ /* 0x000ff6000fffe03f */
[----:B------:R-:W-:Y:S01]  /*6ab30*/  @!UPT UIADD3 URZ, URZ, URZ, URZ ;  /* 0x0000003f3f3ff290 */ /* 0x000fe2000fffe03f */
[----:B------:R0:W-:Y:S01]  /*6ab40*/  STL.64 [R1+0x8a0], R12 ;  /* 0x0008a00c01007387 */ /* 0x0001e20000100a00 */
[----:B------:R-:W-:Y:S02]  /*6ab50*/  STL.64 [R1+0x8a8], R14 ;  /* 0x0008a80e01007387 */ /* 0x000fe40000100a00 */
[----:B0-----:R-:W-:Y:S02]  /*6ab60*/  IMAD.MOV.U32 R13, RZ, RZ, R24 ;  /* 0x000000ffff0d7224 */ /* 0x001fe400078e0018 */
[----:B------:R-:W-:Y:S02]  /*6ab70*/  IMAD.MOV.U32 R12, RZ, RZ, R25 ;  /* 0x000000ffff0c7224 */ /* 0x000fe400078e0019 */
[----:B------:R-:W3:Y:S02]  /*6ab80*/  LDL.LU.64 R24, [R1+0x35e8] ;  /* 0x0035e80001187983 */ /* 0x000ee40000300a00 */
[----:B---3--:R-:W-:Y:S01]  /*6ab90*/  HMMA.16816.F32 R8, R20, R24, R8 ;  /* 0x000000181408723c */ /* 0x008fe20000001808 */
[----:B------:R-:W-:-:S02]  /*6aba0*/  IMAD.MOV.U32 R5, RZ, RZ, R24 ;  /* 0x000000ffff057224 */ /* 0x000fc400078e0018 */
[----:B------:R-:W-:Y:S11]  /*6abb0*/  IMAD.MOV.U32 R4, RZ, RZ, R25 ;  /* 0x000000ffff047224 */ /* 0x000ff600078e0019 */
[----:B------:R-:W-:Y:S09]  /*6abc0*/  @!UPT UIADD3 URZ, URZ, URZ, URZ ;  /* 0x0000003f3f3ff290 */ /* 0x000ff2000fffe03f */
[----:B------:R-:W-:Y:S01]  /*6abd0*/  STL.64 [R1+0x890], R8 ;  /* 0x0008900801007387 */ /* 0x000fe20000100a00 */
[----:B------:R0:W-:Y:S03]  /*6abe0*/  STL.64 [R1+0x898], R10 ;  /* 0x0008980a01007387 */ /* 0x0001e60000100a00 */
[----:B0-----:R-:W2:Y:S01]  /*6abf0*/  LDL.LU R10, [R1+0x35e0] ;  /* 0x0035e000010a7983 */ /* 0x001ea20000300800 */
[----:B------:R-:W3:Y:S02]  /*6ac00*/  LDL.LU.64 R8, [R1+0x35d8] ;  /* 0x0035d80001087983 */ /* 0x000ee40000300a00 */
[----:B------:R-:W2:Y:S02]  /*6ac10*/  LDL.LU.64 R26, [R1+0x35d0] ;  /* 0x0035d000011a7983 */ /* 0x000ea40000300a00 */
[----:B------:R-:W2:Y:S02]  /*6ac20*/  LDL.LU.64 R24, [R1+0x35c8] ;  /* 0x0035c80001187983 */ /* 0x000ea40000300a00 */
[----:B----4-:R-:W-:-:S02]  /*6ac30*/  IMAD.MOV.U32 R11, RZ, RZ, R16 ;  /* 0x000000ffff0b7224 */ /* 0x010fc400078e0010 */
[----:B------:R-:W-:Y:S01]  /*6ac40*/  IMAD.MOV.U32 R7, RZ, RZ, R17 ;  /* 0x000000ffff077224 */ /* 0x000fe200078e0011 */
[----:B------:R-:W4:Y:S01]  /*6ac50*/  LDL.LU.64 R18, [R1+0x35c0] ;  /* 0x0035c00001127983 */ /* 0x000f220000300a00 */
[C---:B--2---:R-:W-:Y:S03]  /*6ac60*/  HMMA.16816.F32 R24, R20.reuse, R16, R24 ;  /* 0x000000101418723c */ /* 0x044fe60000001818 */
[----:B------:R-:W2:Y:S11]  /*6ac70*/  LDL.LU.64 R16, [R1+0x35b8] ;  /* 0x0035b80001107983 */ /* 0x000eb60000300a00 */
[----:B------:R-:W-:Y:S09]  /*6ac80*/  @!UPT UIADD3 URZ, URZ, URZ, URZ ;  /* 0x0000003f3f3ff290 */ /* 0x000ff2000fffe03f */
[----:B------:R0:W-:Y:S01]  /*6ac90*/  STL.64 [R1+0x880], R24 ;  /* 0x0008801801007387 */ /* 0x0001e20000100a00 */
[----:B------:R-:W-:Y:S02]  /*6aca0*/  IMAD.MOV.U32 R14, RZ, RZ, R26 ;  /* 0x000000ffff0e7224 */ /* 0x000fe400078e001a */
[----:B------:R-:W-:Y:S02]  /*6acb0*/  IMAD.MOV.U32 R15, RZ, RZ, R27 ;  /* 0x000000ffff0f7224 */ /* 0x000fe400078e001b */
[----:B------:R-:W3:Y:S04]  /*6acc0*/  LDL.LU.64 R26, [R1+0x35b0] ;  /* 0x0035b000011a7983 */ /* 0x000ee80000300a00 */
[----:B0-----:R-:W3:Y:S01]  /*6acd0*/  LDL.LU.64 R24, [R1+0x35a8] ;  /* 0x0035a80001187983 */ /* 0x001ee20000300a00 */
[----:B------:R-:W4:Y:S02]  /*6ace0*/  LDL R0, [R1+0x1de0] ;  /* 0x001de00001007983 */ /* 0x000f240000100800 */
[----:B------:R-:W-:Y:S02]  /*6acf0*/  STL [R1+0x2c6c], R15 ;  /* 0x002c6c0f01007387 */ /* 0x000fe40000100800 */
[----:B------:R-:W-:Y:S01]  /*6ad00*/  STL [R1+0x2c68], R14 ;  /* 0x002c680e01007387 */ /* 0x000fe20000100800 */
[----:B--2---:R-:W-:Y:S01]  /*6ad10*/  STL.64 [R1+0x3428], R16 ;  /* 0x0034281001007387 */ /* 0x004fe20000100a00 */
[----:B---3--:R-:W-:Y:S11]  /*6ad20*/  HMMA.16816.F32 R24, R20, R16, R24 ;  /* 0x000000101418723c */ /* 0x008ff60000001818 */
[----:B------:R-:W-:Y:S11]  /*6ad30*/  @!UPT UIADD3 URZ, URZ, URZ, URZ ;  /* 0x0000003f3f3ff290 */ /* 0x000ff6000fffe03f */
[----:B------:R-:W-:Y:S01]  /*6ad40*/  @!UPT UIADD3 URZ, URZ, URZ, URZ ;  /* 0x0000003f3f3ff290 */ /* 0x000fe2000fffe03f */
[----:B------:R0:W-:Y:S01]  /*6ad50*/  STL.64 [R1+0x870], R24 ;  /* 0x0008701801007387 */ /* 0x0001e20000100a00 */
[----:B------:R1:W-:Y:S03]  /*6ad60*/  STL.64 [R1+0x878], R26 ;  /* 0x0008781a01007387 */ /* 0x0003e60000100a00 */
[----:B0-----:R-:W2:Y:S01]  /*6ad70*/  LDL.LU R24, [R1+0x3f0] ;  /* 0x0003f00001187983 */ /* 0x001ea20000300800 */
[----:B------:R-:W2:Y:S02]  /*6ad80*/  LDL.LU R25, [R1+0x3f4] ;  /* 0x0003f40001197983 */ /* 0x000ea40000300800 */
[----:B-1----:R-:W3:Y:S02]  /*6ad90*/  LDL.LU R26, [R1+0x3f8] ;  /* 0x0003f800011a7983 */ /* 0x002ee40000300800 */
[----:B------:R-:W3:Y:S02]  /*6ada0*/  LDL.LU R27, [R1+0x3fc] ;  /* 0x0003fc00011b7983 */ /* 0x000ee40000300800 */
[----:B------:R-:W-:-:S02]  /*6adb0*/  IMAD.MOV.U32 R16, RZ, RZ, R11 ;  /* 0x000000ffff107224 */ /* 0x000fc400078e000b */
[----:B------:R-:W-:Y:S01]  /*6adc0*/  IMAD.MOV.U32 R17, RZ, RZ, R7 ;  /* 0x000000ffff117224 */ /* 0x000fe200078e0007 */
        /* <DEDUP_REMOVED lines=33> */
[----:B------:R-:W4:Y:S04]  /*6afe0*/  LDL.LU R6, [R1+0x3588] ;  /* 0x0035880001067983 */ /* 0x000f280000300800 */
        /* <DEDUP_REMOVED lines=8> */
[----:B----4-:R-:W-:-:S05]  /*6b070*/  IMAD.MOV.U32 R17, RZ, RZ, R19 ;  /* 0x000000ffff117224 */ /* 0x010fca00078e0013 */
        /* <DEDUP_REMOVED lines=8> */
[----:B------:R-:W-:-:S05]  /*6b100*/  IMAD.MOV.U32 R17, RZ, RZ, R10 ;  /* 0x000000ffff117224 */ /* 0x000fca00078e000a */
[----:B------:R0:W-:Y:S02]  /*6b110*/  STL.64 [R1+0x34b8], R16 ;  /* 0x0034b81001007387 */ /* 0x0001e40000100a00 */
[----:B0-----:R-:W-:Y:S02]  /*6b120*/  IMAD.MOV.U32 R16, RZ, RZ, R9 ;  /* 0x000000ffff107224 */ /* 0x001fe400078e0009 */
        /* <DEDUP_REMOVED lines=14> */
[----:B0-----:R-:W-:-:S02]  /*6b210*/  IMAD.MOV.U32 R16, RZ, RZ, R7 ;  /* 0x000000ffff107224 */ /* 0x001fc400078e0007 */
[----:B------:R-:W-:Y:S01]  /*6b220*/  IMAD.MOV.U32 R17, RZ, RZ, R11 ;  /* 0x000000ffff117224 */ /* 0x000fe200078e000b */
[----:B------:R-:W2:Y:S04]  /*6b230*/  LDL.LU R7, [R1+0x3584] ;  /* 0x0035840001077983 */ /* 0x000ea80000300800 */
[----:B------:R0:W-:Y:S02]  /*6b240*/  STL.64 [R1+0x34f8], R16 ;  /* 0x0034f81001007387 */ /* 0x0001e40000100a00 */
[----:B0-----:R-:W-:Y:S02]  /*6b250*/  IMAD.MOV.U32 R16, RZ, RZ, R4 ;  /* 0x000000ffff107224 */ /* 0x001fe400078e0004 */
[----:B------:R-:W-:Y:S01]  /*6b260*/  IMAD.MOV.U32 R17, RZ, RZ, R5 ;  /* 0x000000ffff117224 */ /* 0x000fe200078e0005 */
[----:B------:R-:W4:Y:S01]  /*6b270*/  LDL.LU R4, [R1+0x3580] ;  /* 0x0035800001047983 */ /* 0x000f220000300800 */
[----:B------:R-:W2:Y:S03]  /*6b280*/  LDL.LU R5, [R1+0x357c] ;  /* 0x00357c0001057983 */ /* 0x000ea60000300800 */
        /* <DEDUP_REMOVED lines=9> */
[----:B------:R-:W4:Y:S01]  /*6b320*/  LDL.LU R12, [R1+0x3578] ;  /* 0x00357800010c7983 */ /* 0x000f220000300800 */
[----:B------:R-:W4:Y:S03]  /*6b330*/  LDL.LU R13, [R1+0x3574] ;  /* 0x00357400010d7983 */ /* 0x000f260000300800 */
[----:B------:R-:W-:Y:S04]  /*6b340*/  STL.64 [R1+0x3528], R16 ;  /* 0x0035281001007387 */ /* 0x000fe80000100a00 */
[----:B--2---:R-:W-:Y:S01]  /*6b350*/  STL.64 [R1+0x34b0], R26 ;  /* 0x0034b01a01007387 */ /* 0x004fe20000100a00 */
[----:B---3--:R0:W-:Y:S03]  /*6b360*/  STL.64 [R1+0x34a8], R24 ;  /* 0x0034a81801007387 */ /* 0x0081e60000100a00 */
        /* <DEDUP_REMOVED lines=47> */
[----:B------:R-:W3:Y:S11]  /*6b660*/  LDL.LU R27, [R1+0x49c] ;  /* 0x00049c00011b7983 */ /* 0x000ef60000300800 */
[----:B------:R-:W-:Y:S03]  /*6b670*/  @!UPT UIADD3 URZ, URZ, URZ, URZ ;  /* 0x0000003f3f3ff290 */ /* 0x000fe6000fffe03f */
[----:B------:R-:W-:Y:S01]  /*6b680*/  IMAD.MOV.U32 R15, RZ, RZ, R10 ;  /* 0x000000ffff0f7224 */ /* 0x000fe200078e000a */
[----:B---3--:R-:W-:Y:S01]  /*6b690*/  STL.64 [R1+0x3550], R26 ;  /* 0x0035501a01007387 */ /* 0x008fe20000100a00 */
[----:B--2---:R0:W-:Y:S03]  /*6b6a0*/  STL.64 [R1+0x3548], R24 ;  /* 0x0035481801007387 */ /* 0x0041e60000100a00 */
[----:B0-----:R-:W2:Y:S01]  /*6b6b0*/  LDL.LU R24, [R1+0x4a0] ;  /* 0x0004a00001187983 */ /* 0x001ea20000300800 */
[----:B------:R-:W2:Y:S02]  /*6b6c0*/  LDL.LU R25, [R1+0x4a4] ;  /* 0x0004a40001197983 */ /* 0x000ea40000300800 */
[----:B------:R-:W2:Y:S02]  /*6b6d0*/  LDL.LU R26, [R1+0x4a8] ;  /* 0x0004a800011a7983 */ /* 0x000ea40000300800 */
[----:B------:R-:W2:Y:S01]  /*6b6e0*/  LDL.LU R27, [R1+0x4ac] ;  /* 0x0004ac00011b7983 */ /* 0x000ea20000300800 */
[----:B------:R0:W-:Y:S01]  /*6b6f0*/  STL.64 [R1+0x860], R8 ;  /* 0x0008600801007387 */ /* 0x0001e20000100a00 */
[----:B------:R-:W3:Y:S03]  /*6b700*/  LDL.LU R10, [R1+0x3570] ;  /* 0x00357000010a7983 */ /* 0x000ee60000300800 */
[----:B0-----:R-:W4:Y:S01]  /*6b710*/  LDL.LU.64 R8, [R1+0x3568] ;  /* 0x0035680001087983 */ /* 0x001f220000300a00 */
[----:B------:R-:W-:-:S05]  /*6b720*/  IMAD.MOV.U32 R14, RZ, RZ, R11 ;  /* 0x000000ffff0e7224 */ /* 0x000fca00078e000b */
[----:B------:R-:W-:Y:S01]  /*6b730*/  STL [R1+0x2e78], R14 ;  /* 0x002e780e01007387 */ /* 0x000fe20000100800 */
[----:B------:R-:W-:Y:S01]  /*6b740*/  STL [R1+0x2e74], R15 ;  /* 0x002e740f01007387 */ /* 0x000fe20000100800 */
[----:B----4-:R-:W-:Y:S02]  /*6b750*/  HMMA.16816.F32 R20, R20, R8, R4 ;  /* 0x000000081414723c */ /* 0x010fe40000001804 */
[----:B------:R-:W2:Y:S01]  /*6b760*/  LDL.LU.64 R6, [R1+0x3560] ;  /* 0x0035600001067983 */ /* 0x000ea20000300a00 */
[----:B------:R-:W2:Y:S11]  /*6b770*/  LDL.LU.64 R4, [R1+0x3558] ;  /* 0x0035580001047983 */ /* 0x000eb60000300a00 */
[----:B------:R-:W-:Y:S09]  /*6b780*/  @!UPT UIADD3 URZ, URZ, URZ, URZ ;  /* 0x0000003f3f3ff290 */ /* 0x000ff2000fffe03f */
[----:B------:R-:W-:Y:S01]  /*6b790*/  STL.64 [R1+0x530], R20 ;  /* 0x0005301401007387 */ /* 0x000fe20000100a00 */
[----:B------:R-:W-:Y:S01]  /*6b7a0*/  STL.64 [R1+0x538], R22 ;  /* 0x0005381601007387 */ /* 0x000fe20000100a00 */
        /* <DEDUP_REMOVED lines=36> */
[----:B---3--:R-:W-:Y:S02]  /*6b9f0*/  IMAD.MOV.U32 R20, RZ, RZ, R10 ;  /* 0x000000ffff147224 */ /* 0x008fe400078e000a */
[----:B------:R-:W-:-:S07]  /*6ba00*/  IMAD.MOV.U32 R21, RZ, RZ, R3 ;  /* 0x000000ffff157224 */ /* 0x000fce00078e0003 */
[C---:B----4-:R-:W-:Y:S01]  /*6ba10*/  HMMA.16816.F32 R20, R4.reuse, R20, R16 ;  /* 0x000000140414723c */ /* 0x050fe20000001810 */
[----:B------:R-:W2:Y:S11]  /*6ba20*/  LDL.LU.64 R16, [R1+0x34d0] ;  /* 0x0034d00001107983 */ /* 0x000eb60000300a00 */
[----:B------:R-:W-:Y:S11]  /*6ba30*/  @!UPT UIADD3 URZ, URZ, URZ, URZ ;  /* 0x0000003f3f3ff290 */ /* 0x000ff6000fffe03f */
[----:B------:R-:W-:Y:S01]  /*6ba40*/  STL.64 [R1+0x450], R20 ;  /* 0x0004501401007387 */ /* 0x000fe20000100a00 */
[----:B------:R-:W-:Y:S02]  /*6ba50*/  STL.64 [R1+0x458], R22 ;  /* 0x0004581601007387 */ /* 0x000fe40000100a00 */
[----:B------:R-:W0:Y:S02]  /*6ba60*/  LDSM.16.MT88.4 R20, [R2+0xc180] ;  /* 0x00c180000214783b */ /* 0x000e240000004200 */
[----:B0-----:R-:W-:Y:S02]  /*6ba70*/  STL.64 [R1+0x32f8], R22 ;  /* 0x0032f81601007387 */ /* 0x001fe40000100a00 */
[----:B------:R0:W-:Y:S02]  /*6ba80*/  STL.64 [R1+0x32f0], R20 ;  /* 0x0032f01401007387 */ /* 0x0001e40000100a00 */
[----:B0-----:R-:W3:Y:S01]  /*6ba90*/  LDL.64 R20, [R1+0xc0] ;  /* 0x0000c00001147983 */ /* 0x001ee20000100a00 */
[----:B------:R-:W-:Y:S01]  /*6baa0*/  STL [R1+0x30bc], R2 ;  /* 0x0030bc0201007387 */ /* 0x000fe20000100800 */
        /* <DEDUP_REMOVED lines=66> */
[----:B0-----:R-:W2:Y:S01]  /*6bed0*/  LDL.LU.64 R26, [R1+0x3410] ;  /* 0x00341000011a7983 */ /* 0x001ea20000300a00 */
[----:B------:R-:W2:Y:S02]  /*6bee0*/  LDL.LU.64 R24, [R1+0x3408] ;  /* 0x0034080001187983 */ /* 0x000ea40000300a00 */
[----:B--2---:R-:W-:Y:S01]  /*6bef0*/  HMMA.16816.F32 R4, R4, R8, R24 ;  /* 0x000000080404723c */ /* 0x004fe20000001818 */
[----:B------:R-:W3:Y:S01]  /*6bf00*/  LDL.LU.64 R26, [R1+0x3400] ;  /* 0x00340000011a7983 */ /* 0x000ee20000300a00 */
[----:B------:R-:W3:Y:S11]  /*6bf10*/  LDL.LU.64 R24, [R1+0x33f8] ;  /* 0x0033f80001187983 */ /* 0x000ef60000300a00 */
[----:B------:R-:W-:Y:S10]  /*6bf20*/  @!UPT UIADD3 URZ, URZ, URZ, URZ ;  /* 0x0000003f3f3ff290 */ /* 0x000ff4000fffe03f */
[----:B------:R0:W-:Y:S01]  /*6bf30*/  STL.64 [R1+0x440], R4 ;  /* 0x0004400401007387 */ /* 0x0001e20000100a00 */
[----:B------:R-:W-:Y:S03]  /*6bf40*/  STL.64 [R1+0x448], R6 ;  /* 0x0004480601007387 */ /* 0x000fe60000100a00 */
[----:B0-----:R-:W2:Y:S04]  /*6bf50*/  LDL.64 R4, [R1+0x70] ;  /* 0x0000700001047983 */ /* 0x001ea80000100a00 */
[----:B--2---:R3:W-:Y:S02]  /*6bf60*/  STL.64 [R1+0x33c8], R4 ;  /* 0x0033c80401007387 */ /* 0x0047e40000100a00 */
[C---:B---3--:R-:W-:Y:S02]  /*6bf70*/  HMMA.16816.F32 R4, R24.reuse, R20, R16 ;  /* 0x000000141804723c */ /* 0x048fe40000001810 */
[----:B------:R0:W-:Y:S01]  /*6bf80*/  STL [R1+0x330c], R8 ;  /* 0x00330c0801007387 */ /* 0x0001e20000100800 */
[----:B------:R1:W-:Y:S11]  /*6bf90*/  STL [R1+0x3308], R9 ;  /* 0x0033080901007387 */ /* 0x0003f60000100800 */
[----:B------:R-:W-:Y:S09]  /*6bfa0*/  @!UPT UIADD3 URZ, URZ, URZ, URZ ;  /* 0x0000003f3f3ff290 */ /* 0x000ff2000fffe03f */
[----:B------:R-:W-:Y:S01]  /*6bfb0*/  STL.64 [R1+0x420], R4 ;  /* 0x0004200401007387 */ /* 0x000fe20000100a00 */
[----:B------:R-:W-:Y:S02]  /*6bfc0*/  STL.64 [R1+0x428], R6 ;  /* 0x0004280601007387 */ /* 0x000fe40000100a00 */
[----:B0-----:R-:W2:Y:S02]  /*6bfd0*/  LDL.LU R8, [R1+0x3a0] ;  /* 0x0003a00001087983 */ /* 0x001ea40000300800 */
[----:B-1----:R-:W2:Y:S01]  /*6bfe0*/  LDL.LU R9, [R1+0x3a4] ;  /* 0x0003a40001097983 */ /* 0x002ea20000300800 */
[----:B------:R-:W3:Y:S01]  /*6bff0*/  LDL.LU R10, [R1+0x3a8] ;  /* 0x0003a800010a7983 */ /* 0x000ee20000300800 */
[----:B------:R-:W3:Y:S02]  /*6c000*/  LDL.LU R11, [R1+0x3ac] ;  /* 0x0003ac00010b7983 */ /* 0x000ee40000300800 */
[----:B------:R-:W-:Y:S02]  /*6c010*/  IMAD.MOV.U32 R15, RZ, RZ, R20 ;  /* 0x000000ffff0f7224 */ /* 0x000fe400078e0014 */
[----:B------:R-:W-:Y:S01]  /*6c020*/  IMAD.MOV.U32 R14, RZ, RZ, R21 ;  /* 0x000000ffff0e7224 */ /* 0x000fe200078e0015 */
[----:B------:R-:W4:Y:S01]  /*6c030*/  LDL.LU R20, [R1+0x3d0] ;  /* 0x0003d00001147983 */ /* 0x000f220000300800 */
[----:B------:R-:W4:Y:S02]  /*6c040*/  LDL.LU R21, [R1+0x3d4] ;  /* 0x0003d40001157983 */ /* 0x000f240000300800 */
[----:B------:R-:W4:Y:S02]  /*6c050*/  LDL.LU R22, [R1+0x3d8] ;  /* 0x0003d80001167983 */ /* 0x000f240000300800 */
[----:B------:R-:W4:Y:S01]  /*6c060*/  LDL.LU R23, [R1+0x3dc] ;  /* 0x0003dc0001177983 */ /* 0x000f220000300800 */
[----:B---3--:R-:W-:Y:S01]  /*6c070*/  STL.64 [R1+0x33d8], R10 ;  /* 0x0033d80a01007387 */ /* 0x008fe20000100a00 */
[----:B--2---:R0:W-:Y:S03]  /*6c080*/  STL.64 [R1+0x33d0], R8 ;  /* 0x0033d00801007387 */ /* 0x0041e60000100a00 */
[----:B0-----:R-:W2:Y:S04]  /*6c090*/  LDL.64 R8, [R1+0x90] ;  /* 0x0000900001087983 */ /* 0x001ea80000100a00 */
[----:B--2---:R0:W-:Y:S04]  /*6c0a0*/  STL.64 [R1+0x33e8], R8 ;  /* 0x0033e80801007387 */ /* 0x0041e80000100a00 */
[----:B0-----:R-:W2:Y:S04]  /*6c0b0*/  LDL.64 R8, [R1+0xa0] ;  /* 0x0000a00001087983 */ /* 0x001ea80000100a00 */
[----:B--2---:R0:W-:Y:S01]  /*6c0c0*/  STL.64 [R1+0x33f0], R8 ;  /* 0x0033f00801007387 */ /* 0x0041e20000100a00 */
[----:B------:R-:W2:Y:S03]  /*6c0d0*/  LDL.64 R4, [R1+0x80] ;  /* 0x0000800001047983 */ /* 0x000ea60000100a00 */
[----:B0-----:R-:W4:Y:S04]  /*6c0e0*/  LDL.64 R8, [R1+0xb0] ;  /* 0x0000b00001087983 */ /* 0x001f280000100a00 */
[----:B--2---:R0:W-:Y:S04]  /*6c0f0*/  STL.64 [R1+0x33e0], R4 ;  /* 0x0033e00401007387 */ /* 0x0041e80000100a00 */
[----:B0-----:R-:W2:Y:S01]  /*6c100*/  LDL.LU R4, [R1+0x3b0] ;  /* 0x0003b00001047983 */ /* 0x001ea20000300800 */
[----:B------:R-:W2:Y:S02]  /*6c110*/  LDL.LU R5, [R1+0x3b4] ;  /* 0x0003b40001057983 */ /* 0x000ea40000300800 */
[----:B------:R-:W2:Y:S02]  /*6c120*/  LDL.LU R6, [R1+0x3b8] ;  /* 0x0003b80001067983 */ /* 0x000ea40000300800 */
[----:B------:R-:W2:Y:S01]  /*6c130*/  LDL.LU R7, [R1+0x3bc] ;  /* 0x0003bc0001077983 */ /* 0x000ea20000300800 */
[----:B------:R-:W3:Y:S01]  /*6c140*/  LDL.64 R16, [R1+0x50] ;  /* 0x0000500001107983 */ /* 0x000ee20000100a00 */
[----:B----4-:R-:W-:Y:S03]  /*6c150*/  HMMA.16816.F32 R20, R24, R8, R20 ;  /* 0x000000081814723c */ /* 0x010fe60000001814 */
        /* <DEDUP_REMOVED lines=12> */
[----:B------:R-:W-:Y:S02]  /*6c220*/  STL [R1+0x3310], R15 ;  /* 0x0033100f01007387 */ /* 0x000fe40000100800 */
[----:B------:R0:W-:Y:S02]  /*6c230*/  STL.64 [R1+0x33a8], R12 ;  /* 0x0033a80c01007387 */ /* 0x0001e40000100a00 */
[----:B0-----:R-:W4:Y:S01]  /*6c240*/  LDL.LU R12, [R1+0xa20] ;  /* 0x000a2000010c7983 */ /* 0x001f220000300800 */
[----:B------:R-:W4:Y:S02]  /*6c250*/  LDL.LU R13, [R1+0xa24] ;  /* 0x000a2400010d7983 */ /* 0x000f240000300800 */
[----:B------:R-:W4:Y:S02]  /*6c260*/  LDL.LU R14, [R1+0xa28] ;  /* 0x000a2800010e7983 */ /* 0x000f240000300800 */
[----:B------:R-:W4:Y:S01]  /*6c270*/  LDL.LU R15, [R1+0xa2c] ;  /* 0x000a2c00010f7983 */ /* 0x000f220000300800 */
[----:B------:R0:W-:Y:S01]  /*6c280*/  STL.64 [R1+0x410], R20 ;  /* 0x0004101401007387 */ /* 0x0001e20000100a00 */
[----:B------:R-:W-:Y:S02]  /*6c290*/  STL.64 [R1+0x418], R22 ;  /* 0x0004181601007387 */ /* 0x000fe40000100a00 */
[----:B0-----:R-:W-:-:S02]  /*6c2a0*/  IMAD.MOV.U32 R20, RZ, RZ, R9 ;  /* 0x000000ffff147224 */ /* 0x001fc400078e0009 */
        /* <DEDUP_REMOVED lines=16> */
[----:B------:R-:W-:Y:S02]  /*6c3b0*/  STL.64 [R1+0x3390], R22 ;  /* 0x0033901601007387 */ /* 0x000fe40000100a00 */
[----:B------:R-:W3:Y:S01]  /*6c3c0*/  LDL.64 R20, [R1+0x60] ;  /* 0x0000600001147983 */ /* 0x000ee20000100a00 */
        /* <DEDUP_REMOVED lines=26> */
[----:B------:R-:W0:Y:S04]  /*6c570*/  LDSM.16.MT88.4 R4, [R0+0xc000] ;  /* 0x00c000000004783b */ /* 0x000e280000004200 */
[----:B0-----:R-:W-:Y:S01]  /*6c580*/  STL.64 [R1+0x31c0], R6 ;  /* 0x0031c00601007387 */ /* 0x001fe20000100a00 */
[----:B------:R0:W-:Y:S03]  /*6c590*/  STL.64 [R1+0x31b8], R4 ;  /* 0x0031b80401007387 */ /* 0x0001e60000100a00 */
[----:B0-----:R-:W3:Y:S04]  /*6c5a0*/  LDL R4, [R1+0x10] ;  /* 0x0000100001047983 */ /* 0x001ee80000100800 */
[----:B------:R-:W3:Y:S01]  /*6c5b0*/  LDL R5, [R1+0x14] ;  /* 0x0000140001057983 */ /* 0x000ee20000100800 */
[----:B--2---:R-:W-:Y:S11]  /*6c5c0*/  HMMA.16816.F32 R16, R24, R20, R16 ;  /* 0x000000141810723c */ /* 0x004ff60000001810 */
[----:B------:R-:W-:Y:S11]  /*6c5d0*/  @!UPT UIADD3 URZ, URZ, URZ, URZ ;  /* 0x0000003f3f3ff290 */ /* 0x000ff6000fffe03f */
[----:B------:R-:W-:Y:S01]  /*6c5e0*/  @!UPT UIADD3 URZ, URZ, URZ, URZ ;  /* 0x0000003f3f3ff290 */ /* 0x000fe2000fffe03f */
[----:B------:R0:W-:Y:S01]  /*6c5f0*/  STL.64 [R1+0x650], R16 ;  /* 0x0006501001007387 */ /* 0x0001e20000100a00 */
[----:B------:R-:W-:Y:S03]  /*6c600*/  STL.64 [R1+0x658], R18 ;  /* 0x0006581201007387 */ /* 0x000fe60000100a00 */
[----:B0-----:R-:W4:Y:S01]  /*6c610*/  LDL.LU.64 R16, [R1+0x33b0] ;  /* 0x0033b00001107983 */ /* 0x001f220000300a00 */
[----:B------:R-:W-:Y:S02]  /*6c620*/  IMAD.MOV.U32 R7, RZ, RZ, R20 ;  /* 0x000000ffff077224 */ /* 0x000fe400078e0014 */
[----:B------:R-:W-:-:S05]  /*6c630*/  IMAD.MOV.U32 R6, RZ, RZ, R21 ;  /* 0x000000ffff067224 */ /* 0x000fca00078e0015 */
[----:B------:R-:W-:Y:S04]  /*6c640*/  STL.64 [R1+0x3370], R6 ;  /* 0x0033700601007387 */ /* 0x000fe80000100a00 */
[----:B---3--:R4:W-:Y:S02]  /*6c650*/  STL.64 [R1+0x3368], R4 ;  /* 0x0033680401007387 */ /* 0x0089e40000100a00 */
[C---:B----4-:R-:W-:Y:S01]  /*6c660*/  HMMA.16816.F32 R4, R24.reuse, R16, R12 ;  /* 0x000000101804723c */ /* 0x050fe2000000180c */
        /* <DEDUP_REMOVED lines=8> */
[----:B------:R-:W3:Y:S02]  /*6c6f0*/  LDL.LU R19, [R1+0x9fc] ;  /* 0x0009fc0001137983 */ /* 0x000ee40000300800 */
[----:B------:R-:W4:Y:S02]  /*6c700*/  LDL.LU R12, [R1+0xa10] ;  /* 0x000a1000010c7983 */ /* 0x000f240000300800 */
[----:B------:R-:W4:Y:S01]  /*6c710*/  LDL.LU R13, [R1+0xa14] ;  /* 0x000a1400010d7983 */ /* 0x000f220000300800 */
[----:B------:R-:W4:Y:S01]  /*6c720*/  LDL.LU R14, [R1+0xa18] ;  /* 0x000a1800010e7983 */ /* 0x000f220000300800 */
[----:B------:R-:W4:Y:S02]  /*6c730*/  LDL.LU R15, [R1+0xa1c] ;  /* 0x000a1c00010f7983 */ /* 0x000f240000300800 */
[----:B------:R-:W2:Y:S02]  /*6c740*/  LDL.LU R20, [R1+0xa00] ;  /* 0x000a000001147983 */ /* 0x000ea40000300800 */
[----:B------:R-:W2:Y:S01]  /*6c750*/  LDL.LU R21, [R1+0xa04] ;  /* 0x000a040001157983 */ /* 0x000ea20000300800 */
[----:B------:R-:W2:Y:S01]  /*6c760*/  LDL.LU R22, [R1+0xa08] ;  /* 0x000a080001167983 */ /* 0x000ea20000300800 */
[----:B------:R-:W2:Y:S03]  /*6c770*/  LDL.LU R23, [R1+0xa0c] ;  /* 0x000a0c0001177983 */ /* 0x000ea60000300800 */
[----:B--2---:R-:W-:Y:S01]  /*6c780*/  STL.64 [R1+0x33a0], R22 ;  /* 0x0033a01601007387 */ /* 0x004fe20000100a00 */
[----:B------:R0:W-:Y:S03]  /*6c790*/  STL.64 [R1+0x3398], R20 ;  /* 0x0033981401007387 */ /* 0x0001e60000100a00 */
[----:B0-----:R-:W4:Y:S01]  /*6c7a0*/  LDL.64 R20, [R1+0x40] ;  /* 0x0000400001147983 */ /* 0x001f220000100a00 */
[----:B---3--:R-:W-:Y:S02]  /*6c7b0*/  STL.64 [R1+0x3388], R18 ;  /* 0x0033881201007387 */ /* 0x008fe40000100a00 */
[----:B------:R0:W-:Y:S02]  /*6c7c0*/  STL.64 [R1+0x3380], R16 ;  /* 0x0033801001007387 */ /* 0x0001e40000100a00 */
[----:B------:R-:W2:Y:S01]  /*6c7d0*/  LDL.64 R4, [R1+0x20] ;  /* 0x0000200001047983 */ /* 0x000ea20000100a00 */
[----:B0-----:R-:W3:Y:S01]  /*6c7e0*/  LDL.64 R16, [R1+0x30] ;  /* 0x0000300001107983 */ /* 0x001ee20000100a00 */
        /* <DEDUP_REMOVED lines=12> */
[----:B----4-:R-:W-:Y:S01]  /*6c8b0*/  HMMA.16816.F32 R12, R24, R20, R12 ;  /* 0x00000014180c723c */ /* 0x010fe2000000180c */
[----:B--2---:R-:W-:Y:S01]  /*6c8c0*/  STL.64 [R1+0x3348], R10 ;  /* 0x0033480a01007387 */ /* 0x004fe20000100a00 */
[----:B------:R0:W-:Y:S03]  /*6c8d0*/  STL.64 [R1+0x3340], R8 ;  /* 0x0033400801007387 */ /* 0x0001e60000100a00 */
[----:B0-----:R-:W2:Y:S04]  /*6c8e0*/  LDL R8, [R1] ;  /* 0x0000000001087983 */ /* 0x001ea80000100800 */
[----:B------:R-:W2:Y:S04]  /*6c8f0*/  LDL R9, [R1+0x4] ;  /* 0x0000040001097983 */ /* 0x000ea80000100800 */
[----:B--2---:R0:W-:Y:S04]  /*6c900*/  STL.64 [R1+0x3360], R8 ;  /* 0x0033600801007387 */ /* 0x0041e80000100a00 */
        /* <DEDUP_REMOVED lines=8> */
[----:B------:R-:W-:Y:S02]  /*6c990*/  IMAD.MOV.U32 R15, RZ, RZ, R21 ;  /* 0x000000ffff0f7224 */ /* 0x000fe400078e0015 */
[----:B------:R-:W3:Y:S01]  /*6c9a0*/  LDL.LU.64 R22, [R1+0x33a0] ;  /* 0x0033a00001167983 */ /* 0x000ee20000300a00 */
[----:B------:R-:W3:Y:S02]  /*6c9b0*/  LDL.LU.64 R20, [R1+0x3398] ;  /* 0x0033980001147983 */ /* 0x000ee40000300a00 */
[----:B------:R-:W-:Y:S01]  /*6c9c0*/  STL.64 [R1+0x3358], R14 ;  /* 0x0033580e01007387 */ /* 0x000fe20000100a00 */
[C---:B---3--:R-:W-:Y:S01]  /*6c9d0*/  HMMA.16816.F32 R20, R24.reuse, R16, R20 ;  /* 0x000000101814723c */ /* 0x048fe20000001814 */
[----:B----4-:R0:W-:Y:S04]  /*6c9e0*/  STL.64 [R1+0x3350], R12 ;  /* 0x0033500c01007387 */ /* 0x0101e80000100a00 */
[----:B0-----:R-:W3:Y:S01]  /*6c9f0*/  LDL.LU R12, [R1+0x830] ;  /* 0x00083000010c7983 */ /* 0x001ee20000300800 */
[----:B------:R-:W3:Y:S02]  /*6ca00*/  LDL.LU R13, [R1+0x834] ;  /* 0x00083400010d7983 */ /* 0x000ee40000300800 */
[----:B------:R-:W3:Y:S02]  /*6ca10*/  LDL.LU R14, [R1+0x838] ;  /* 0x00083800010e7983 */ /* 0x000ee40000300800 */
[----:B------:R-:W3:Y:S11]  /*6ca20*/  LDL.LU R15, [R1+0x83c] ;  /* 0x00083c00010f7983 */ /* 0x000ef60000300800 */
[----:B------:R-:W-:Y:S02]  /*6ca30*/  @!UPT UIADD3 URZ, URZ, URZ, URZ ;  /* 0x0000003f3f3ff290 */ /* 0x000fe4000fffe03f */
[----:B------:R0:W-:Y:S01]  /*6ca40*/  STL.64 [R1+0x620], R20 ;  /* 0x0006201401007387 */ /* 0x0001e20000100a00 */
[----:B------:R1:W-:Y:S02]  /*6ca50*/  STL.64 [R1+0x628], R22 ;  /* 0x0006281601007387 */ /* 0x0003e40000100a00 */
[----:B0-----:R-:W-:Y:S01]  /*6ca60*/  IMAD.MOV.U32 R20, RZ, RZ, R16 ;  /* 0x000000ffff147224 */ /* 0x001fe200078e0010 */
[----:B-1----:R-:W4:Y:S01]  /*6ca70*/  LDL.LU.64 R22, [R1+0x3390] ;  /* 0x0033900001167983 */ /* 0x002f220000300a00 */
[----:B------:R-:W-:Y:S02]  /*6ca80*/  IMAD.MOV.U32 R21, RZ, RZ, R17 ;  /* 0x000000ffff157224 */ /* 0x000fe400078e0011 */
        /* <DEDUP_REMOVED lines=12> */
[C---:B--2---:R-:W-:Y:S11]  /*6cb50*/  HMMA.16816.F32 R8, R24.reuse, R4, R8 ;  /* 0x000000041808723c */ /* 0x044ff60000001808 */
[----:B------:R-:W-:Y:S11]  /*6cb60*/  @!UPT UIADD3 URZ, URZ, URZ, URZ ;  /* 0x0000003f3f3ff290 */ /* 0x000ff6000fffe03f */
[----:B------:R-:W-:Y:S01]  /*6cb70*/  @!UPT UIADD3 URZ, URZ, URZ, URZ ;  /* 0x0000003f3f3ff290 */ /* 0x000fe2000fffe03f */
[----:B------:R0:W-:Y:S01]  /*6cb80*/  STL.64 [R1+0x600], R8 ;  /* 0x0006000801007387 */ /* 0x0001e20000100a00 */
[----:B------:R3:W-:Y:S03]  /*6cb90*/  STL.64 [R1+0x608], R10 ;  /* 0x0006080a01007387 */ /* 0x0007e60000100a00 */
[----:B0-----:R-:W3:Y:S01]  /*6cba0*/  LDL.LU.64 R8, [R1+0x3360] ;  /* 0x0033600001087983 */ /* 0x001ee20000300a00 */
[----:B------:R-:W-:Y:S01]  /*6cbb0*/  STL.64 [R1+0x31f0], R4 ;  /* 0x0031f00401007387 */ /* 0x000fe20000100a00 */
[C---:B---3--:R-:W-:Y:S02]  /*6cbc0*/  HMMA.16816.F32 R8, R24.reuse, R8, R12 ;  /* 0x000000081808723c */ /* 0x048fe4000000180c */
[----:B------:R-:W2:Y:S01]  /*6cbd0*/  LDL.LU.64 R14, [R1+0x3358] ;  /* 0x00335800010e7983 */ /* 0x000ea20000300a00 */
[----:B------:R-:W3:Y:S11]  /*6cbe0*/  LDL.LU.64 R12, [R1+0x3350] ;  /* 0x00335000010c7983 */ /* 0x000ef60000300a00 */
[----:B------:R-:W-:Y:S09]  /*6cbf0*/  @!UPT UIADD3 URZ, URZ, URZ, URZ ;  /* 0x0000003f3f3ff290 */ /* 0x000ff2000fffe03f */
[----:B------:R-:W-:Y:S01]  /*6cc00*/  STL.64 [R1+0x5f0], R8 ;  /* 0x0005f00801007387 */ /* 0x000fe20000100a00 */
[----:B------:R0:W-:Y:S03]  /*6cc10*/  STL.64 [R1+0x5f8], R10 ;  /* 0x0005f80a01007387 */ /* 0x0001e60000100a00 */
[----:B0-----:R-:W2:Y:S01]  /*6cc20*/  LDL.LU.64 R10, [R1+0x3348] ;  /* 0x00334800010a7983 */ /* 0x001ea20000300a00 */
[----:B------:R-:W2:Y:S02]  /*6cc30*/  LDL.LU.64 R8, [R1+0x3340] ;  /* 0x0033400001087983 */ /* 0x000ea40000300a00 */
[----:B--2---:R-:W-:Y:S11]  /*6cc40*/  HMMA.16816.F32 R8, R24, R16, R8 ;  /* 0x000000101808723c */ /* 0x004ff60000001808 */
[----:B------:R-:W-:Y:S11]  /*6cc50*/  @!UPT UIADD3 URZ, URZ, URZ, URZ ;  /* 0x0000003f3f3ff290 */ /* 0x000ff6000fffe03f */
[----:B------:R-:W-:Y:S01]  /*6cc60*/  @!UPT UIADD3 URZ, URZ, URZ, URZ ;  /* 0x0000003f3f3ff290 */ /* 0x000fe2000fffe03f */
[----:B------:R-:W-:Y:S01]  /*6cc70*/  STL.64 [R1+0x5e0], R8 ;  /* 0x0005e00801007387 */ /* 0x000fe20000100a00 */
[----:B------:R0:W-:Y:S03]  /*6cc80*/  STL.64 [R1+0x5e8], R10 ;  /* 0x0005e80a01007387 */ /* 0x0001e60000100a00 */
[----:B0-----:R-:W3:Y:S01]  /*6cc90*/  LDL.LU.64 R10, [R1+0x3338] ;  /* 0x00333800010a7983 */ /* 0x001ee20000300a00 */
[----:B------:R-:W3:Y:S02]  /*6cca0*/  LDL.LU.64 R8, [R1+0x3330] ;  /* 0x0033300001087983 */ /* 0x000ee40000300a00 */
[----:B------:R0:W-:Y:S02]  /*6ccb0*/  STL.64 [R1+0x31d0], R16 ;  /* 0x0031d01001007387 */ /* 0x0001e40000100a00 */
[----:B0-----:R-:W2:Y:S01]  /*6ccc0*/  LDL.64 R16, [R1] ;  /* 0x0000000001107983 */ /* 0x001ea20000100a00 */
[----:B------:R-:W-:-:S02]  /*6ccd0*/  IMAD.MOV.U32 R4, RZ, RZ, R19 ;  /* 0x000000ffff047224 */ /* 0x000fc400078e0013 */
[----:B------:R-:W-:Y:S01]  /*6cce0*/  IMAD.MOV.U32 R5, RZ, RZ, R18 ;  /* 0x000000ffff057224 */ /* 0x000fe200078e0012 */
[----:B---3--:R-:W-:Y:S01]  /*6ccf0*/  HMMA.16816.F32 R8, R24, R12, R8 ;  /* 0x0000000c1808723c */ /* 0x008fe20000001808 */
[----:B--2---:R-:W-:Y:S11]  /*6cd00*/  STL.64 [R1+0x31e8], R16 ;  /* 0x0031e81001007387 */ /* 0x004ff60000100a00 */
[----:B------:R-:W-:Y:S11]  /*6cd10*/  @!UPT UIADD3 URZ, URZ, URZ, URZ ;  /* 0x0000003f3f3ff290 */ /* 0x000ff6000fffe03f */
[----:B------:R-:W-:Y:S01]  /*6cd20*/  STL.64 [R1+0x5d0], R8 ;  /* 0x0005d00801007387 */ /* 0x000fe20000100a00 */
[----:B------:R0:W-:Y:S03]  /*6cd30*/  STL.64 [R1+0x5d8], R10 ;  /* 0x0005d80a01007387 */ /* 0x0001e60000100a00 */
[----:B0-----:R-:W2:Y:S01]  /*6cd40*/  LDL.LU.64 R10, [R1+0x3328] ;  /* 0x00332800010a7983 */ /* 0x001ea20000300a00 */
[----:B------:R-:W3:Y:S02]  /*6cd50*/  LDL.LU.64 R8, [R1+0x3320] ;  /* 0x0033200001087983 */ /* 0x000ee40000300a00 */
        /* <DEDUP_REMOVED lines=31> */
[----:B------:R0:W-:Y:S02]  /*6cf50*/  STL.64 [R1+0x3250], R4 ;  /* 0x0032500401007387 */ /* 0x0001e40000100a00 */
[----:B0-----:R-:W-:Y:S02]  /*6cf60*/  IMAD.MOV.U32 R4, RZ, RZ, R7 ;  /* 0x000000ffff047224 */ /* 0x001fe400078e0007 */
[----:B------:R-:W-:Y:S01]  /*6cf70*/  IMAD.MOV.U32 R5, RZ, RZ, R6 ;  /* 0x000000ffff057224 */ /* 0x000fe200078e0006 */
[----:B--2---:R-:W-:Y:S01]  /*6cf80*/  STL.64 [R1+0x3230], R18 ;  /* 0x0032301201007387 */ /* 0x004fe20000100a00 */
[----:B------:R0:W-:Y:S03]  /*6cf90*/  STL.64 [R1+0x3228], R16 ;  /* 0x0032281001007387 */ /* 0x0001e60000100a00 */
[----:B0-----:R-:W2:Y:S01]  /*6cfa0*/  LDL.LU R16, [R1+0x7e0] ;  /* 0x0007e00001107983 */ /* 0x001ea20000300800 */
[----:B------:R-:W2:Y:S02]  /*6cfb0*/  LDL.LU R17, [R1+0x7e4] ;  /* 0x0007e40001117983 */ /* 0x000ea40000300800 */
        /* <DEDUP_REMOVED lines=16> */
[----:B------:R-:W-:Y:S01]  /*6d0c0*/  STL.64 [R1+0x32a8], R4 ;  /* 0x0032a80401007387 */ /* 0x000fe20000100a00 */
[----:B------:R-:W-:Y:S02]  /*6d0d0*/  STL.64 [R1+0x3248], R18 ;  /* 0x0032481201007387 */ /* 0x000fe40000100a00 */
[----:B------:R0:W-:Y:S02]  /*6d0e0*/  STL.64 [R1+0x3240], R16 ;  /* 0x0032401001007387 */ /* 0x0001e40000100a00 */
[----:B0-----:R-:W2:Y:S01]  /*6d0f0*/  LDL.LU R16, [R1+0x7f0] ;  /* 0x0007f00001107983 */ /* 0x001ea20000300800 */
[----:B------:R-:W2:Y:S02]  /*6d100*/  LDL.LU R17, [R1+0x7f4] ;  /* 0x0007f40001117983 */ /* 0x000ea40000300800 */
[----:B------:R-:W2:Y:S02]  /*6d110*/  LDL.LU R18, [R1+0x7f8] ;  /* 0x0007f80001127983 */ /* 0x000ea40000300800 */
[----:B------:R-:W2:Y:S02]  /*6d120*/  LDL.LU R19, [R1+0x7fc] ;  /* 0x0007fc0001137983 */ /* 0x000ea40000300800 */
[----:B----4-:R-:W-:-:S02]  /*6d130*/  IMAD.MOV.U32 R4, RZ, RZ, R23 ;  /* 0x000000ffff047224 */ /* 0x010fc400078e0017 */
[----:B------:R-:W-:-:S05]  /*6d140*/  IMAD.MOV.U32 R5, RZ, RZ, R22 ;  /* 0x000000ffff057224 */ /* 0x000fca00078e0016 */
        /* <DEDUP_REMOVED lines=15> */
[----:B------:R-:W4:Y:S01]  /*6d240*/  LDL.LU R19, [R1+0x20c] ;  /* 0x00020c0001137983 */ /* 0x000f220000300800 */
[----:B------:R-:W3:Y:S01]  /*6d250*/  LDL.LU R20, [R1+0x370] ;  /* 0x0003700001147983 */ /* 0x000ee20000300800 */
[----:B------:R-:W3:Y:S02]  /*6d260*/  LDL.LU R21, [R1+0x374] ;  /* 0x0003740001157983 */ /* 0x000ee40000300800 */
[----:B------:R-:W3:Y:S02]  /*6d270*/  LDL.LU R22, [R1+0x378] ;  /* 0x0003780001167983 */ /* 0x000ee40000300800 */
[----:B------:R-:W3:Y:S01]  /*6d280*/  LDL.LU R23, [R1+0x37c] ;  /* 0x00037c0001177983 */ /* 0x000ee20000300800 */
        /* <DEDUP_REMOVED lines=26> */
[----:B------:R0:W-:Y:S04]  /*6d430*/  STL.64 [R1+0x31c8], R12 ;  /* 0x0031c80c01007387 */ /* 0x0001e80000100a00 */
[----:B0-----:R-:W4:Y:S01]  /*6d440*/  LDL.LU R12, [R1+0x6e0] ;  /* 0x0006e000010c7983 */ /* 0x001f220000300800 */
[----:B------:R-:W4:Y:S02]  /*6d450*/  LDL.LU R13, [R1+0x6e4] ;  /* 0x0006e400010d7983 */ /* 0x000f240000300800 */
[----:B------:R-:W2:Y:S02]  /*6d460*/  LDL.LU R14, [R1+0x6e8] ;  /* 0x0006e800010e7983 */ /* 0x000ea40000300800 */
[----:B------:R-:W2:Y:S01]  /*6d470*/  LDL.LU R15, [R1+0x6ec] ;  /* 0x0006ec00010f7983 */ /* 0x000ea20000300800 */
[----:B---3--:R-:W-:Y:S01]  /*6d480*/  HMMA.16816.F32 R24, R24, R8, R20 ;  /* 0x000000081818723c */ /* 0x008fe20000001814 */
[----:B--2---:R-:W-:Y:S01]  /*6d490*/  STL.64 [R1+0x31e0], R14 ;  /* 0x0031e00e01007387 */ /* 0x004fe20000100a00 */
[----:B----4-:R0:W-:Y:S03]  /*6d4a0*/  STL.64 [R1+0x31d8], R12 ;  /* 0x0031d80c01007387 */ /* 0x0101e60000100a00 */
[----:B0-----:R-:W2:Y:S01]  /*6d4b0*/  LDL.LU R12, [R1+0x6f0] ;  /* 0x0006f000010c7983 */ /* 0x001ea20000300800 */
[----:B------:R-:W2:Y:S02]  /*6d4c0*/  LDL.LU R13, [R1+0x6f4] ;  /* 0x0006f400010d7983 */ /* 0x000ea40000300800 */
[----:B------:R-:W2:Y:S02]  /*6d4d0*/  LDL.LU R14, [R1+0x6f8] ;  /* 0x0006f800010e7983 */ /* 0x000ea40000300800 */
[----:B------:R-:W2:Y:S01]  /*6d4e0*/  LDL.LU R15, [R1+0x6fc] ;  /* 0x0006fc00010f7983 */ /* 0x000ea20000300800 */
[----:B------:R-:W3:Y:S01]  /*6d4f0*/  LDL.LU.64 R22, [R1+0x32f8] ;  /* 0x0032f80001167983 */ /* 0x000ee20000300a00 */
[----:B------:R-:W3:Y:S11]  /*6d500*/  LDL.LU.64 R20, [R1+0x32f0] ;  /* 0x0032f00001147983 */ /* 0x000ef60000300a00 */
[----:B------:R-:W-:Y:S02]  /*6d510*/  STL.64 [R1+0x3c0], R24 ;  /* 0x0003c01801007387 */ /* 0x000fe40000100a00 */
[----:B------:R-:W-:Y:S01]  /*6d520*/  STL.64 [R1+0x3c8], R26 ;  /* 0x0003c81a01007387 */ /* 0x000fe20000100a00 */
        /* <DEDUP_REMOVED lines=42> */
[----:B------:R-:W-:Y:S02]  /*6d7d0*/  STL.64 [R1+0x278], R26 ;  /* 0x0002781a01007387 */ /* 0x000fe40000100a00 */
[----:B------:R-:W0:Y:S02]  /*6d7e0*/  LDSM.16.MT88.4 R24, [R0+0xc080] ;  /* 0x00c080000018783b */ /* 0x000e240000004200 */
[----:B0-----:R-:W-:Y:S02]  /*6d7f0*/  STL.64 [R1+0x30a0], R26 ;  /* 0x0030a01a01007387 */ /* 0x001fe40000100a00 */
[----:B------:R0:W-:Y:S02]  /*6d800*/  STL.64 [R1+0x3098], R24 ;  /* 0x0030981801007387 */ /* 0x0001e40000100a00 */
[----:B0-----:R-:W4:Y:S01]  /*6d810*/  LDL.LU R24, [R1+0x6d0] ;  /* 0x0006d00001187983 */ /* 0x001f220000300800 */
[----:B------:R-:W4:Y:S02]  /*6d820*/  LDL.LU R25, [R1+0x6d4] ;  /* 0x0006d40001197983 */ /* 0x000f240000300800 */
[----:B------:R-:W4:Y:S02]  /*6d830*/  LDL.LU R26, [R1+0x6d8] ;  /* 0x0006d800011a7983 */ /* 0x000f240000300800 */
[----:B------:R-:W4:Y:S01]  /*6d840*/  LDL.LU R27, [R1+0x6dc] ;  /* 0x0006dc00011b7983 */ /* 0x000f220000300800 */
        /* <DEDUP_REMOVED lines=57> */
[----:B------:R-:W-:Y:S03]  /*6dbe0*/  STL.64 [R1+0x1f8], R14 ;  /* 0x0001f80e01007387 */ /* 0x000fe60000100a00 */
[----:B0-----:R-:W4:Y:S01]  /*6dbf0*/  LDL.LU.64 R12, [R1+0x31c8] ;  /* 0x0031c800010c7983 */ /* 0x001f220000300a00 */
[----:B------:R0:W-:Y:S03]  /*6dc00*/  STL.64 [R1+0x3120], R16 ;  /* 0x0031201001007387 */ /* 0x0001e60000100a00 */
[----:B0-----:R-:W2:Y:S04]  /*6dc10*/  LDL.64 R16, [R1+0x70] ;  /* 0x0000700001107983 */ /* 0x001ea80000100a00 */
[----:B--2---:R0:W-:Y:S04]  /*6dc20*/  STL.64 [R1+0x3180], R16 ;  /* 0x0031801001007387 */ /* 0x0041e80000100a00 */
[----:B0-----:R-:W2:Y:S04]  /*6dc30*/  LDL.64 R16, [R1+0x90] ;  /* 0x0000900001107983 */ /* 0x001ea80000100a00 */
[----:B--2---:R4:W-:Y:S02]  /*6dc40*/  STL.64 [R1+0x3198], R16 ;  /* 0x0031981001007387 */ /* 0x0049e40000100a00 */
[C---:B----4-:R-:W-:Y:S02]  /*6dc50*/  HMMA.16816.F32 R16, R20.reuse, R12, R24 ;  /* 0x0000000c1410723c */ /* 0x050fe40000001818 */
[----:B------:R-:W2:Y:S11]  /*6dc60*/  LDL.LU R24, [R1+0x500] ;  /* 0x0005000001187983 */ /* 0x000eb60000300800 */
[----:B------:R-:W-:Y:S10]  /*6dc70*/  @!UPT UIADD3 URZ, URZ, URZ, URZ ;  /* 0x0000003f3f3ff290 */ /* 0x000ff4000fffe03f */
[----:B------:R-:W-:Y:S01]  /*6dc80*/  STL.64 [R1+0x5c0], R16 ;  /* 0x0005c01001007387 */ /* 0x000fe20000100a00 */
[----:B------:R-:W-:Y:S02]  /*6dc90*/  STL.64 [R1+0x5c8], R18 ;  /* 0x0005c81201007387 */ /* 0x000fe40000100a00 */
[----:B------:R-:W2:Y:S02]  /*6dca0*/  LDL.LU R25, [R1+0x504] ;  /* 0x0005040001197983 */ /* 0x000ea40000300800 */
[----:B------:R-:W4:Y:S01]  /*6dcb0*/  LDL.LU R26, [R1+0x508] ;  /* 0x00050800011a7983 */ /* 0x000f220000300800 */
[----:B------:R-:W4:Y:S04]  /*6dcc0*/  LDL.LU R27, [R1+0x50c] ;  /* 0x00050c00011b7983 */ /* 0x000f280000300800 */
[----:B----4-:R-:W-:Y:S01]  /*6dcd0*/  STL.64 [R1+0x31a8], R26 ;  /* 0x0031a81a01007387 */ /* 0x010fe20000100a00 */
[----:B--2---:R0:W-:Y:S03]  /*6dce0*/  STL.64 [R1+0x31a0], R24 ;  /* 0x0031a01801007387 */ /* 0x0041e60000100a00 */
[----:B0-----:R-:W2:Y:S01]  /*6dcf0*/  LDL.64 R24, [R1+0xb0] ;  /* 0x0000b00001187983 */ /* 0x001ea20000100a00 */
[----:B---3--:R-:W-:Y:S03]  /*6dd00*/  HMMA.16816.F32 R20, R20, R8, R4 ;  /* 0x000000081414723c */ /* 0x008fe60000001804 */
[----:B--2---:R0:W-:Y:S01]  /*6dd10*/  STL.64 [R1+0x31b0], R24 ;  /* 0x0031b01801007387 */ /* 0x0041e20000100a00 */
[----:B------:R-:W2:Y:S03]  /*6dd20*/  LDL.64 R16, [R1+0xa0] ;  /* 0x0000a00001107983 */ /* 0x000ea60000100a00 */
[----:B0-----:R-:W3:Y:S01]  /*6dd30*/  LDL.64 R24, [R1+0xc0] ;  /* 0x0000c00001187983 */ /* 0x001ee20000100a00 */
[----:B------:R0:W-:Y:S02]  /*6dd40*/  STL [R1+0x30c4], R12 ;  /* 0x0030c40c01007387 */ /* 0x0001e40000100800 */
[----:B------:R1:W-:Y:S01]  /*6dd50*/  STL [R1+0x30c0], R13 ;  /* 0x0030c00d01007387 */ /* 0x0003e20000100800 */
[----:B0-----:R-:W4:Y:S01]  /*6dd60*/  LDL.LU R12, [R1+0x6c0] ;  /* 0x0006c000010c7983 */ /* 0x001f220000300800 */
[----:B-1----:R-:W4:Y:S02]  /*6dd70*/  LDL.LU R13, [R1+0x6c4] ;  /* 0x0006c400010d7983 */ /* 0x002f240000300800 */
        /* <DEDUP_REMOVED lines=8> */
[----:B------:R-:W3:Y:S01]  /*6de00*/  LDL.LU.64 R6, [R1+0x31c0] ;  /* 0x0031c00001067983 */ /* 0x000ee20000300a00 */
[----:B------:R-:W3:Y:S02]  /*6de10*/  LDL.LU.64 R4, [R1+0x31b8] ;  /* 0x0031b80001047983 */ /* 0x000ee40000300a00 */
[----:B------:R0:W-:Y:S02]  /*6de20*/  STL.64 [R1+0x1e0], R20 ;  /* 0x0001e01401007387 */ /* 0x0001e40000100a00 */
[----:B------:R-:W-:Y:S01]  /*6de30*/  STL.64 [R1+0x1e8], R22 ;  /* 0x0001e81601007387 */ /* 0x000fe20000100a00 */
[----:B0-----:R-:W4:Y:S01]  /*6de40*/  LDL.64 R20, [R1+0x80] ;  /* 0x0000800001147983 */ /* 0x001f220000100a00 */
[----:B------:R-:W-:Y:S02]  /*6de50*/  STL.64 [R1+0x30b0], R10 ;  /* 0x0030b00a01007387 */ /* 0x000fe40000100a00 */
[----:B------:R0:W-:Y:S02]  /*6de60*/  STL.64 [R1+0x30a8], R8 ;  /* 0x0030a80801007387 */ /* 0x0001e40000100a00 */
[----:B0-----:R-:W3:Y:S01]  /*6de70*/  LDL.LU R8, [R1+0x520] ;  /* 0x0005200001087983 */ /* 0x001ee20000300800 */
[----:B------:R-:W3:Y:S02]  /*6de80*/  LDL.LU R9, [R1+0x524] ;  /* 0x0005240001097983 */ /* 0x000ee40000300800 */
[----:B------:R-:W3:Y:S02]  /*6de90*/  LDL.LU R10, [R1+0x528] ;  /* 0x00052800010a7983 */ /* 0x000ee40000300800 */
[----:B------:R-:W3:Y:S02]  /*6dea0*/  LDL.LU R11, [R1+0x52c] ;  /* 0x00052c00010b7983 */ /* 0x000ee40000300800 */
        /* <DEDUP_REMOVED lines=8> */
[----:B------:R0:W-:Y:S02]  /*6df30*/  STL [R1+0x30cc], R8 ;  /* 0x0030cc0801007387 */ /* 0x0001e40000100800 */
[----:B------:R1:W-:Y:S01]  /*6df40*/  STL [R1+0x30c8], R9 ;  /* 0x0030c80901007387 */ /* 0x0003e20000100800 */
[----:B0-----:R-:W3:Y:S01]  /*6df50*/  LDL.LU R8, [R1+0x510] ;  /* 0x0005100001087983 */ /* 0x001ee20000300800 */
[----:B-1----:R-:W3:Y:S02]  /*6df60*/  LDL.LU R9, [R1+0x514] ;  /* 0x0005140001097983 */ /* 0x002ee40000300800 */
[----:B------:R-:W3:Y:S02]  /*6df70*/  LDL.LU R10, [R1+0x518] ;  /* 0x00051800010a7983 */ /* 0x000ee40000300800 */
[----:B------:R-:W3:Y:S02]  /*6df80*/  LDL.LU R11, [R1+0x51c] ;  /* 0x00051c00010b7983 */ /* 0x000ee40000300800 */
[C---:B---3--:R-:W-:Y:S11]  /*6df90*/  HMMA.16816.F32 R8, R4.reuse, R24, R8 ;  /* 0x000000180408723c */ /* 0x048ff60000001808 */
[----:B------:R-:W-:Y:S11]  /*6dfa0*/  @!UPT UIADD3 URZ, URZ, URZ, URZ ;  /* 0x0000003f3f3ff290 */ /* 0x000ff6000fffe03f */
[----:B------:R-:W-:Y:S01]  /*6dfb0*/  @!UPT UIADD3 URZ, URZ, URZ, URZ ;  /* 0x0000003f3f3ff290 */ /* 0x000fe2000fffe03f */
[----:B------:R-:W-:Y:S01]  /*6dfc0*/  STL.64 [R1+0x510], R8 ;  /* 0x0005100801007387 */ /* 0x000fe20000100a00 */
[----:B------:R0:W-:Y:S02]  /*6dfd0*/  STL.64 [R1+0x518], R10 ;  /* 0x0005180a01007387 */ /* 0x0001e40000100a00 */
[----:B------:R-:W3:Y:S02]  /*6dfe0*/  LDL.LU.64 R26, [R1+0x31a8] ;  /* 0x0031a800011a7983 */ /* 0x000ee40000300a00 */
[----:B0-----:R-:W-:Y:S02]  /*6dff0*/  IMAD.MOV.U32 R11, RZ, RZ, R24 ;  /* 0x000000ffff0b7224 */ /* 0x001fe400078e0018 */
[----:B------:R-:W-:Y:S02]  /*6e000*/  IMAD.MOV.U32 R10, RZ, RZ, R25 ;  /* 0x000000ffff0a7224 */ /* 0x000fe400078e0019 */
[----:B------:R-:W3:Y:S03]  /*6e010*/  LDL.LU.64 R24, [R1+0x31a0] ;  /* 0x0031a00001187983 */ /* 0x000ee60000300a00 */
[----:B------:R0:W-:Y:S02]  /*6e020*/  STL [R1+0x30e4], R10 ;  /* 0x0030e40a01007387 */ /* 0x0001e40000100800 */
[----:B------:R1:W-:Y:S02]  /*6e030*/  STL [R1+0x30e0], R11 ;  /* 0x0030e00b01007387 */ /* 0x0003e40000100800 */
[----:B------:R-:W4:Y:S01]  /*6e040*/  LDL.LU R8, [R1+0x4e0] ;  /* 0x0004e00001087983 */ /* 0x000f220000300800 */
[----:B------:R-:W4:Y:S04]  /*6e050*/  LDL.LU R9, [R1+0x4e4] ;  /* 0x0004e40001097983 */ /* 0x000f280000300800 */
[----:B0-----:R-:W4:Y:S01]  /*6e060*/  LDL.LU R10, [R1+0x4e8] ;  /* 0x0004e800010a7983 */ /* 0x001f220000300800 */
[----:B-1----:R-:W4:Y:S01]  /*6e070*/  LDL.LU R11, [R1+0x4ec] ;  /* 0x0004ec00010b7983 */ /* 0x002f220000300800 */
        /* <DEDUP_REMOVED lines=16> */
[----:B------:R-:W2:Y:S01]  /*6e180*/  LDL.LU.64 R16, [R1+0x3180] ;  /* 0x0031800001107983 */ /* 0x000ea20000300a00 */
[C---:B----4-:R-:W-:Y:S01]  /*6e190*/  HMMA.16816.F32 R8, R4.reuse, R20, R8 ;  /* 0x000000140408723c */ /* 0x050fe20000001808 */
[----:B------:R-:W-:Y:S01]  /*6e1a0*/  STL.64 [R1+0x30d8], R26 ;  /* 0x0030d81a01007387 */ /* 0x000fe20000100a00 */
[----:B------:R-:W-:Y:S11]  /*6e1b0*/  STL.64 [R1+0x30d0], R24 ;  /* 0x0030d01801007387 */ /* 0x000ff60000100a00 */
[----:B------:R-:W-:Y:S10]  /*6e1c0*/  @!UPT UIADD3 URZ, URZ, URZ, URZ ;  /* 0x0000003f3f3ff290 */ /* 0x000ff4000fffe03f */
[----:B------:R-:W-:Y:S01]  /*6e1d0*/  STL.64 [R1+0x4e0], R8 ;  /* 0x0004e00801007387 */ /* 0x000fe20000100a00 */
[----:B------:R2:W-:Y:S02]  /*6e1e0*/  STL.64 [R1+0x4e8], R10 ;  /* 0x0004e80a01007387 */ /* 0x0005e40000100a00 */
[----:B--2---:R-:W-:Y:S07]  /*6e1f0*/  HMMA.16816.F32 R8, R4, R16, R12 ;  /* 0x000000100408723c */ /* 0x004fee000000180c */
[----:B------:R-:W-:-:S02]  /*6e200*/  IMAD.MOV.U32 R15, RZ, RZ, R16 ;  /* 0x000000ffff0f7224 */ /* 0x000fc400078e0010 */
[----:B------:R-:W-:Y:S11]  /*6e210*/  IMAD.MOV.U32 R14, RZ, RZ, R17 ;  /* 0x000000ffff0e7224 */ /* 0x000ff600078e0011 */
[----:B------:R-:W-:Y:S03]  /*6e220*/  @!UPT UIADD3 URZ, URZ, URZ, URZ ;  /* 0x0000003f3f3ff290 */ /* 0x000fe6000fffe03f */
[----:B------:R-:W-:Y:S01]  /*6e230*/  STL.64 [R1+0x4d0], R8 ;  /* 0x0004d00801007387 */ /* 0x000fe20000100a00 */
[----:B------:R-:W-:Y:S02]  /*6e240*/  STL.64 [R1+0x4d8], R10 ;  /* 0x0004d80a01007387 */ /* 0x000fe40000100a00 */
[----:B------:R-:W-:Y:S02]  /*6e250*/  STL.64 [R1+0x3148], R14 ;  /* 0x0031480e01007387 */ /* 0x000fe40000100a00 */
[----:B------:R-:W2:Y:S01]  /*6e260*/  LDL.LU R24, [R1+0x740] ;  /* 0x0007400001187983 */ /* 0x000ea20000300800 */
[----:B------:R-:W2:Y:S01]  /*6e270*/  LDL.LU R25, [R1+0x744] ;  /* 0x0007440001197983 */ /* 0x000ea20000300800 */
        /* <DEDUP_REMOVED lines=24> */
[----:B0-----:R-:W2:Y:S01]  /*6e400*/  LDL.64 R12, [R1+0x60] ;  /* 0x00006000010c7983 */ /* 0x001ea20000100a00 */
[----:B------:R-:W-:Y:S02]  /*6e410*/  STL.64 [R1+0x3140], R10 ;  /* 0x0031400a01007387 */ /* 0x000fe40000100a00 */
[----:B------:R0:W-:Y:S02]  /*6e420*/  STL.64 [R1+0x3138], R8 ;  /* 0x0031380801007387 */ /* 0x0001e40000100a00 */
[----:B0-----:R-:W2:Y:S04]  /*6e430*/  LDL.64 R8, [R1+0x40] ;  /* 0x0000400001087983 */ /* 0x001ea80000100a00 */
[----:B--2---:R0:W-:Y:S04]  /*6e440*/  STL.64 [R1+0x3160], R8 ;  /* 0x0031600801007387 */ /* 0x0041e80000100a00 */
        /* <DEDUP_REMOVED lines=13> */
[----:B------:R-:W-:Y:S01]  /*6e520*/  STL.64 [R1+0x3130], R18 ;  /* 0x0031301201007387 */ /* 0x000fe20000100a00 */
[----:B----4-:R1:W-:Y:S03]  /*6e530*/  STL.64 [R1+0x3128], R16 ;  /* 0x0031281001007387 */ /* 0x0103e60000100a00 */
[----:B-1----:R-:W4:Y:S01]  /*6e540*/  LDL.64 R16, [R1+0x30] ;  /* 0x0000300001107983 */ /* 0x002f220000100a00 */
[----:B---3--:R-:W-:Y:S02]  /*6e550*/  STL.64 [R1+0x3100], R26 ;  /* 0x0031001a01007387 */ /* 0x008fe40000100a00 */
[----:B------:R1:W-:Y:S02]  /*6e560*/  STL.64 [R1+0x30f8], R24 ;  /* 0x0030f81801007387 */ /* 0x0003e40000100a00 */
[----:B-1----:R-:W3:Y:S04]  /*6e570*/  LDL.64 R24, [R1+0x10] ;  /* 0x0000100001187983 */ /* 0x002ee80000100a00 */
[----:B---3--:R1:W-:Y:S04]  /*6e580*/  STL.64 [R1+0x3118], R24 ;  /* 0x0031181801007387 */ /* 0x0083e80000100a00 */
[----:B-1----:R-:W3:Y:S01]  /*6e590*/  LDL.64 R24, [R1+0x20] ;  /* 0x0000200001187983 */ /* 0x002ee20000100a00 */
[----:B0-----:R-:W-:Y:S02]  /*6e5a0*/  STL.64 [R1+0x2f60], R22 ;  /* 0x002f601601007387 */ /* 0x001fe40000100a00 */
[----:B------:R0:W-:Y:S02]  /*6e5b0*/  STL.64 [R1+0x2f58], R20 ;  /* 0x002f581401007387 */ /* 0x0001e40000100a00 */
[----:B0-----:R-:W3:Y:S01]  /*6e5c0*/  LDL.LU R20, [R1+0xa50] ;  /* 0x000a500001147983 */ /* 0x001ee20000300800 */
[----:B------:R-:W3:Y:S02]  /*6e5d0*/  LDL.LU R21, [R1+0xa54] ;  /* 0x000a540001157983 */ /* 0x000ee40000300800 */
[----:B------:R-:W3:Y:S02]  /*6e5e0*/  LDL.LU R22, [R1+0xa58] ;  /* 0x000a580001167983 */ /* 0x000ee40000300800 */
[----:B------:R-:W3:Y:S01]  /*6e5f0*/  LDL.LU R23, [R1+0xa5c] ;  /* 0x000a5c0001177983 */ /* 0x000ee20000300800 */
[----:B--2---:R-:W-:Y:S01]  /*6e600*/  HMMA.16816.F32 R8, R4, R12, R8 ;  /* 0x0000000c0408723c */ /* 0x004fe20000001808 */
[----:B---3--:R0:W-:Y:S01]  /*6e610*/  STL.64 [R1+0x2f70], R22 ;  /* 0x002f701601007387 */ /* 0x0081e20000100a00 */
[----:B------:R-:W-:Y:S11]  /*6e620*/  STL.64 [R1+0x2f68], R20 ;  /* 0x002f681401007387 */ /* 0x000ff60000100a00 */
[----:B------:R-:W-:Y:S10]  /*6e630*/  @!UPT UIADD3 URZ, URZ, URZ, URZ ;  /* 0x0000003f3f3ff290 */ /* 0x000ff4000fffe03f */
[----:B------:R-:W-:Y:S02]  /*6e640*/  STL.64 [R1+0x4c0], R8 ;  /* 0x0004c00801007387 */ /* 0x000fe40000100a00 */
[----:B------:R1:W-:Y:S02]  /*6e650*/  STL.64 [R1+0x4c8], R10 ;  /* 0x0004c80a01007387 */ /* 0x0003e40000100a00 */
[----:B0-----:R-:W-:Y:S02]  /*6e660*/  IMAD.MOV.U32 R23, RZ, RZ, R12 ;  /* 0x000000ffff177224 */ /* 0x001fe400078e000c */
[----:B------:R-:W-:Y:S01]  /*6e670*/  IMAD.MOV.U32 R22, RZ, RZ, R13 ;  /* 0x000000ffff167224 */ /* 0x000fe200078e000d */
[----:B-1----:R-:W2:Y:S01]  /*6e680*/  LDL.LU.64 R10, [R1+0x3178] ;  /* 0x00317800010a7983 */ /* 0x002ea20000300a00 */
[----:B------:R-:W2:Y:S02]  /*6e690*/  LDL.LU.64 R8, [R1+0x3170] ;  /* 0x0031700001087983 */ /* 0x000ea40000300a00 */
[----:B------:R-:W2:Y:S02]  /*6e6a0*/  LDL.LU.64 R12, [R1+0x3168] ;  /* 0x00316800010c7983 */ /* 0x000ea40000300a00 */
[----:B------:R-:W-:-:S02]  /*6e6b0*/  IMAD.MOV.U32 R20, RZ, RZ, R3 ;  /* 0x000000ffff147224 */ /* 0x000fc400078e0003 */
[----:B------:R-:W-:Y:S01]  /*6e6c0*/  IMAD.MOV.U32 R21, RZ, RZ, R2 ;  /* 0x000000ffff157224 */ /* 0x000fe200078e0002 */
[----:B------:R-:W-:Y:S04]  /*6e6d0*/  STL.64 [R1+0x3110], R22 ;  /* 0x0031101601007387 */ /* 0x000fe80000100a00 */
[----:B------:R0:W-:Y:S04]  /*6e6e0*/  STL.64 [R1+0x3108], R20 ;  /* 0x0031081401007387 */ /* 0x0001e80000100a00 */
[----:B0-----:R-:W3:Y:S01]  /*6e6f0*/  LDL.LU R20, [R1+0xb50] ;  /* 0x000b500001147983 */ /* 0x001ee20000300800 */
[----:B------:R-:W3:Y:S02]  /*6e700*/  LDL.LU R21, [R1+0xb54] ;  /* 0x000b540001157983 */ /* 0x000ee40000300800 */
[----:B------:R-:W3:Y:S02]  /*6e710*/  LDL.LU R22, [R1+0xb58] ;  /* 0x000b580001167983 */ /* 0x000ee40000300800 */
[----:B------:R-:W3:Y:S01]  /*6e720*/  LDL.LU R23, [R1+0xb5c] ;  /* 0x000b5c0001177983 */ /* 0x000ee20000300800 */
        /* <DEDUP_REMOVED lines=17> */
[----:B------:R-:W4:Y:S02]  /*6e840*/  LDL.LU.64 R10, [R1+0x3140] ;  /* 0x00314000010a7983 */ /* 0x000f240000300a00 */
[----:B------:R-:W4:Y:S02]  /*6e850*/  LDL.LU.64 R8, [R1+0x3138] ;  /* 0x0031380001087983 */ /* 0x000f240000300a00 */
[C---:B----4-:R-:W-:Y:S11]  /*6e860*/  HMMA.16816.F32 R8, R4.reuse, R16, R8 ;  /* 0x000000100408723c */ /* 0x050ff60000001808 */
[----:B------:R-:W-:Y:S11]  /*6e870*/  @!UPT UIADD3 URZ, URZ, URZ, URZ ;  /* 0x0000003f3f3ff290 */ /* 0x000ff6000fffe03f */
[----:B------:R-:W-:Y:S01]  /*6e880*/  @!UPT UIADD3 URZ, URZ, URZ, URZ ;  /* 0x0000003f3f3ff290 */ /* 0x000fe2000fffe03f */
[----:B------:R0:W-:Y:S01]  /*6e890*/  STL.64 [R1+0x830], R8 ;  /* 0x0008300801007387 */ /* 0x0001e20000100a00 */
[----:B------:R-:W-:Y:S02]  /*6e8a0*/  STL.64 [R1+0x838], R10 ;  /* 0x0008380a01007387 */ /* 0x000fe40000100a00 */
[----:B------:R-:W4:Y:S02]  /*6e8b0*/  LDL.LU.64 R18, [R1+0x3130] ;  /* 0x0031300001127983 */ /* 0x000f240000300a00 */
[----:B0-----:R-:W-:Y:S02]  /*6e8c0*/  IMAD.MOV.U32 R8, RZ, RZ, R16 ;  /* 0x000000ffff087224 */ /* 0x001fe400078e0010 */
[----:B------:R-:W-:Y:S02]  /*6e8d0*/  IMAD.MOV.U32 R9, RZ, RZ, R17 ;  /* 0x000000ffff097224 */ /* 0x000fe400078e0011 */
        /* <DEDUP_REMOVED lines=17> */
[----:B------:R-:W2:Y:S02]  /*6e9f0*/  LDL.LU.64 R20, [R1+0x3108] ;  /* 0x0031080001147983 */ /* 0x000ea40000300a00 */
[----:B------:R-:W2:Y:S02]  /*6ea00*/  LDL.LU.64 R26, [R1+0x3100] ;  /* 0x00310000011a7983 */ /* 0x000ea40000300a00 */
        /* <DEDUP_REMOVED lines=10> */
[----:B------:R-:W-:Y:S01]  /*6eab0*/  IMAD.MOV.U32 R21, RZ, RZ, R11 ;  /* 0x000000ffff157224 */ /* 0x000fe200078e000b */
[----:B------:R-:W2:Y:S01]  /*6eac0*/  LDL.LU R10, [R1+0x30e4] ;  /* 0x0030e400010a7983 */ /* 0x000ea20000300800 */
[----:B------:R-:W2:Y:S03]  /*6ead0*/  LDL.LU R11, [R1+0x30e0] ;  /* 0x0030e000010b7983 */ /* 0x000ea60000300800 */
[----:B------:R0:W-:Y:S02]  /*6eae0*/  STL.64 [R1+0x2f98], R20 ;  /* 0x002f981401007387 */ /* 0x0001e40000100a00 */
[----:B0-----:R-:W-:-:S02]  /*6eaf0*/  IMAD.MOV.U32 R20, RZ, RZ, R19 ;  /* 0x000000ffff147224 */ /* 0x001fc400078e0013 */
[----:B------:R-:W-:Y:S01]  /*6eb00*/  IMAD.MOV.U32 R21, RZ, RZ, R18 ;  /* 0x000000ffff157224 */ /* 0x000fe200078e0012 */
[----:B----4-:R-:W-:Y:S11]  /*6eb10*/  HMMA.16816.F32 R24, R4, R16, R24 ;  /* 0x000000100418723c */ /* 0x010ff60000001818 */
[----:B------:R-:W-:Y:S11]  /*6eb20*/  @!UPT UIADD3 URZ, URZ, URZ, URZ ;  /* 0x0000003f3f3ff290 */ /* 0x000ff6000fffe03f */
[----:B------:R-:W-:Y:S01]  /*6eb30*/  @!UPT UIADD3 URZ, URZ, URZ, URZ ;  /* 0x0000003f3f3ff290 */ /* 0x000fe2000fffe03f */
[----:B------:R-:W-:Y:S01]  /*6eb40*/  STL.64 [R1+0x7f0], R24 ;  /* 0x0007f01801007387 */ /* 0x000fe20000100a00 */
[----:B------:R0:W-:Y:S03]  /*6eb50*/  STL.64 [R1+0x7f8], R26 ;  /* 0x0007f81a01007387 */ /* 0x0001e60000100a00 */
[----:B0-----:R-:W4:Y:S01]  /*6eb60*/  LDL.LU.64 R26, [R1+0x30d8] ;  /* 0x0030d800011a7983 */ /* 0x001f220000300a00 */
[----:B------:R-:W2:Y:S02]  /*6eb70*/  LDL.LU.64 R24, [R1+0x30d0] ;  /* 0x0030d00001187983 */ /* 0x000ea40000300a00 */
[----:B------:R-:W-:Y:S02]  /*6eb80*/  STL.64 [R1+0x2fb0], R20 ;  /* 0x002fb01401007387 */ /* 0x000fe40000100a00 */
[----:B------:R0:W-:Y:S02]  /*6eb90*/  STL.64 [R1+0x2f78], R16 ;  /* 0x002f781001007387 */ /* 0x0001e40000100a00 */
        /* <DEDUP_REMOVED lines=8> */
[----:B------:R0:W-:Y:S02]  /*6ec20*/  STL.64 [R1+0x2fc8], R20 ;  /* 0x002fc81401007387 */ /* 0x0001e40000100a00 */
[----:B0-----:R-:W-:Y:S02]  /*6ec30*/  IMAD.MOV.U32 R20, RZ, RZ, R12 ;  /* 0x000000ffff147224 */ /* 0x001fe400078e000c */
        /* <DEDUP_REMOVED lines=13> */
[----:B------:R-:W4:Y:S03]  /*6ed10*/  LDL.LU R3, [R1+0x30b8] ;  /* 0x0030b80001037983 */ /* 0x000f260000300800 */
[----:B------:R3:W-:Y:S02]  /*6ed20*/  STL.64 [R1+0x2ff8], R20 ;  /* 0x002ff81401007387 */ /* 0x0007e40000100a00 */
[----:B---3--:R-:W-:Y:S02]  /*6ed30*/  IMAD.MOV.U32 R20, RZ, RZ, R23 ;  /* 0x000000ffff147224 */ /* 0x008fe400078e0017 */
[----:B------:R-:W-:Y:S01]  /*6ed40*/  IMAD.MOV.U32 R21, RZ, RZ, R22 ;  /* 0x000000ffff157224 */ /* 0x000fe200078e0016 */
[----:B--2---:R-:W-:Y:S01]  /*6ed50*/  STL.64 [R1+0x2fa8], R18 ;  /* 0x002fa81201007387 */ /* 0x004fe20000100a00 */
[----:B------:R0:W-:Y:S03]  /*6ed60*/  STL.64 [R1+0x2fa0], R16 ;  /* 0x002fa01001007387 */ /* 0x0001e60000100a00 */
[----:B0-----:R-:W2:Y:S01]  /*6ed70*/  LDL.LU R16, [R1+0xa80] ;  /* 0x000a800001107983 */ /* 0x001ea20000300800 */
[----:B------:R-:W2:Y:S02]  /*6ed80*/  LDL.LU R17, [R1+0xa84] ;  /* 0x000a840001117983 */ /* 0x000ea40000300800 */
[----:B------:R-:W3:Y:S02]  /*6ed90*/  LDL.LU R18, [R1+0xa88] ;  /* 0x000a880001127983 */ /* 0x000ee40000300800 */
[----:B------:R-:W3:Y:S01]  /*6eda0*/  LDL.LU R19, [R1+0xa8c] ;  /* 0x000a8c0001137983 */ /* 0x000ee20000300800 */
        /* <DEDUP_REMOVED lines=8> */
[----:B------:R-:W-:-:S05]  /*6ee30*/  IMAD.MOV.U32 R21, RZ, RZ, R28 ;  /* 0x000000ffff157224 */ /* 0x000fca00078e001c */
[----:B------:R-:W-:Y:S01]  /*6ee40*/  STL.64 [R1+0x3038], R20 ;  /* 0x0030381401007387 */ /* 0x000fe20000100a00 */
[----:B---3--:R-:W-:Y:S02]  /*6ee50*/  STL.64 [R1+0x2fc0], R18 ;  /* 0x002fc01201007387 */ /* 0x008fe40000100a00 */
[----:B------:R0:W-:Y:S02]  /*6ee60*/  STL.64 [R1+0x2fb8], R16 ;  /* 0x002fb81001007387 */ /* 0x0001e40000100a00 */
[----:B0-----:R-:W2:Y:S01]  /*6ee70*/  LDL.LU R16, [R1+0xa90] ;  /* 0x000a900001107983 */ /* 0x001ea20000300800 */
[----:B------:R-:W2:Y:S02]  /*6ee80*/  LDL.LU R17, [R1+0xa94] ;  /* 0x000a940001117983 */ /* 0x000ea40000300800 */
[----:B------:R-:W3:Y:S02]  /*6ee90*/  LDL.LU R18, [R1+0xa98] ;  /* 0x000a980001127983 */ /* 0x000ee40000300800 */
[----:B------:R-:W3:Y:S02]  /*6eea0*/  LDL.LU R19, [R1+0xa9c] ;  /* 0x000a9c0001137983 */ /* 0x000ee40000300800 */
[----:B----4-:R-:W-:-:S02]  /*6eeb0*/  IMAD.MOV.U32 R20, RZ, RZ, R27 ;  /* 0x000000ffff147224 */ /* 0x010fc400078e001b */
        /* <DEDUP_REMOVED lines=28> */
[----:B------:R-:W4:Y:S02]  /*6f080*/  LDL.LU R26, [R1+0x6b8] ;  /* 0x0006b800011a7983 */ /* 0x000f240000300800 */
[----:B------:R-:W-:Y:S01]  /*6f090*/  IMAD.MOV.U32 R21, RZ, RZ, R8 ;  /* 0x000000ffff157224 */ /* 0x000fe200078e0008 */
[----:B------:R-:W4:Y:S01]  /*6f0a0*/  LDL.LU R27, [R1+0x6bc] ;  /* 0x0006bc00011b7983 */ /* 0x000f220000300800 */
[----:B------:R-:W-:-:S02]  /*6f0b0*/  IMAD.MOV.U32 R20, RZ, RZ, R9 ;  /* 0x000000ffff147224 */ /* 0x000fc400078e0009 */
[----:B------:R-:W4:Y:S02]  /*6f0c0*/  LDL.LU R8, [R1+0x730] ;  /* 0x0007300001087983 */ /* 0x000f240000300800 */
[----:B------:R-:W4:Y:S01]  /*6f0d0*/  LDL.LU R9, [R1+0x734] ;  /* 0x0007340001097983 */ /* 0x000f220000300800 */
[----:B------:R-:W4:Y:S01]  /*6f0e0*/  LDL.LU R10, [R1+0x738] ;  /* 0x00073800010a7983 */ /* 0x000f220000300800 */
[----:B------:R-:W4:Y:S03]  /*6f0f0*/  LDL.LU R11, [R1+0x73c] ;  /* 0x00073c00010b7983 */ /* 0x000f260000300800 */
        /* <DEDUP_REMOVED lines=35> */
[----:B----4-:R-:W-:Y:S01]  /*6f330*/  HMMA.16816.F32 R4, R4, R8, R24 ;  /* 0x000000080404723c */ /* 0x010fe20000001818 */
[----:B------:R-:W2:Y:S01]  /*6f340*/  LDL.LU.64 R26, [R1+0x30a0] ;  /* 0x0030a000011a7983 */ /* 0x000ea20000300a00 */
[----:B------:R-:W2:Y:S11]  /*6f350*/  LDL.LU.64 R24, [R1+0x3098] ;  /* 0x0030980001187983 */ /* 0x000eb60000300a00 */
[----:B------:R-:W-:Y:S10]  /*6f360*/  @!UPT UIADD3 URZ, URZ, URZ, URZ ;  /* 0x0000003f3f3ff290 */ /* 0x000ff4000fffe03f */
        /* <DEDUP_REMOVED lines=109> */
[----:B0-----:R-:W2:Y:S01]  /*6fa40*/  LDL.LU R16, [R1+0xa40] ;  /* 0x000a400001107983 */ /* 0x001ea20000300800 */
[----:B------:R-:W2:Y:S02]  /*6fa50*/  LDL.LU R17, [R1+0xa44] ;  /* 0x000a440001117983 */ /* 0x000ea40000300800 */
[----:B------:R-:W2:Y:S02]  /*6fa60*/  LDL.LU R18, [R1+0xa48] ;  /* 0x000a480001127983 */ /* 0x000ea40000300800 */
[----:B------:R-:W2:Y:S01]  /*6fa70*/  LDL.LU R19, [R1+0xa4c] ;  /* 0x000a4c0001137983 */ /* 0x000ea20000300800 */
[C---:B----4-:R-:W-:Y:S01]  /*6fa80*/  HMMA.16816.F32 R4, R24.reuse, R8, R4 ;  /* 0x000000081804723c */ /* 0x050fe20000001804 */
[----:B------:R0:W-:Y:S01]  /*6fa90*/  STL [R1+0x2e80], R12 ;  /* 0x002e800c01007387 */ /* 0x0001e20000100800 */
[----:B------:R1:W-:Y:S06]  /*6faa0*/  STL [R1+0x2e7c], R13 ;  /* 0x002e7c0d01007387 */ /* 0x0003ec0000100800 */
[----:B--2---:R-:W-:Y:S11]  /*6fab0*/  HMMA.16816.F32 R16, R24, R12, R16 ;  /* 0x0000000c1810723c */ /* 0x004ff60000001810 */
[----:B------:R-:W-:Y:S11]  /*6fac0*/  @!UPT UIADD3 URZ, URZ, URZ, URZ ;  /* 0x0000003f3f3ff290 */ /* 0x000ff6000fffe03f */
[----:B------:R-:W-:Y:S01]  /*6fad0*/  @!UPT UIADD3 URZ, URZ, URZ, URZ ;  /* 0x0000003f3f3ff290 */ /* 0x000fe2000fffe03f */
[----:B------:R-:W-:Y:S01]  /*6fae0*/  STL.64 [R1+0x660], R16 ;  /* 0x0006601001007387 */ /* 0x000fe20000100a00 */
[----:B------:R-:W-:Y:S02]  /*6faf0*/  STL.64 [R1+0x668], R18 ;  /* 0x0006681201007387 */ /* 0x000fe40000100a00 */
[----:B0-----:R-:W2:Y:S02]  /*6fb00*/  LDL.LU R12, [R1+0x2f0] ;  /* 0x0002f000010c7983 */ /* 0x001ea40000300800 */
[----:B------:R0:W-:Y:S01]  /*6fb10*/  STL.64 [R1+0x430], R4 ;  /* 0x0004300401007387 */ /* 0x0001e20000100a00 */
[----:B------:R4:W-:Y:S01]  /*6fb20*/  STL.64 [R1+0x438], R6 ;  /* 0x0004380601007387 */ /* 0x0009e20000100a00 */
[----:B-1----:R-:W2:Y:S02]  /*6fb30*/  LDL.LU R13, [R1+0x2f4] ;  /* 0x0002f400010d7983 */ /* 0x002ea40000300800 */
[----:B------:R-:W2:Y:S02]  /*6fb40*/  LDL.LU R14, [R1+0x2f8] ;  /* 0x0002f800010e7983 */ /* 0x000ea40000300800 */
[----:B------:R-:W2:Y:S01]  /*6fb50*/  LDL.LU R15, [R1+0x2fc] ;  /* 0x0002fc00010f7983 */ /* 0x000ea20000300800 */
[----:B0-----:R-:W3:Y:S01]  /*6fb60*/  LDL.LU R4, [R1+0x360] ;  /* 0x0003600001047983 */ /* 0x001ee20000300800 */
[----:B------:R-:W3:Y:S02]  /*6fb70*/  LDL.LU R5, [R1+0x364] ;  /* 0x0003640001057983 */ /* 0x000ee40000300800 */
[----:B----4-:R-:W3:Y:S02]  /*6fb80*/  LDL.LU R6, [R1+0x368] ;  /* 0x0003680001067983 */ /* 0x010ee40000300800 */
[----:B------:R-:W3:Y:S01]  /*6fb90*/  LDL.LU R7, [R1+0x36c] ;  /* 0x00036c0001077983 */ /* 0x000ee20000300800 */
[----:B--2---:R-:W-:Y:S01]  /*6fba0*/  STL.64 [R1+0x2f30], R14 ;  /* 0x002f300e01007387 */ /* 0x004fe20000100a00 */
[----:B------:R0:W-:Y:S03]  /*6fbb0*/  STL.64 [R1+0x2f28], R12 ;  /* 0x002f280c01007387 */ /* 0x0001e60000100a00 */
[----:B0-----:R-:W2:Y:S04]  /*6fbc0*/  LDL.LU.64 R12, [R1+0x90] ;  /* 0x00009000010c7983 */ /* 0x001ea80000300a00 */
[----:B--2---:R0:W-:Y:S04]  /*6fbd0*/  STL.64 [R1+0x2f40], R12 ;  /* 0x002f400c01007387 */ /* 0x0041e80000100a00 */
[----:B0-----:R-:W2:Y:S04]  /*6fbe0*/  LDL.LU.64 R12, [R1+0xa0] ;  /* 0x0000a000010c7983 */ /* 0x001ea80000300a00 */
[----:B--2---:R0:W-:Y:S04]  /*6fbf0*/  STL.64 [R1+0x2f48], R12 ;  /* 0x002f480c01007387 */ /* 0x0041e80000100a00 */
[----:B0-----:R-:W2:Y:S04]  /*6fc00*/  LDL.LU.64 R12, [R1+0xb0] ;  /* 0x0000b000010c7983 */ /* 0x001ea80000300a00 */
[----:B--2---:R0:W-:Y:S04]  /*6fc10*/  STL.64 [R1+0x2f50], R12 ;  /* 0x002f500c01007387 */ /* 0x0041e80000100a00 */
[----:B0-----:R-:W3:Y:S01]  /*6fc20*/  LDL.LU.64 R12, [R1+0xc0] ;  /* 0x0000c000010c7983 */ /* 0x001ee20000300a00 */
[----:B------:R-:W2:Y:S03]  /*6fc30*/  LDL.LU.64 R24, [R1+0x60] ;  /* 0x0000600001187983 */ /* 0x000ea60000300a00 */
[----:B--2---:R0:W-:Y:S04]  /*6fc40*/  STL.64 [R1+0x2f10], R24 ;  /* 0x002f101801007387 */ /* 0x0041e80000100a00 */
[----:B0-----:R-:W2:Y:S04]  /*6fc50*/  LDL.LU.64 R24, [R1+0x70] ;  /* 0x0000700001187983 */ /* 0x001ea80000300a00 */
[----:B--2---:R0:W-:Y:S04]  /*6fc60*/  STL.64 [R1+0x2f20], R24 ;  /* 0x002f201801007387 */ /* 0x0041e80000100a00 */
[----:B0-----:R-:W2:Y:S01]  /*6fc70*/  LDL.LU.64 R24, [R1+0x80] ;  /* 0x0000800001187983 */ /* 0x001ea20000300a00 */
[----:B---3--:R-:W-:Y:S03]  /*6fc80*/  HMMA.16816.F32 R4, R20, R12, R4 ;  /* 0x0000000c1404723c */ /* 0x008fe60000001804 */
[----:B--2---:R0:W-:Y:S04]  /*6fc90*/  STL.64 [R1+0x2f38], R24 ;  /* 0x002f381801007387 */ /* 0x0041e80000100a00 */
[----:B0-----:R-:W2:Y:S01]  /*6fca0*/  LDL.LU R24, [R1+0x300] ;  /* 0x0003000001187983 */ /* 0x001ea20000300800 */
[----:B------:R-:W2:Y:S02]  /*6fcb0*/  LDL.LU R25, [R1+0x304] ;  /* 0x0003040001197983 */ /* 0x000ea40000300800 */
[----:B------:R-:W2:Y:S02]  /*6fcc0*/  LDL.LU R26, [R1+0x308] ;  /* 0x00030800011a7983 */ /* 0x000ea40000300800 */
[----:B------:R-:W2:Y:S01]  /*6fcd0*/  LDL.LU R27, [R1+0x30c] ;  /* 0x00030c00011b7983 */ /* 0x000ea20000300800 */
[----:B------:R-:W3:Y:S04]  /*6fce0*/  LDL.LU.64 R16, [R1+0x50] ;  /* 0x0000500001107983 */ /* 0x000ee80000300a00 */
[----:B---3--:R0:W-:Y:S04]  /*6fcf0*/  STL.64 [R1+0x2f18], R16 ;  /* 0x002f181001007387 */ /* 0x0081e80000100a00 */
[----:B0-----:R-:W3:Y:S01]  /*6fd00*/  LDL.LU R16, [R1+0x2e0] ;  /* 0x0002e00001107983 */ /* 0x001ee20000300800 */
[----:B------:R-:W3:Y:S02]  /*6fd10*/  LDL.LU R17, [R1+0x2e4] ;  /* 0x0002e40001117983 */ /* 0x000ee40000300800 */
[----:B------:R-:W3:Y:S02]  /*6fd20*/  LDL.LU R18, [R1+0x2e8] ;  /* 0x0002e80001127983 */ /* 0x000ee40000300800 */
[----:B------:R-:W3:Y:S01]  /*6fd30*/  LDL.LU R19, [R1+0x2ec] ;  /* 0x0002ec0001137983 */ /* 0x000ee20000300800 */
[----:B------:R-:W-:Y:S01]  /*6fd40*/  STL.64 [R1+0x2e68], R10 ;  /* 0x002e680a01007387 */ /* 0x000fe20000100a00 */
[----:B------:R0:W-:Y:S03]  /*6fd50*/  STL.64 [R1+0x2e60], R8 ;  /* 0x002e600801007387 */ /* 0x0001e60000100a00 */
        /* <DEDUP_REMOVED lines=23> */
[----:B------:R0:W-:Y:S02]  /*6fed0*/  STL [R1+0x2e90], R6 ;  /* 0x002e900601007387 */ /* 0x0001e40000100800 */
[----:B------:R1:W-:Y:S02]  /*6fee0*/  STL [R1+0x2e8c], R7 ;  /* 0x002e8c0701007387 */ /* 0x0003e40000100800 */
[----:B------:R-:W2:Y:S01]  /*6fef0*/  LDL.LU R4, [R1+0x9d0] ;  /* 0x0009d00001047983 */ /* 0x000ea20000300800 */
[----:B------:R-:W2:Y:S04]  /*6ff00*/  LDL.LU R5, [R1+0x9d4] ;  /* 0x0009d40001057983 */ /* 0x000ea80000300800 */
[----:B0-----:R-:W2:Y:S01]  /*6ff10*/  LDL.LU R6, [R1+0x9d8] ;  /* 0x0009d80001067983 */ /* 0x001ea20000300800 */
[----:B-1----:R-:W2:Y:S01]  /*6ff20*/  LDL.LU R7, [R1+0x9dc] ;  /* 0x0009dc0001077983 */ /* 0x002ea20000300800 */
        /* <DEDUP_REMOVED lines=12> */
[----:B------:R0:W-:Y:S01]  /*6fff0*/  STL.64 [R1+0x380], R24 ;  /* 0x0003801801007387 */ /* 0x0001e20000100a00 */
[----:B------:R-:W-:Y:S03]  /*70000*/  STL.64 [R1+0x388], R26 ;  /* 0x0003881a01007387 */ /* 0x000fe60000100a00 */
[----:B0-----:R-:W4:Y:S01]  /*70010*/  LDL.LU.64 R24, [R1+0x2f38] ;  /* 0x002f380001187983 */ /* 0x001f220000300a00 */
[----:B------:R-:W4:Y:S02]  /*70020*/  LDL.LU.64 R14, [R1+0x2f30] ;  /* 0x002f3000010e7983 */ /* 0x000f240000300a00 */
[----:B------:R-:W4:Y:S02]  /*70030*/  LDL.LU.64 R12, [R1+0x2f28] ;  /* 0x002f2800010c7983 */ /* 0x000f240000300a00 */
[----:B------:R-:W-:Y:S01]  /*70040*/  STL.64 [R1+0x2ea0], R10 ;  /* 0x002ea00a01007387 */ /* 0x000fe20000100a00 */
[----:B------:R0:W-:Y:S04]  /*70050*/  STL.64 [R1+0x2e98], R8 ;  /* 0x002e980801007387 */ /* 0x0001e80000100a00 */
[----:B0-----:R-:W2:Y:S01]  /*70060*/  LDL.LU R8, [R1+0x2d0] ;  /* 0x0002d00001087983 */ /* 0x001ea20000300800 */
[----:B------:R-:W2:Y:S02]  /*70070*/  LDL.LU R9, [R1+0x2d4] ;  /* 0x0002d40001097983 */ /* 0x000ea40000300800 */
[----:B------:R-:W2:Y:S01]  /*70080*/  LDL.LU R10, [R1+0x2d8] ;  /* 0x0002d800010a7983 */ /* 0x000ea20000300800 */
[C---:B----4-:R-:W-:Y:S01]  /*70090*/  HMMA.16816.F32 R12, R20.reuse, R24, R12 ;  /* 0x00000018140c723c */ /* 0x050fe2000000180c */
[----:B------:R-:W-:Y:S11]  /*700a0*/  IMAD.MOV.U32 R29, RZ, RZ, R25 ;  /* 0x000000ffff1d7224 */ /* 0x000ff600078e0019 */
[----:B------:R-:W-:Y:S11]  /*700b0*/  @!UPT UIADD3 URZ, URZ, URZ, URZ ;  /* 0x0000003f3f3ff290 */ /* 0x000ff6000fffe03f */
[----:B------:R-:W-:Y:S01]  /*700c0*/  STL.64 [R1+0x370], R12 ;  /* 0x0003700c01007387 */ /* 0x000fe20000100a00 */
[----:B------:R0:W-:Y:S02]  /*700d0*/  STL.64 [R1+0x378], R14 ;  /* 0x0003780e01007387 */ /* 0x0001e40000100a00 */
[----:B0-----:R-:W-:Y:S02]  /*700e0*/  IMAD.MOV.U32 R15, RZ, RZ, R24 ;  /* 0x000000ffff0f7224 */ /* 0x001fe400078e0018 */
[----:B------:R-:W3:Y:S02]  /*700f0*/  LDL.LU.64 R24, [R1+0x2f20] ;  /* 0x002f200001187983 */ /* 0x000ee40000300a00 */
[----:B---3--:R-:W-:Y:S01]  /*70100*/  HMMA.16816.F32 R16, R20, R24, R16 ;  /* 0x000000181410723c */ /* 0x008fe20000001810 */
[----:B------:R-:W-:Y:S02]  /*70110*/  IMAD.MOV.U32 R13, RZ, RZ, R24 ;  /* 0x000000ffff0d7224 */ /* 0x000fe400078e0018 */
[----:B------:R-:W-:Y:S11]  /*70120*/  IMAD.MOV.U32 R14, RZ, RZ, R25 ;  /* 0x000000ffff0e7224 */ /* 0x000ff600078e0019 */
[----:B------:R-:W-:Y:S09]  /*70130*/  @!UPT UIADD3 URZ, URZ, URZ, URZ ;  /* 0x0000003f3f3ff290 */ /* 0x000ff2000fffe03f */
[----:B------:R0:W-:Y:S01]  /*70140*/  STL.64 [R1+0x360], R16 ;  /* 0x0003601001007387 */ /* 0x0001e20000100a00 */
[----:B------:R-:W-:Y:S03]  /*70150*/  STL.64 [R1+0x368], R18 ;  /* 0x0003681201007387 */ /* 0x000fe60000100a00 */
[----:B0-----:R-:W3:Y:S01]  /*70160*/  LDL.LU.64 R16, [R1+0x2f18] ;  /* 0x002f180001107983 */ /* 0x001ee20000300a00 */
[----:B------:R-:W2:Y:S02]  /*70170*/  LDL.LU.64 R24, [R1+0x2f10] ;  /* 0x002f100001187983 */ /* 0x000ea40000300a00 */
[----:B------:R-:W-:-:S07]  /*70180*/  IMAD.MOV.U32 R11, RZ, RZ, R3 ;  /* 0x000000ffff0b7224 */ /* 0x000fce00078e0003 */
[C---:B--2---:R-:W-:Y:S01]  /*70190*/  HMMA.16816.F32 R8, R20.reuse, R24, R8 ;  /* 0x000000181408723c */ /* 0x044fe20000001808 */
[----:B------:R-:W-:Y:S02]  /*701a0*/  IMAD.MOV.U32 R28, RZ, RZ, R24 ;  /* 0x000000ffff1c7224 */ /* 0x000fe400078e0018 */
[----:B------:R-:W-:Y:S02]  /*701b0*/  IMAD.MOV.U32 R0, RZ, RZ, R25 ;  /* 0x000000ffff007224 */ /* 0x000fe400078e0019 */
[----:B------:R-:W0:Y:S11]  /*701c0*/  LDSM.16.MT88.4 R24, [R2+0xe000] ;  /* 0x00e000000218783b */ /* 0x000e360000004200 */
[----:B------:R-:W-:Y:S07]  /*701d0*/  @!UPT UIADD3 URZ, URZ, URZ, URZ ;  /* 0x0000003f3f3ff290 */ /* 0x000fee000fffe03f */
[----:B------:R-:W-:Y:S01]  /*701e0*/  STL.64 [R1+0x350], R8 ;  /* 0x0003500801007387 */ /* 0x000fe20000100a00 */
[----:B------:R3:W-:Y:S02]  /*701f0*/  STL.64 [R1+0x358], R10 ;  /* 0x0003580a01007387 */ /* 0x0007e40000100a00 */
[----:B---3--:R-:W-:Y:S01]  /*70200*/  HMMA.16816.F32 R8, R20, R16, R4 ;  /* 0x000000101408723c */ /* 0x008fe20000001804 */
[----:B------:R-:W-:-:S06]  /*70210*/  IMAD.MOV.U32 R12, RZ, RZ, R17 ;  /* 0x000000ffff0c7224 */ /* 0x000fcc00078e0011 */
[----:B------:R-:W-:Y:S01]  /*70220*/  IMAD.MOV.U32 R5, RZ, RZ, R16 ;  /* 0x000000ffff057224 */ /* 0x000fe200078e0010 */
[----:B0-----:R-:W-:Y:S01]  /*70230*/  STL.64 [R1+0x2d00], R26 ;  /* 0x002d001a01007387 */ /* 0x001fe20000100a00 */
[----:B------:R-:W-:Y:S11]  /*70240*/  STL.64 [R1+0x2cf8], R24 ;  /* 0x002cf81801007387 */ /* 0x000ff60000100a00 */
[----:B------:R-:W-:Y:S03]  /*70250*/  @!UPT UIADD3 URZ, URZ, URZ, URZ ;  /* 0x0000003f3f3ff290 */ /* 0x000fe6000fffe03f */
[----:B------:R-:W-:Y:S01]  /*70260*/  STL.64 [R1+0x340], R8 ;  /* 0x0003400801007387 */ /* 0x000fe20000100a00 */
[----:B------:R-:W-:Y:S02]  /*70270*/  STL [R1+0x2f08], R5 ;  /* 0x002f080501007387 */ /* 0x000fe40000100800 */
[----:B------:R-:W-:Y:S02]  /*70280*/  STL.64 [R1+0x2eb8], R14 ;  /* 0x002eb80e01007387 */ /* 0x000fe40000100a00 */
[----:B------:R0:W-:Y:S02]  /*70290*/  STL.64 [R1+0x2eb0], R12 ;  /* 0x002eb00c01007387 */ /* 0x0001e40000100a00 */
[----:B0-----:R-:W2:Y:S01]  /*702a0*/  LDL.LU.64 R12, [R1] ;  /* 0x00000000010c7983 */ /* 0x001ea20000300a00 */
[----:B------:R-:W-:Y:S02]  /*702b0*/  IMAD.MOV.U32 R3, RZ, RZ, R10 ;  /* 0x000000ffff037224 */ /* 0x000fe400078e000a */
[----:B------:R-:W-:Y:S01]  /*702c0*/  IMAD.MOV.U32 R2, RZ, RZ, R11 ;  /* 0x000000ffff027224 */ /* 0x000fe200078e000b */
[----:B--2---:R0:W-:Y:S01]  /*702d0*/  STL.64 [R1+0x2ed0], R12 ;  /* 0x002ed00c01007387 */ /* 0x0041e20000100a00 */
[----:B------:R-:W2:Y:S02]  /*702e0*/  LDL.LU R8, [R1+0x960] ;  /* 0x0009600001087983 */ /* 0x000ea40000300800 */
[----:B------:R-:W2:Y:S02]  /*702f0*/  LDL.LU R9, [R1+0x964] ;  /* 0x0009640001097983 */ /* 0x000ea40000300800 */
[----:B------:R-:W3:Y:S01]  /*70300*/  LDL.LU R10, [R1+0x968] ;  /* 0x00096800010a7983 */ /* 0x000ee20000300800 */
[----:B------:R-:W3:Y:S04]  /*70310*/  LDL.LU R11, [R1+0x96c] ;  /* 0x00096c00010b7983 */ /* 0x000ee80000300800 */
[----:B0-----:R-:W4:Y:S01]  /*70320*/  LDL.LU R12, [R1+0x990] ;  /* 0x00099000010c7983 */ /* 0x001f220000300800 */
        /* <DEDUP_REMOVED lines=13> */
[----:B0-----:R-:W2:Y:S01]  /*70400*/  LDL.LU.64 R16, [R1+0x30] ;  /* 0x0000300001107983 */ /* 0x001ea20000300a00 */
[----:B------:R-:W-:Y:S02]  /*70410*/  STL.64 [R1+0x2ee0], R14 ;  /* 0x002ee00e01007387 */ /* 0x000fe40000100a00 */
[----:B----4-:R0:W-:Y:S02]  /*70420*/  STL.64 [R1+0x2ed8], R12 ;  /* 0x002ed80c01007387 */ /* 0x0101e40000100a00 */
[----:B0-----:R-:W4:Y:S04]  /*70430*/  LDL.LU.64 R12, [R1+0x20] ;  /* 0x00002000010c7983 */ /* 0x001f280000300a00 */
[----:B----4-:R0:W-:Y:S04]  /*70440*/  STL.64 [R1+0x2f00], R12 ;  /* 0x002f000c01007387 */ /* 0x0101e80000100a00 */
        /* <DEDUP_REMOVED lines=16> */
[----:B0-----:R-:W2:Y:S01]  /*70550*/  LDL.LU.64 R24, [R1+0x40] ;  /* 0x0000400001187983 */ /* 0x001ea20000300a00 */
[----:B------:R0:W-:Y:S03]  /*70560*/  STL [R1+0x2754], R2 ;  /* 0x0027540201007387 */ /* 0x0001e60000100800 */
[----:B0-----:R-:W4:Y:S01]  /*70570*/  LDL R2, [R1+0x974] ;  /* 0x0009740001027983 */ /* 0x001f220000100800 */
[----:B------:R-:W-:Y:S01]  /*70580*/  STL [R1+0x2750], R3 ;  /* 0x0027500301007387 */ /* 0x000fe20000100800 */
[C---:B--2---:R-:W-:Y:S11]  /*70590*/  HMMA.16816.F32 R4, R20.reuse, R24, R4 ;  /* 0x000000181404723c */ /* 0x044ff60000001804 */
[----:B------:R-:W-:Y:S11]  /*705a0*/  @!UPT UIADD3 URZ, URZ, URZ, URZ ;  /* 0x0000003f3f3ff290 */ /* 0x000ff6000fffe03f */
[----:B------:R-:W-:Y:S01]  /*705b0*/  @!UPT UIADD3 URZ, URZ, URZ, URZ ;  /* 0x0000003f3f3ff290 */ /* 0x000fe2000fffe03f */
[----:B------:R0:W-:Y:S01]  /*705c0*/  STL.64 [R1+0x330], R4 ;  /* 0x0003300401007387 */ /* 0x0001e20000100a00 */
[----:B------:R1:W-:Y:S03]  /*705d0*/  STL.64 [R1+0x338], R6 ;  /* 0x0003380601007387 */ /* 0x0003e60000100a00 */
[----:B0-----:R-:W2:Y:S01]  /*705e0*/  LDL.LU R5, [R1+0x2f08] ;  /* 0x002f080001057983 */ /* 0x001ea20000300800 */
[----:B-1----:R-:W-:Y:S02]  /*705f0*/  IMAD.MOV.U32 R7, RZ, RZ, R24 ;  /* 0x000000ffff077224 */ /* 0x002fe400078e0018 */
[----:B------:R-:W-:Y:S02]  /*70600*/  IMAD.MOV.U32 R4, RZ, RZ, R25 ;  /* 0x000000ffff047224 */ /* 0x000fe400078e0019 */
[----:B------:R-:W2:Y:S01]  /*70610*/  LDL.LU R24, [R1+0x100] ;  /* 0x0001000001187983 */ /* 0x000ea20000300800 */
[----:B------:R-:W2:Y:S01]  /*70620*/  LDL.LU R25, [R1+0x104] ;  /* 0x0001040001197983 */ /* 0x000ea20000300800 */
[----:B------:R-:W2:Y:S02]  /*70630*/  LDL.LU R26, [R1+0x108] ;  /* 0x00010800011a7983 */ /* 0x000ea40000300800 */
[----:B------:R-:W2:Y:S01]  /*70640*/  LDL.LU R27, [R1+0x10c] ;  /* 0x00010c00011b7983 */ /* 0x000ea20000300800 */
[C---:B------:R-:W-:Y:S01]  /*70650*/  HMMA.16816.F32 R12, R20.reuse, R16, R12 ;  /* 0x00000010140c723c */ /* 0x040fe2000000180c */
[----:B------:R-:W-:Y:S01]  /*70660*/  IMAD.MOV.U32 R6, RZ, RZ, R16 ;  /* 0x000000ffff067224 */ /* 0x000fe200078e0010 */
[----:B--2---:R-:W-:Y:S01]  /*70670*/  STL.64 [R1+0x2d38], R26 ;  /* 0x002d381a01007387 */ /* 0x004fe20000100a00 */
[----:B------:R0:W-:Y:S03]  /*70680*/  STL.64 [R1+0x2d30], R24 ;  /* 0x002d301801007387 */ /* 0x0001e60000100a00 */
[----:B0-----:R-:W2:Y:S01]  /*70690*/  LDL.LU R24, [R1+0x10] ;  /* 0x0000100001187983 */ /* 0x001ea20000300800 */
[----:B------:R-:W2:Y:S11]  /*706a0*/  LDL.LU R25, [R1+0x14] ;  /* 0x0000140001197983 */ /* 0x000eb60000300800 */
[----:B------:R-:W-:Y:S05]  /*706b0*/  @!UPT UIADD3 URZ, URZ, URZ, URZ ;  /* 0x0000003f3f3ff290 */ /* 0x000fea000fffe03f */
[----:B------:R0:W-:Y:S02]  /*706c0*/  STL.64 [R1+0x320], R12 ;  /* 0x0003200c01007387 */ /* 0x0001e40000100a00 */
[----:B------:R-:W-:Y:S02]  /*706d0*/  STL.64 [R1+0x328], R14 ;  /* 0x0003280e01007387 */ /* 0x000fe40000100a00 */
[----:B------:R-:W-:Y:S01]  /*706e0*/  IMAD.MOV.U32 R27, RZ, RZ, R17 ;  /* 0x000000ffff1b7224 */ /* 0x000fe200078e0011 */
        /* <DEDUP_REMOVED lines=17> */
[----:B------:R-:W-:Y:S03]  /*70800*/  STL.64 [R1+0x308], R14 ;  /* 0x0003080e01007387 */ /* 0x000fe60000100a00 */
[----:B0-----:R-:W3:Y:S01]  /*70810*/  LDL.LU.64 R12, [R1+0x2ed0] ;  /* 0x002ed000010c7983 */ /* 0x001ee20000300a00 */
[----:B------:R0:W-:Y:S02]  /*70820*/  STL.64 [R1+0x2d50], R24 ;  /* 0x002d501801007387 */ /* 0x0001e40000100a00 */
[----:B0-----:R-:W-:Y:S02]  /*70830*/  IMAD.MOV.U32 R24, RZ, RZ, R18 ;  /* 0x000000ffff187224 */ /* 0x001fe400078e0012 */
[----:B------:R-:W-:Y:S01]  /*70840*/  IMAD.MOV.U32 R25, RZ, RZ, R19 ;  /* 0x000000ffff197224 */ /* 0x000fe200078e0013 */
[----:B---3--:R-:W-:Y:S11]  /*70850*/  HMMA.16816.F32 R8, R20, R12, R8 ;  /* 0x0000000c1408723c */ /* 0x008ff60000001808 */
[----:B------:R-:W-:Y:S11]  /*70860*/  @!UPT UIADD3 URZ, URZ, URZ, URZ ;  /* 0x0000003f3f3ff290 */ /* 0x000ff6000fffe03f */
[----:B------:R-:W-:Y:S01]  /*70870*/  @!UPT UIADD3 URZ, URZ, URZ, URZ ;  /* 0x0000003f3f3ff290 */ /* 0x000fe2000fffe03f */
[----:B------:R-:W-:Y:S01]  /*70880*/  STL.64 [R1+0x2f0], R8 ;  /* 0x0002f00801007387 */ /* 0x000fe20000100a00 */
[----:B------:R0:W-:Y:S03]  /*70890*/  STL.64 [R1+0x2f8], R10 ;  /* 0x0002f80a01007387 */ /* 0x0001e60000100a00 */
[----:B0-----:R-:W2:Y:S01]  /*708a0*/  LDL.LU.64 R10, [R1+0x2ec8] ;  /* 0x002ec800010a7983 */ /* 0x001ea20000300a00 */
[----:B------:R-:W2:Y:S02]  /*708b0*/  LDL.LU.64 R8, [R1+0x2ec0] ;  /* 0x002ec00001087983 */ /* 0x000ea40000300a00 */
[----:B------:R-:W-:Y:S02]  /*708c0*/  IMAD.MOV.U32 R26, RZ, RZ, R12 ;  /* 0x000000ffff1a7224 */ /* 0x000fe400078e000c */
[----:B------:R-:W-:Y:S01]  /*708d0*/  IMAD.MOV.U32 R3, RZ, RZ, R13 ;  /* 0x000000ffff037224 */ /* 0x000fe200078e000d */
[----:B------:R-:W3:Y:S01]  /*708e0*/  LDL.LU.64 R14, [R1+0x2eb8] ;  /* 0x002eb800010e7983 */ /* 0x000ee20000300a00 */
[----:B------:R-:W3:Y:S02]  /*708f0*/  LDL.LU.64 R12, [R1+0x2eb0] ;  /* 0x002eb000010c7983 */ /* 0x000ee40000300a00 */
[----:B------:R-:W3:Y:S02]  /*70900*/  LDL.LU R18, [R1+0x2eac] ;  /* 0x002eac0001127983 */ /* 0x000ee40000300800 */
[----:B------:R-:W3:Y:S01]  /*70910*/  LDL.LU R19, [R1+0x2ea8] ;  /* 0x002ea80001137983 */ /* 0x000ee20000300800 */
[----:B------:R0:W-:Y:S02]  /*70920*/  STL.64 [R1+0x2d68], R24 ;  /* 0x002d681801007387 */ /* 0x0001e40000100a00 */
[----:B0-----:R-:W-:-:S02]  /*70930*/  IMAD.MOV.U32 R24, RZ, RZ, R6 ;  /* 0x000000ffff187224 */ /* 0x001fc400078e0006 */
        /* <DEDUP_REMOVED lines=8> */
[----:B------:R-:W2:Y:S02]  /*709c0*/  LDL.LU R6, [R1+0x2e90] ;  /* 0x002e900001067983 */ /* 0x000ea40000300800 */
[----:B------:R-:W-:Y:S01]  /*709d0*/  STL.64 [R1+0x2d80], R24 ;  /* 0x002d801801007387 */ /* 0x000fe20000100a00 */
[----:B---3--:R-:W-:Y:S01]  /*709e0*/  STL.64 [R1+0x2d48], R18 ;  /* 0x002d481201007387 */ /* 0x008fe20000100a00 */
[----:B------:R0:W-:Y:S03]  /*709f0*/  STL.64 [R1+0x2d40], R16 ;  /* 0x002d401001007387 */ /* 0x0001e60000100a00 */
        /* <DEDUP_REMOVED lines=16> */
[----:B------:R-:W-:Y:S01]  /*70b00*/  IMAD.MOV.U32 R25, RZ, RZ, R12 ;  /* 0x000000ffff197224 */ /* 0x000fe200078e000c */
[----:B------:R-:W4:Y:S01]  /*70b10*/  LDL.LU R5, [R1+0x2e84] ;  /* 0x002e840001057983 */ /* 0x000f220000300800 */
[----:B------:R-:W4:Y:S02]  /*70b20*/  LDL.LU R12, [R1+0x2e80] ;  /* 0x002e8000010c7983 */ /* 0x000f240000300800 */
[----:B------:R-:W-:Y:S01]  /*70b30*/  STL [R1+0x2db8], R26 ;  /* 0x002db81a01007387 */ /* 0x000fe20000100800 */
[----:B------:R0:W-:Y:S02]  /*70b40*/  STL.64 [R1+0x2db0], R24 ;  /* 0x002db01801007387 */ /* 0x0001e40000100a00 */
[----:B0-----:R-:W-:Y:S02]  /*70b50*/  IMAD.MOV.U32 R24, RZ, RZ, R13 ;  /* 0x000000ffff187224 */ /* 0x001fe400078e000d */
        /* <DEDUP_REMOVED lines=33> */
[----:B----4-:R-:W-:Y:S02]  /*70d70*/  IMAD.MOV.U32 R24, RZ, RZ, R7 ;  /* 0x000000ffff187224 */ /* 0x010fe400078e0007 */
        /* <DEDUP_REMOVED lines=57> */
[----:B------:R0:W-:Y:S01]  /*71110*/  STL.64 [R1+0x1d0], R20 ;  /* 0x0001d01401007387 */ /* 0x0001e20000100a00 */
[----:B------:R-:W-:Y:S02]  /*71120*/  STL.64 [R1+0x1d8], R22 ;  /* 0x0001d81601007387 */ /* 0x000fe40000100a00 */
[----:B0-----:R-:W-:Y:S02]  /*71130*/  IMAD.MOV.U32 R20, RZ, RZ, R28 ;  /* 0x000000ffff147224 */ /* 0x001fe400078e001c */
[----:B------:R-:W-:Y:S01]  /*71140*/  IMAD.MOV.U32 R21, RZ, RZ, R0 ;  /* 0x000000ffff157224 */ /* 0x000fe200078e0000 */
[----:B------:R-:W4:Y:S01]  /*71150*/  LDL.LU R28, [R1+0x2e4c] ;  /* 0x002e4c00011c7983 */ /* 0x000f220000300800 */
[----:B------:R-:W4:Y:S02]  /*71160*/  LDL.LU R0, [R1+0x2e48] ;  /* 0x002e480001007983 */ /* 0x000f240000300800 */
[----:B---3--:R-:W-:Y:S02]  /*71170*/  STL.64 [R1+0x2d10], R10 ;  /* 0x002d100a01007387 */ /* 0x008fe40000100a00 */
[----:B------:R0:W-:Y:S02]  /*71180*/  STL.64 [R1+0x2d08], R8 ;  /* 0x002d080801007387 */ /* 0x0001e40000100a00 */
        /* <DEDUP_REMOVED lines=38> */
[----:B0-----:R-:W2:Y:S01]  /*713f0*/  LDL.LU.64 R24, [R1+0x2dd0] ;  /* 0x002dd00001187983 */ /* 0x001ea20000300a00 */
[C---:B---3--:R-:W-:Y:S08]  /*71400*/  HMMA.16816.F32 R20, R4.reuse, R20, R8 ;  /* 0x000000140414723c */ /* 0x048ff00000001808 */
[----:B--2---:R-:W-:Y:S01]  /*71410*/  HMMA.16816.F32 R24, R4, R24, R16 ;  /* 0x000000180418723c */ /* 0x004fe20000001810 */
[----:B------:R-:W2:Y:S01]  /*71420*/  LDL.LU.64 R18, [R1+0x2dc8] ;  /* 0x002dc80001127983 */ /* 0x000ea20000300a00 */
[----:B------:R-:W2:Y:S11]  /*71430*/  LDL.LU.64 R16, [R1+0x2dc0] ;  /* 0x002dc00001107983 */ /* 0x000eb60000300a00 */
[----:B------:R-:W-:Y:S10]  /*71440*/  @!UPT UIADD3 URZ, URZ, URZ, URZ ;  /* 0x0000003f3f3ff290 */ /* 0x000ff4000fffe03f */
[----:B------:R-:W-:Y:S01]  /*71450*/  STL.64 [R1+0x170], R24 ;  /* 0x0001701801007387 */ /* 0x000fe20000100a00 */
[----:B------:R0:W-:Y:S03]  /*71460*/  STL.64 [R1+0x178], R26 ;  /* 0x0001781a01007387 */ /* 0x0001e60000100a00 */
[----:B0-----:R-:W3:Y:S01]  /*71470*/  LDL.LU R26, [R1+0x2db8] ;  /* 0x002db800011a7983 */ /* 0x001ee20000300800 */
[----:B------:R-:W2:Y:S02]  /*71480*/  LDL.LU.64 R24, [R1+0x2db0] ;  /* 0x002db00001187983 */ /* 0x000ea40000300a00 */
[----:B------:R-:W2:Y:S02]  /*71490*/  LDL.LU R8, [R1+0x5a0] ;  /* 0x0005a00001087983 */ /* 0x000ea40000300800 */
[----:B------:R-:W-:Y:S01]  /*714a0*/  STL.64 [R1+0x160], R20 ;  /* 0x0001601401007387 */ /* 0x000fe20000100a00 */
[----:B------:R-:W-:Y:S02]  /*714b0*/  STL.64 [R1+0x168], R22 ;  /* 0x0001681601007387 */ /* 0x000fe40000100a00 */
[----:B------:R-:W0:Y:S04]  /*714c0*/  LDSM.16.MT88.4 R20, [R2+0xe080] ;  /* 0x00e080000214783b */ /* 0x000e280000004200 */
[----:B------:R-:W4:Y:S02]  /*714d0*/  LDL.LU R9, [R1+0x5a4] ;  /* 0x0005a40001097983 */ /* 0x000f240000300800 */
[----:B------:R-:W4:Y:S01]  /*714e0*/  LDL.LU R10, [R1+0x5a8] ;  /* 0x0005a800010a7983 */ /* 0x000f220000300800 */
[----:B------:R-:W4:Y:S04]  /*714f0*/  LDL.LU R11, [R1+0x5ac] ;  /* 0x0005ac00010b7983 */ /* 0x000f280000300800 */
[----:B0-----:R-:W-:Y:S01]  /*71500*/  STL.64 [R1+0x2b80], R22 ;  /* 0x002b801601007387 */ /* 0x001fe20000100a00 */
[----:B------:R3:W-:Y:S02]  /*71510*/  STL.64 [R1+0x2b78], R20 ;  /* 0x002b781401007387 */ /* 0x0007e40000100a00 */
[----:B---3--:R-:W-:-:S02]  /*71520*/  IMAD.MOV.U32 R20, RZ, RZ, R26 ;  /* 0x000000ffff147224 */ /* 0x008fc400078e001a */
        /* <DEDUP_REMOVED lines=30> */
[----:B------:R-:W3:Y:S11]  /*71710*/  LDL.LU.64 R16, [R1+0x2d40] ;  /* 0x002d400001107983 */ /* 0x000ef60000300a00 */
[----:B------:R-:W-:Y:S09]  /*71720*/  @!UPT UIADD3 URZ, URZ, URZ, URZ ;  /* 0x0000003f3f3ff290 */ /* 0x000ff2000fffe03f */
[----:B------:R-:W-:Y:S01]  /*71730*/  STL.64 [R1+0x110], R24 ;  /* 0x0001101801007387 */ /* 0x000fe20000100a00 */
[----:B------:R0:W-:Y:S03]  /*71740*/  STL.64 [R1+0x118], R26 ;  /* 0x0001181a01007387 */ /* 0x0001e60000100a00 */
[----:B0-----:R-:W2:Y:S01]  /*71750*/  LDL.LU.64 R26, [R1+0x2d38] ;  /* 0x002d3800011a7983 */ /* 0x001ea20000300a00 */
[----:B------:R-:W2:Y:S02]  /*71760*/  LDL.LU.64 R24, [R1+0x2d30] ;  /* 0x002d300001187983 */ /* 0x000ea40000300a00 */
[----:B------:R-:W-:-:S07]  /*71770*/  IMAD.MOV.U32 R21, RZ, RZ, R3 ;  /* 0x000000ffff157224 */ /* 0x000fce00078e0003 */
[C---:B--2---:R-:W-:Y:S01]  /*71780*/  HMMA.16816.F32 R20, R4.reuse, R20, R24 ;  /* 0x000000140414723c */ /* 0x044fe20000001818 */
[----:B------:R-:W3:Y:S01]  /*71790*/  LDL.LU.64 R26, [R1+0x2d28] ;  /* 0x002d2800011a7983 */ /* 0x000ee20000300a00 */
[----:B------:R-:W3:Y:S11]  /*717a0*/  LDL.LU.64 R24, [R1+0x2d20] ;  /* 0x002d200001187983 */ /* 0x000ef60000300a00 */
[----:B------:R-:W-:Y:S10]  /*717b0*/  @!UPT UIADD3 URZ, URZ, URZ, URZ ;  /* 0x0000003f3f3ff290 */ /* 0x000ff4000fffe03f */
[----:B------:R-:W-:Y:S01]  /*717c0*/  STL.64 [R1+0x100], R20 ;  /* 0x0001001401007387 */ /* 0x000fe20000100a00 */
[----:B------:R3:W-:Y:S02]  /*717d0*/  STL.64 [R1+0x108], R22 ;  /* 0x0001081601007387 */ /* 0x0007e40000100a00 */
[----:B---3--:R-:W-:Y:S01]  /*717e0*/  HMMA.16816.F32 R20, R4, R16, R24 ;  /* 0x000000100414723c */ /* 0x008fe20000001818 */
[----:B------:R-:W2:Y:S11]  /*717f0*/  LDL.LU R24, [R1+0xd0] ;  /* 0x0000d00001187983 */ /* 0x000eb60000300800 */
[----:B------:R-:W-:Y:S11]  /*71800*/  @!UPT UIADD3 URZ, URZ, URZ, URZ ;  /* 0x0000003f3f3ff290 */ /* 0x000ff6000fffe03f */
[----:B------:R-:W-:Y:S01]  /*71810*/  STL.64 [R1+0xf0], R20 ;  /* 0x0000f01401007387 */ /* 0x000fe20000100a00 */
[----:B------:R0:W-:Y:S02]  /*71820*/  STL.64 [R1+0xf8], R22 ;  /* 0x0000f81601007387 */ /* 0x0001e40000100a00 */
[----:B------:R-:W2:Y:S02]  /*71830*/  LDL.LU R25, [R1+0xd4] ;  /* 0x0000d40001197983 */ /* 0x000ea40000300800 */
[----:B------:R-:W2:Y:S01]  /*71840*/  LDL.LU R26, [R1+0xd8] ;  /* 0x0000d800011a7983 */ /* 0x000ea20000300800 */
[----:B------:R-:W2:Y:S04]  /*71850*/  LDL.LU R27, [R1+0xdc] ;  /* 0x0000dc00011b7983 */ /* 0x000ea80000300800 */
[----:B0-----:R-:W3:Y:S04]  /*71860*/  LDL.64 R22, [R1+0x78] ;  /* 0x0000780001167983 */ /* 0x001ee80000100a00 */
[----:B---3--:R0:W-:Y:S01]  /*71870*/  STL.64 [R1+0x2c70], R22 ;  /* 0x002c701601007387 */ /* 0x0081e20000100a00 */
[----:B------:R-:W3:Y:S02]  /*71880*/  LDL.LU R20, [R1+0x550] ;  /* 0x0005500001147983 */ /* 0x000ee40000300800 */
[----:B------:R-:W3:Y:S01]  /*71890*/  LDL.LU R21, [R1+0x554] ;  /* 0x0005540001157983 */ /* 0x000ee20000300800 */
[----:B0-----:R-:W2:Y:S01]  /*718a0*/  LDL.LU R22, [R1+0x558] ;  /* 0x0005580001167983 */ /* 0x001ea20000300800 */
[----:B----4-:R-:W-:-:S02]  /*718b0*/  IMAD.MOV.U32 R23, RZ, RZ, R0 ;  /* 0x000000ffff177224 */ /* 0x010fc400078e0000 */
[----:B------:R-:W4:Y:S03]  /*718c0*/  LDL.LU R0, [R1+0x2d18] ;  /* 0x002d180001007983 */ /* 0x000f260000300800 */
[----:B--2---:R0:W-:Y:S01]  /*718d0*/  STL.64 [R1+0x2c80], R22 ;  /* 0x002c801601007387 */ /* 0x0041e20000100a00 */
[----:B---3--:R-:W-:Y:S03]  /*718e0*/  STL.64 [R1+0x2c78], R20 ;  /* 0x002c781401007387 */ /* 0x008fe60000100a00 */
[----:B0-----:R-:W2:Y:S04]  /*718f0*/  LDL R22, [R1+0x98] ;  /* 0x0000980001167983 */ /* 0x001ea80000100800 */
[----:B------:R-:W2:Y:S04]  /*71900*/  LDL R23, [R1+0x9c] ;  /* 0x00009c0001177983 */ /* 0x000ea80000100800 */
[----:B--2---:R0:W-:Y:S04]  /*71910*/  STL.64 [R1+0x2c98], R22 ;  /* 0x002c981601007387 */ /* 0x0041e80000100a00 */
        /* <DEDUP_REMOVED lines=8> */
[----:B----4-:R-:W-:-:S07]  /*719a0*/  IMAD.MOV.U32 R23, RZ, RZ, R0 ;  /* 0x000000ffff177224 */ /* 0x010fce00078e0000 */
[----:B------:R-:W-:Y:S02]  /*719b0*/  STL.64 [R1+0xe0], R8 ;  /* 0x0000e00801007387 */ /* 0x000fe40000100a00 */
[----:B------:R0:W-:Y:S02]  /*719c0*/  STL [R1+0xec], R11 ;  /* 0x0000ec0b01007387 */ /* 0x0001e40000100800 */
[----:B------:R-:W-:Y:S02]  /*719d0*/  IMAD.MOV.U32 R0, RZ, RZ, R10 ;  /* 0x000000ffff007224 */ /* 0x000fe400078e000a */
[----:B0-----:R-:W3:Y:S01]  /*719e0*/  LDL.LU.64 R10, [R1+0x2d10] ;  /* 0x002d1000010a7983 */ /* 0x001ee20000300a00 */
[----:B------:R-:W4:Y:S02]  /*719f0*/  LDL.LU.64 R8, [R1+0x2d08] ;  /* 0x002d080001087983 */ /* 0x000f240000300a00 */
[----:B------:R0:W-:Y:S02]  /*71a00*/  STL.64 [R1+0x2cb8], R14 ;  /* 0x002cb80e01007387 */ /* 0x0001e40000100a00 */
[----:B------:R-:W2:Y:S01]  /*71a10*/  LDL.LU R12, [R1+0x580] ;  /* 0x00058000010c7983 */ /* 0x000ea20000300800 */
[----:B------:R-:W2:Y:S04]  /*71a20*/  LDL.LU R13, [R1+0x584] ;  /* 0x00058400010d7983 */ /* 0x000ea80000300800 */
[----:B0-----:R-:W2:Y:S01]  /*71a30*/  LDL.LU R14, [R1+0x588] ;  /* 0x00058800010e7983 */ /* 0x001ea20000300800 */
[----:B------:R-:W2:Y:S01]  /*71a40*/  LDL.LU R15, [R1+0x58c] ;  /* 0x00058c00010f7983 */ /* 0x000ea20000300800 */
[----:B----4-:R-:W-:Y:S02]  /*71a50*/  HMMA.16816.F32 R4, R4, R8, R24 ;  /* 0x000000080404723c */ /* 0x010fe40000001818 */
[----:B--2---:R0:W-:Y:S01]  /*71a60*/  STL.64 [R1+0x2cd0], R14 ;  /* 0x002cd00e01007387 */ /* 0x0041e20000100a00 */
[----:B------:R-:W-:Y:S03]  /*71a70*/  STL.64 [R1+0x2cc8], R12 ;  /* 0x002cc80c01007387 */ /* 0x000fe60000100a00 */
[----:B0-----:R-:W2:Y:S01]  /*71a80*/  LDL.64 R14, [R1+0xc8] ;  /* 0x0000c800010e7983 */ /* 0x001ea20000100a00 */
[----:B------:R-:W-:Y:S02]  /*71a90*/  STL [R1+0x24f0], R0 ;  /* 0x0024f00001007387 */ /* 0x000fe40000100800 */
[----:B------:R-:W2:Y:S02]  /*71aa0*/  LDL.LU.64 R26, [R1+0x2d00] ;  /* 0x002d0000011a7983 */ /* 0x000ea40000300a00 */
[----:B------:R-:W2:Y:S11]  /*71ab0*/  LDL.LU.64 R24, [R1+0x2cf8] ;  /* 0x002cf80001187983 */ /* 0x000eb60000300a00 */
[----:B------:R-:W-:Y:S01]  /*71ac0*/  @!UPT UIADD3 URZ, URZ, URZ, URZ ;  /* 0x0000003f3f3ff290 */ /* 0x000fe2000fffe03f */
[----:B------:R0:W-:Y:S01]  /*71ad0*/  STL.64 [R1+0xd0], R4 ;  /* 0x0000d00401007387 */ /* 0x0001e20000100a00 */
[----:B------:R1:W-:Y:S02]  /*71ae0*/  STL.64 [R1+0xd8], R6 ;  /* 0x0000d80601007387 */ /* 0x0003e40000100a00 */
[----:B0-----:R-:W-:Y:S02]  /*71af0*/  IMAD.MOV.U32 R4, RZ, RZ, R28 ;  /* 0x000000ffff047224 */ /* 0x001fe400078e001c */
[----:B-1----:R-:W-:Y:S02]  /*71b00*/  IMAD.MOV.U32 R6, RZ, RZ, R19 ;  /* 0x000000ffff067224 */ /* 0x002fe400078e0013 */
[----:B------:R-:W-:Y:S01]  /*71b10*/  IMAD.MOV.U32 R7, RZ, RZ, R18 ;  /* 0x000000ffff077224 */ /* 0x000fe200078e0012 */
[----:B------:R-:W4:Y:S01]  /*71b20*/  LDL.LU R28, [R1+0x2cf4] ;  /* 0x002cf400011c7983 */ /* 0x000f220000300800 */
[----:B------:R-:W-:Y:S02]  /*71b30*/  IMAD.MOV.U32 R5, RZ, RZ, R29 ;  /* 0x000000ffff057224 */ /* 0x000fe400078e001d */
[----:B------:R-:W4:Y:S02]  /*71b40*/  LDL.LU R29, [R1+0x2cf0] ;  /* 0x002cf000011d7983 */ /* 0x000f240000300800 */
[----:B------:R-:W4:Y:S01]  /*71b50*/  LDL.LU R19, [R1+0x2cec] ;  /* 0x002cec0001137983 */ /* 0x000f220000300800 */
[----:B------:R-:W4:Y:S01]  /*71b60*/  LDL.LU R18, [R1+0x2ce8] ;  /* 0x002ce80001127983 */ /* 0x000f220000300800 */
[----:B------:R-:W-:Y:S02]  /*71b70*/  STL.64 [R1+0x2c90], R6 ;  /* 0x002c900601007387 */ /* 0x000fe40000100a00 */
[----:B------:R0:W-:Y:S02]  /*71b80*/  STL.64 [R1+0x2c88], R4 ;  /* 0x002c880401007387 */ /* 0x0001e40000100a00 */
[----:B0-----:R-:W4:Y:S01]  /*71b90*/  LDL.LU R4, [R1+0x560] ;  /* 0x0005600001047983 */ /* 0x001f220000300800 */
[----:B------:R-:W4:Y:S02]  /*71ba0*/  LDL.LU R5, [R1+0x564] ;  /* 0x0005640001057983 */ /* 0x000f240000300800 */
[----:B---3--:R-:W-:-:S02]  /*71bb0*/  IMAD.MOV.U32 R6, RZ, RZ, R10 ;  /* 0x000000ffff067224 */ /* 0x008fc400078e000a */
[----:B------:R-:W-:Y:S01]  /*71bc0*/  IMAD.MOV.U32 R7, RZ, RZ, R11 ;  /* 0x000000ffff077224 */ /* 0x000fe200078e000b */
[----:B------:R-:W3:Y:S01]  /*71bd0*/  LDL.LU R10, [R1+0x2ce4] ;  /* 0x002ce400010a7983 */ /* 0x000ee20000300800 */
[----:B------:R-:W3:Y:S03]  /*71be0*/  LDL.LU R11, [R1+0x2ce0] ;  /* 0x002ce000010b7983 */ /* 0x000ee60000300800 */
[----:B------:R-:W-:Y:S01]  /*71bf0*/  STL.64 [R1+0x2ca8], R6 ;  /* 0x002ca80601007387 */ /* 0x000fe20000100a00 */
[----:B--2---:R-:W-:Y:S01]  /*71c00*/  HMMA.16816.F32 R20, R24, R14, R20 ;  /* 0x0000000e1814723c */ /* 0x004fe20000001814 */
[----:B------:R-:W-:Y:S02]  /*71c10*/  IMAD.MOV.U32 R16, RZ, RZ, R14 ;  /* 0x000000ffff107224 */ /* 0x000fe400078e000e */
[----:B------:R-:W-:Y:S01]  /*71c20*/  IMAD.MOV.U32 R8, RZ, RZ, R15 ;  /* 0x000000ffff087224 */ /* 0x000fe200078e000f */
[----:B----4-:R0:W-:Y:S02]  /*71c30*/  STL.64 [R1+0x2ca0], R4 ;  /* 0x002ca00401007387 */ /* 0x0101e40000100a00 */
[----:B0-----:R-:W-:-:S02]  /*71c40*/  IMAD.MOV.U32 R4, RZ, RZ, R18 ;  /* 0x000000ffff047224 */ /* 0x001fc400078e0012 */
[----:B------:R-:W-:Y:S01]  /*71c50*/  IMAD.MOV.U32 R5, RZ, RZ, R19 ;  /* 0x000000ffff057224 */ /* 0x000fe200078e0013 */
[----:B------:R-:W2:Y:S01]  /*71c60*/  LDL.LU R18, [R1+0x2cdc] ;  /* 0x002cdc0001127983 */ /* 0x000ea20000300800 */
[----:B------:R-:W2:Y:S02]  /*71c70*/  LDL.LU R19, [R1+0x2cd8] ;  /* 0x002cd80001137983 */ /* 0x000ea40000300800 */
[----:B------:R-:W4:Y:S02]  /*71c80*/  LDL.LU.64 R14, [R1+0x2cd0] ;  /* 0x002cd000010e7983 */ /* 0x000f240000300a00 */
[----:B------:R-:W4:Y:S09]  /*71c90*/  LDL.LU.64 R12, [R1+0x2cc8] ;  /* 0x002cc800010c7983 */ /* 0x000f320000300a00 */
[----:B------:R-:W-:Y:S01]  /*71ca0*/  STL.64 [R1+0xdc0], R20 ;  /* 0x000dc01401007387 */ /* 0x000fe20000100a00 */
[----:B------:R0:W-:Y:S03]  /*71cb0*/  STL.64 [R1+0xdc8], R22 ;  /* 0x000dc81601007387 */ /* 0x0001e60000100a00 */
[----:B0-----:R-:W4:Y:S01]  /*71cc0*/  LDL.LU.64 R22, [R1+0x2cc0] ;  /* 0x002cc00001167983 */ /* 0x001f220000300a00 */
[----:B------:R-:W-:-:S02]  /*71cd0*/  IMAD.MOV.U32 R7, RZ, RZ, R28 ;  /* 0x000000ffff077224 */ /* 0x000fc400078e001c */
[----:B------:R-:W-:Y:S02]  /*71ce0*/  IMAD.MOV.U32 R6, RZ, RZ, R29 ;  /* 0x000000ffff067224 */ /* 0x000fe400078e001d */
[----:B------:R-:W-:Y:S02]  /*71cf0*/  IMAD.MOV.U32 R28, RZ, RZ, R20 ;  /* 0x000000ffff1c7224 */ /* 0x000fe400078e0014 */
[----:B------:R-:W-:Y:S01]  /*71d00*/  IMAD.MOV.U32 R29, RZ, RZ, R21 ;  /* 0x000000ffff1d7224 */ /* 0x000fe200078e0015 */
[C---:B----4-:R-:W-:Y:S01]  /*71d10*/  HMMA.16816.F32 R12, R24.reuse, R22, R12 ;  /* 0x00000016180c723c */ /* 0x050fe2000000180c */
[----:B--2---:R0:W-:Y:S01]  /*71d20*/  STL.64 [R1+0x2bb0], R18 ;  /* 0x002bb01201007387 */ /* 0x0041e20000100a00 */
[----:B------:R-:W-:Y:S02]  /*71d30*/  STL [R1+0x2ba8], R16 ;  /* 0x002ba81001007387 */ /* 0x000fe40000100800 */
[----:B------:R-:W-:Y:S01]  /*71d40*/  IMAD.MOV.U32 R9, RZ, RZ, R23 ;  /* 0x000000ffff097224 */ /* 0x000fe200078e0017 */
[----:B0-----:R-:W2:Y:S01]  /*71d50*/  LDL.64 R18, [R1+0x88] ;  /* 0x0000880001127983 */ /* 0x001ea20000100a00 */
[----:B------:R-:W-:Y:S02]  /*71d60*/  STL [R1+0x21ec], R28 ;  /* 0x0021ec1c01007387 */ /* 0x000fe40000100800 */
[----:B------:R-:W-:Y:S11]  /*71d70*/  STL [R1+0x21e8], R29 ;  /* 0x0021e81d01007387 */ /* 0x000ff60000100800 */
[----:B------:R-:W-:Y:S04]  /*71d80*/  @!UPT UIADD3 URZ, URZ, URZ, URZ ;  /* 0x0000003f3f3ff290 */ /* 0x000fe8000fffe03f */
[----:B------:R0:W-:Y:S01]  /*71d90*/  STL.64 [R1+0xdb0], R12 ;  /* 0x000db00c01007387 */ /* 0x0001e20000100a00 */
[----:B------:R1:W-:Y:S02]  /*71da0*/  STL.64 [R1+0xdb8], R14 ;  /* 0x000db80e01007387 */ /* 0x0003e40000100a00 */
[----:B0-----:R-:W-:Y:S01]  /*71db0*/  IMAD.MOV.U32 R12, RZ, RZ, R22 ;  /* 0x000000ffff0c7224 */ /* 0x001fe200078e0016 */
[----:B-1----:R-:W4:Y:S01]  /*71dc0*/  LDL.LU.64 R14, [R1+0x2cb8] ;  /* 0x002cb800010e7983 */ /* 0x002f220000300a00 */
        /* <DEDUP_REMOVED lines=27> */
[----:B0-----:R-:W2:Y:S01]  /*71f80*/  LDL.LU.64 R22, [R1+0x2c70] ;  /* 0x002c700001167983 */ /* 0x001ea20000300a00 */
[----:B------:R-:W-:Y:S02]  /*71f90*/  IMAD.MOV.U32 R12, RZ, RZ, R19 ;  /* 0x000000ffff0c7224 */ /* 0x000fe400078e0013 */
[----:B------:R-:W-:-:S03]  /*71fa0*/  IMAD.MOV.U32 R9, RZ, RZ, R18 ;  /* 0x000000ffff097224 */ /* 0x000fc600078e0012 */
[----:B------:R-:W-:Y:S02]  /*71fb0*/  STL [R1+0x2b64], R12 ;  /* 0x002b640c01007387 */ /* 0x000fe40000100800 */
[----:B------:R-:W-:Y:S02]  /*71fc0*/  STL [R1+0x2b60], R9 ;  /* 0x002b600901007387 */ /* 0x000fe40000100800 */
[----:B---3--:R-:W-:Y:S02]  /*71fd0*/  STL.64 [R1+0x2c40], R10 ;  /* 0x002c400a01007387 */ /* 0x008fe40000100a00 */
[----:B------:R-:W-:Y:S01]  /*71fe0*/  STL [R1+0x2c38], R8 ;  /* 0x002c380801007387 */ /* 0x000fe20000100800 */
        /* <DEDUP_REMOVED lines=10> */
[----:B------:R-:W0:Y:S04]  /*72090*/  LDSM.16.MT88.4 R4, [R2+0xe100] ;  /* 0x00e100000204783b */ /* 0x000e280000004200 */
[----:B---3--:R4:W-:Y:S01]  /*720a0*/  STL.64 [R1+0x2b90], R22 ;  /* 0x002b901601007387 */ /* 0x0089e20000100a00 */
[----:B--2---:R1:W-:Y:S02]  /*720b0*/  STL.64 [R1+0x2b88], R20 ;  /* 0x002b881401007387 */ /* 0x0043e40000100a00 */
[----:B----4-:R-:W-:Y:S01]  /*720c0*/  IMAD.MOV.U32 R22, RZ, RZ, R15 ;  /* 0x000000ffff167224 */ /* 0x010fe200078e000f */
[----:B-1----:R-:W2:Y:S01]  /*720d0*/  LDL.LU R20, [R1+0x860] ;  /* 0x0008600001147983 */ /* 0x002ea20000300800 */
[----:B------:R-:W2:Y:S02]  /*720e0*/  LDL.LU R21, [R1+0x864] ;  /* 0x0008640001157983 */ /* 0x000ea40000300800 */
[----:B------:R-:W3:Y:S02]  /*720f0*/  LDL.LU R15, [R1+0x2c6c] ;  /* 0x002c6c00010f7983 */ /* 0x000ee40000300800 */
[----:B------:R-:W-:-:S02]  /*72100*/  IMAD.MOV.U32 R23, RZ, RZ, R14 ;  /* 0x000000ffff177224 */ /* 0x000fc400078e000e */
[----:B------:R-:W4:Y:S01]  /*72110*/  LDL.LU R14, [R1+0x2c68] ;  /* 0x002c6800010e7983 */ /* 0x000f220000300800 */
[----:B------:R-:W2:Y:S03]  /*72120*/  LDL.64 R18, [R1+0x8] ;  /* 0x0000080001127983 */ /* 0x000ea60000100a00 */
[----:B--2---:R1:W-:Y:S01]  /*72130*/  STL.64 [R1+0x2bc8], R18 ;  /* 0x002bc81201007387 */ /* 0x0043e20000100a00 */
[----:B------:R-:W2:Y:S02]  /*72140*/  LDL.LU R16, [R1+0x890] ;  /* 0x0008900001107983 */ /* 0x000ea40000300800 */
[----:B------:R-:W2:Y:S01]  /*72150*/  LDL.LU R17, [R1+0x894] ;  /* 0x0008940001117983 */ /* 0x000ea20000300800 */
[----:B-1----:R-:W2:Y:S01]  /*72160*/  LDL.LU R18, [R1+0x898] ;  /* 0x0008980001127983 */ /* 0x002ea20000300800 */
[----:B------:R-:W2:Y:S03]  /*72170*/  LDL.LU R19, [R1+0x89c] ;  /* 0x00089c0001137983 */ /* 0x000ea60000300800 */
[----:B--2---:R1:W-:Y:S01]  /*72180*/  STL.64 [R1+0x2bd8], R18 ;  /* 0x002bd81201007387 */ /* 0x0043e20000100a00 */
[----:B------:R-:W-:Y:S03]  /*72190*/  STL.64 [R1+0x2bd0], R16 ;  /* 0x002bd01001007387 */ /* 0x000fe60000100a00 */
[----:B-1----:R-:W2:Y:S04]  /*721a0*/  LDL.64 R18, [R1+0x28] ;  /* 0x0000280001127983 */ /* 0x002ea80000100a00 */
[----:B--2---:R1:W-:Y:S04]  /*721b0*/  STL.64 [R1+0x2bf0], R18 ;  /* 0x002bf01201007387 */ /* 0x0043e80000100a00 */
[----:B-1----:R-:W2:Y:S04]  /*721c0*/  LDL.64 R18, [R1+0x38] ;  /* 0x0000380001127983 */ /* 0x002ea80000100a00 */
[----:B--2---:R-:W-:Y:S01]  /*721d0*/  STL.64 [R1+0x2c08], R18 ;  /* 0x002c081201007387 */ /* 0x004fe20000100a00 */
[----:B------:R-:W-:Y:S02]  /*721e0*/  STL.64 [R1+0x2ba0], R22 ;  /* 0x002ba01601007387 */ /* 0x000fe40000100a00 */
[----:B------:R1:W-:Y:S02]  /*721f0*/  STL.64 [R1+0x2b98], R20 ;  /* 0x002b981401007387 */ /* 0x0003e40000100a00 */
[----:B-1----:R-:W2:Y:S01]  /*72200*/  LDL.LU R20, [R1+0x870] ;  /* 0x0008700001147983 */ /* 0x002ea20000300800 */
[----:B------:R-:W2:Y:S02]  /*72210*/  LDL.LU R21, [R1+0x874] ;  /* 0x0008740001157983 */ /* 0x000ea40000300800 */
[----:B------:R-:W2:Y:S02]  /*72220*/  LDL.LU R22, [R1+0x878] ;  /* 0x0008780001167983 */ /* 0x000ea40000300800 */
[----:B------:R-:W2:Y:S01]  /*72230*/  LDL.LU R23, [R1+0x87c] ;  /* 0x00087c0001177983 */ /* 0x000ea20000300800 */
[----:B------:R-:W2:Y:S04]  /*72240*/  LDL.64 R18, [R1+0x48] ;  /* 0x0000480001127983 */ /* 0x000ea80000100a00 */
[----:B--2---:R1:W-:Y:S04]  /*72250*/  STL.64 [R1+0x2c20], R18 ;  /* 0x002c201201007387 */ /* 0x0043e80000100a00 */
[----:B-1----:R-:W2:Y:S04]  /*72260*/  LDL.64 R18, [R1+0x58] ;  /* 0x0000580001127983 */ /* 0x002ea80000100a00 */
[----:B--2---:R-:W-:Y:S01]  /*72270*/  STL.64 [R1+0x2c48], R18 ;  /* 0x002c481201007387 */ /* 0x004fe20000100a00 */
[----:B------:R-:W-:Y:S02]  /*72280*/  STL.64 [R1+0x2bc0], R22 ;  /* 0x002bc01601007387 */ /* 0x000fe40000100a00 */
[----:B------:R1:W-:Y:S02]  /*72290*/  STL.64 [R1+0x2bb8], R20 ;  /* 0x002bb81401007387 */ /* 0x0003e40000100a00 */
[----:B-1----:R-:W2:Y:S01]  /*722a0*/  LDL.LU R20, [R1+0x880] ;  /* 0x0008800001147983 */ /* 0x002ea20000300800 */
[----:B------:R-:W2:Y:S02]  /*722b0*/  LDL.LU R21, [R1+0x884] ;  /* 0x0008840001157983 */ /* 0x000ea40000300800 */
[----:B----4-:R-:W-:-:S02]  /*722c0*/  IMAD.MOV.U32 R22, RZ, RZ, R14 ;  /* 0x000000ffff167224 */ /* 0x010fc400078e000e */
[----:B---3--:R-:W-:Y:S01]  /*722d0*/  IMAD.MOV.U32 R23, RZ, RZ, R15 ;  /* 0x000000ffff177224 */ /* 0x008fe200078e000f */
[----:B------:R-:W3:Y:S01]  /*722e0*/  LDL.LU R14, [R1+0x2c64] ;  /* 0x002c6400010e7983 */ /* 0x000ee20000300800 */
[----:B------:R-:W4:Y:S02]  /*722f0*/  LDL.LU R15, [R1+0x2c60] ;  /* 0x002c6000010f7983 */ /* 0x000f240000300800 */
[----:B------:R-:W3:Y:S02]  /*72300*/  LDL.LU R16, [R1+0x8e0] ;  /* 0x0008e00001107983 */ /* 0x000ee40000300800 */
[----:B------:R-:W3:Y:S01]  /*72310*/  LDL.LU R17, [R1+0x8e4] ;  /* 0x0008e40001117983 */ /* 0x000ee20000300800 */
[----:B------:R-:W3:Y:S01]  /*72320*/  LDL.LU R18, [R1+0x8e8] ;  /* 0x0008e80001127983 */ /* 0x000ee20000300800 */
[----:B------:R-:W3:Y:S02]  /*72330*/  LDL.LU R19, [R1+0x8ec] ;  /* 0x0008ec0001137983 */ /* 0x000ee40000300800 */
[----:B------:R-:W3:Y:S02]  /*72340*/  LDL.64 R10, [R1+0x68] ;  /* 0x00006800010a7983 */ /* 0x000ee40000100a00 */
[----:B------:R-:W-:Y:S01]  /*72350*/  STL.64 [R1+0x2be8], R22 ;  /* 0x002be81601007387 */ /* 0x000fe20000100a00 */
[----:B--2---:R1:W-:Y:S04]  /*72360*/  STL.64 [R1+0x2be0], R20 ;  /* 0x002be01401007387 */ /* 0x0043e80000100a00 */
[----:B-1----:R-:W2:Y:S01]  /*72370*/  LDL.LU R20, [R1+0x8a0] ;  /* 0x0008a00001147983 */ /* 0x002ea20000300800 */
[----:B------:R-:W2:Y:S02]  /*72380*/  LDL.LU R21, [R1+0x8a4] ;  /* 0x0008a40001157983 */ /* 0x000ea40000300800 */
[----:B------:R-:W2:Y:S02]  /*72390*/  LDL.LU R22, [R1+0x8a8] ;  /* 0x0008a80001167983 */ /* 0x000ea40000300800 */
[----:B------:R-:W2:Y:S02]  /*723a0*/  LDL.LU R23, [R1+0x8ac] ;  /* 0x0008ac0001177983 */ /* 0x000ea40000300800 */
[----:B--2---:R-:W-:Y:S01]  /*723b0*/  STL.64 [R1+0x2c00], R22 ;  /* 0x002c001601007387 */ /* 0x004fe20000100a00 */
[----:B------:R1:W-:Y:S03]  /*723c0*/  STL.64 [R1+0x2bf8], R20 ;  /* 0x002bf81401007387 */ /* 0x0003e60000100a00 */
[----:B-1----:R-:W2:Y:S01]  /*723d0*/  LDL.LU R20, [R1+0x8b0] ;  /* 0x0008b00001147983 */ /* 0x002ea20000300800 */
[----:B------:R-:W2:Y:S02]  /*723e0*/  LDL.LU R21, [R1+0x8b4] ;  /* 0x0008b40001157983 */ /* 0x000ea40000300800 */
[----:B----4-:R-:W-:-:S02]  /*723f0*/  IMAD.MOV.U32 R22, RZ, RZ, R15 ;  /* 0x000000ffff167224 */ /* 0x010fc400078e000f */
[----:B---3--:R-:W-:Y:S01]  /*72400*/  IMAD.MOV.U32 R23, RZ, RZ, R14 ;  /* 0x000000ffff177224 */ /* 0x008fe200078e000e */
[----:B------:R-:W3:Y:S01]  /*72410*/  LDL.LU R15, [R1+0x2c5c] ;  /* 0x002c5c00010f7983 */ /* 0x000ee20000300800 */
[----:B------:R-:W4:Y:S03]  /*72420*/  LDL.LU R14, [R1+0x2c58] ;  /* 0x002c5800010e7983 */ /* 0x000f260000300800 */
[----:B------:R-:W-:Y:S04]  /*72430*/  STL.64 [R1+0x2c18], R22 ;  /* 0x002c181601007387 */ /* 0x000fe80000100a00 */
[----:B--2---:R1:W-:Y:S04]  /*72440*/  STL.64 [R1+0x2c10], R20 ;  /* 0x002c101401007387 */ /* 0x0043e80000100a00 */
[----:B-1----:R-:W2:Y:S01]  /*72450*/  LDL.LU R20, [R1+0x8c0] ;  /* 0x0008c00001147983 */ /* 0x002ea20000300800 */
[----:B------:R-:W2:Y:S02]  /*72460*/  LDL.LU R21, [R1+0x8c4] ;  /* 0x0008c40001157983 */ /* 0x000ea40000300800 */
[----:B------:R-:W2:Y:S02]  /*72470*/  LDL.LU R22, [R1+0x8c8] ;  /* 0x0008c80001167983 */ /* 0x000ea40000300800 */
[----:B------:R-:W2:Y:S01]  /*72480*/  LDL.LU R23, [R1+0x8cc] ;  /* 0x0008cc0001177983 */ /* 0x000ea20000300800 */
[----:B------:R-:W-:Y:S01]  /*72490*/  HMMA.16816.F32 R16, R24, R10, R16 ;  /* 0x0000000a1810723c */ /* 0x000fe20000001810 */
[----:B--2---:R4:W-:Y:S01]  /*724a0*/  STL.64 [R1+0x2c30], R22 ;  /* 0x002c301601007387 */ /* 0x0049e20000100a00 */
[----:B------:R1:W-:Y:S02]  /*724b0*/  STL.64 [R1+0x2c28], R20 ;  /* 0x002c281401007387 */ /* 0x0003e40000100a00 */
[----:B----4-:R-:W-:Y:S01]  /*724c0*/  IMAD.MOV.U32 R22, RZ, RZ, R14 ;  /* 0x000000ffff167224 */ /* 0x010fe200078e000e */
[----:B-1----:R-:W2:Y:S01]  /*724d0*/  LDL.LU R20, [R1+0x8d0] ;  /* 0x0008d00001147983 */ /* 0x002ea20000300800 */
[----:B------:R-:W2:Y:S02]  /*724e0*/  LDL.LU R21, [R1+0x8d4] ;  /* 0x0008d40001157983 */ /* 0x000ea40000300800 */
[----:B------:R-:W4:Y:S02]  /*724f0*/  LDL.LU R14, [R1+0x2c54] ;  /* 0x002c5400010e7983 */ /* 0x000f240000300800 */
[----:B---3--:R-:W-:-:S02]  /*72500*/  IMAD.MOV.U32 R23, RZ, RZ, R15 ;  /* 0x000000ffff177224 */ /* 0x008fc400078e000f */
[----:B------:R-:W4:Y:S01]  /*72510*/  LDL.LU R15, [R1+0x2c50] ;  /* 0x002c5000010f7983 */ /* 0x000f220000300800 */
[----:B------:R-:W-:Y:S02]  /*72520*/  STL [R1+0x2b6c], R29 ;  /* 0x002b6c1d01007387 */ /* 0x000fe40000100800 */
[----:B------:R-:W-:Y:S02]  /*72530*/  STL [R1+0x2b68], R13 ;  /* 0x002b680d01007387 */ /* 0x000fe40000100800 */
[----:B------:R-:W-:Y:S01]  /*72540*/  STL [R1+0x2b70], R2 ;  /* 0x002b700201007387 */ /* 0x000fe20000100800 */
[----:B0-----:R0:W-:Y:S01]  /*72550*/  STL.64 [R1+0x2a50], R6 ;  /* 0x002a500601007387 */ /* 0x0011e20000100a00 */
[----:B------:R-:W-:Y:S03]  /*72560*/  STL.64 [R1+0x2a48], R4 ;  /* 0x002a480401007387 */ /* 0x000fe60000100a00 */
[----:B0-----:R-:W3:Y:S01]  /*72570*/  LDL.64 R6, [R1+0x18] ;  /* 0x0000180001067983 */ /* 0x001ee20000100a00 */
[----:B------:R-:W-:Y:S02]  /*72580*/  STL.64 [R1+0xbc0], R16 ;  /* 0x000bc01001007387 */ /* 0x000fe40000100a00 */
[----:B------:R0:W-:Y:S02]  /*72590*/  STL.64 [R1+0xbc8], R18 ;  /* 0x000bc81201007387 */ /* 0x0001e40000100a00 */
[----:B0-----:R-:W2:Y:S01]  /*725a0*/  LDL.LU.64 R18, [R1+0x2c48] ;  /* 0x002c480001127983 */ /* 0x001ea20000300a00 */
[----:B------:R-:W-:-:S02]  /*725b0*/  IMAD.MOV.U32 R12, RZ, RZ, R10 ;  /* 0x000000ffff0c7224 */ /* 0x000fc400078e000a */
[----:B------:R-:W-:Y:S02]  /*725c0*/  IMAD.MOV.U32 R9, RZ, RZ, R11 ;  /* 0x000000ffff097224 */ /* 0x000fe400078e000b */
[----:B------:R-:W3:Y:S01]  /*725d0*/  LDL.LU.64 R10, [R1+0x2c40] ;  /* 0x002c4000010a7983 */ /* 0x000ee20000300a00 */
[----:B------:R-:W3:Y:S02]  /*725e0*/  LDL.LU R8, [R1+0x2c38] ;  /* 0x002c380001087983 */ /* 0x000ee40000300800 */
        /* <DEDUP_REMOVED lines=43> */
[----:B0-----:R-:W2:Y:S01]  /*728a0*/  LDL.LU.64 R18, [R1+0x2bc8] ;  /* 0x002bc80001127983 */ /* 0x001ea20000300a00 */
[----:B------:R0:W-:Y:S01]  /*728b0*/  STL.64 [R1+0x2a78], R6 ;  /* 0x002a780601007387 */ /* 0x0001e20000100a00 */
[C---:B--2---:R-:W-:Y:S01]  /*728c0*/  HMMA.16816.F32 R20, R24.reuse, R18, R20 ;  /* 0x000000121814723c */ /* 0x044fe20000001814 */
[----:B0-----:R-:W-:Y:S02]  /*728d0*/  IMAD.MOV.U32 R7, RZ, RZ, R18 ;  /* 0x000000ffff077224 */ /* 0x001fe400078e0012 */
[----:B------:R-:W-:Y:S11]  /*728e0*/  IMAD.MOV.U32 R6, RZ, RZ, R19 ;  /* 0x000000ffff067224 */ /* 0x000ff600078e0013 */
[----:B------:R-:W-:Y:S09]  /*728f0*/  @!UPT UIADD3 URZ, URZ, URZ, URZ ;  /* 0x0000003f3f3ff290 */ /* 0x000ff2000fffe03f */
[----:B------:R-:W-:Y:S01]  /*72900*/  STL.64 [R1+0x930], R20 ;  /* 0x0009301401007387 */ /* 0x000fe20000100a00 */
[----:B------:R0:W-:Y:S03]  /*72910*/  STL.64 [R1+0x938], R22 ;  /* 0x0009381601007387 */ /* 0x0001e60000100a00 */
[----:B0-----:R-:W2:Y:S01]  /*72920*/  LDL.LU.64 R22, [R1+0x2bc0] ;  /* 0x002bc00001167983 */ /* 0x001ea20000300a00 */
[----:B------:R-:W2:Y:S02]  /*72930*/  LDL.LU.64 R20, [R1+0x2bb8] ;  /* 0x002bb80001147983 */ /* 0x000ea40000300a00 */
[----:B------:R-:W2:Y:S02]  /*72940*/  LDL.LU.64 R18, [R1+0x2bb0] ;  /* 0x002bb00001127983 */ /* 0x000ea40000300a00 */
[----:B------:R-:W3:Y:S01]  /*72950*/  LDL.LU R16, [R1+0x2ba8] ;  /* 0x002ba80001107983 */ /* 0x000ee20000300800 */
[----:B------:R-:W3:Y:S01]  /*72960*/  LDL R28, [R1+0x1de0] ;  /* 0x001de000011c7983 */ /* 0x000ee20000100800 */
        /* <DEDUP_REMOVED lines=14> */
[----:B------:R-:W2:Y:S02]  /*72a50*/  LDL.LU.64 R20, [R1+0x2b88] ;  /* 0x002b880001147983 */ /* 0x000ea40000300a00 */
[----:B------:R-:W-:Y:S01]  /*72a60*/  STL.64 [R1+0x2a68], R14 ;  /* 0x002a680e01007387 */ /* 0x000fe20000100a00 */
[----:B--2---:R-:W-:Y:S01]  /*72a70*/  HMMA.16816.F32 R24, R24, R10, R20 ;  /* 0x0000000a1818723c */ /* 0x004fe20000001814 */
[----:B------:R-:W2:Y:S01]  /*72a80*/  LDL.LU.64 R22, [R1+0x2b80] ;  /* 0x002b800001167983 */ /* 0x000ea20000300a00 */
[----:B------:R-:W2:Y:S11]  /*72a90*/  LDL.LU.64 R20, [R1+0x2b78] ;  /* 0x002b780001147983 */ /* 0x000eb60000300a00 */
[----:B------:R-:W-:Y:S10]  /*72aa0*/  @!UPT UIADD3 URZ, URZ, URZ, URZ ;  /* 0x0000003f3f3ff290 */ /* 0x000ff4000fffe03f */
[----:B------:R0:W-:Y:S01]  /*72ab0*/  STL.64 [R1+0x530], R24 ;  /* 0x0005301801007387 */ /* 0x0001e20000100a00 */
[----:B------:R1:W-:Y:S03]  /*72ac0*/  STL.64 [R1+0x538], R26 ;  /* 0x0005381a01007387 */ /* 0x0003e60000100a00 */
[----:B0-----:R-:W2:Y:S01]  /*72ad0*/  LDL.LU R24, [R1+0x4a0] ;  /* 0x0004a00001187983 */ /* 0x001ea20000300800 */
[----:B------:R-:W2:Y:S02]  /*72ae0*/  LDL.LU R25, [R1+0x4a4] ;  /* 0x0004a40001197983 */ /* 0x000ea40000300800 */
[----:B-1----:R-:W2:Y:S02]  /*72af0*/  LDL.LU R26, [R1+0x4a8] ;  /* 0x0004a800011a7983 */ /* 0x002ea40000300800 */
[----:B------:R-:W2:Y:S02]  /*72b00*/  LDL.LU R27, [R1+0x4ac] ;  /* 0x0004ac00011b7983 */ /* 0x000ea40000300800 */
[----:B---3--:R-:W-:-:S02]  /*72b10*/  IMAD.MOV.U32 R18, RZ, RZ, R16 ;  /* 0x000000ffff127224 */ /* 0x008fc400078e0010 */
[----:B------:R-:W-:-:S07]  /*72b20*/  IMAD.MOV.U32 R19, RZ, RZ, R8 ;  /* 0x000000ffff137224 */ /* 0x000fce00078e0008 */
[----:B--2---:R-:W-:Y:S11]  /*72b30*/  HMMA.16816.F32 R16, R20, R18, R24 ;  /* 0x000000121410723c */ /* 0x004ff60000001818 */
[----:B------:R-:W-:Y:S11]  /*72b40*/  @!UPT UIADD3 URZ, URZ, URZ, URZ ;  /* 0x0000003f3f3ff290 */ /* 0x000ff6000fffe03f */
[----:B------:R-:W-:Y:S01]  /*72b50*/  @!UPT UIADD3 URZ, URZ, URZ, URZ ;  /* 0x0000003f3f3ff290 */ /* 0x000fe2000fffe03f */
[----:B------:R-:W-:Y:S01]  /*72b60*/  STL.64 [R1+0xd40], R16 ;  /* 0x000d401001007387 */ /* 0x000fe20000100a00 */
[----:B------:R0:W-:Y:S02]  /*72b70*/  STL.64 [R1+0xd48], R18 ;  /* 0x000d481201007387 */ /* 0x0001e40000100a00 */
[----:B------:R-:W-:Y:S02]  /*72b80*/  IMAD.MOV.U32 R8, RZ, RZ, R16 ;  /* 0x000000ffff087224 */ /* 0x000fe400078e0010 */
[----:B0-----:R-:W-:Y:S02]  /*72b90*/  IMAD.MOV.U32 R18, RZ, RZ, R7 ;  /* 0x000000ffff127224 */ /* 0x001fe400078e0007 */
[----:B------:R-:W-:Y:S02]  /*72ba0*/  IMAD.MOV.U32 R19, RZ, RZ, R6 ;  /* 0x000000ffff137224 */ /* 0x000fe400078e0006 */
[----:B------:R-:W-:Y:S02]  /*72bb0*/  IMAD.MOV.U32 R6, RZ, RZ, R5 ;  /* 0x000000ffff067224 */ /* 0x000fe400078e0005 */
[----:B------:R-:W-:-:S05]  /*72bc0*/  IMAD.MOV.U32 R7, RZ, RZ, R4 ;  /* 0x000000ffff077224 */ /* 0x000fca00078e0004 */
[----:B------:R-:W-:Y:S01]  /*72bd0*/  STL.64 [R1+0x2a90], R6 ;  /* 0x002a900601007387 */ /* 0x000fe20000100a00 */
[----:B------:R0:W-:Y:S02]  /*72be0*/  STL.64 [R1+0x2a70], R18 ;  /* 0x002a701201007387 */ /* 0x0001e40000100a00 */
[----:B------:R-:W2:Y:S02]  /*72bf0*/  LDL.LU R16, [R1+0x780] ;  /* 0x0007800001107983 */ /* 0x000ea40000300800 */
[----:B------:R-:W2:Y:S01]  /*72c00*/  LDL.LU R17, [R1+0x784] ;  /* 0x0007840001117983 */ /* 0x000ea20000300800 */
[----:B0-----:R-:W3:Y:S01]  /*72c10*/  LDL.LU R18, [R1+0x788] ;  /* 0x0007880001127983 */ /* 0x001ee20000300800 */
[----:B------:R-:W3:Y:S02]  /*72c20*/  LDL.LU R19, [R1+0x78c] ;  /* 0x00078c0001137983 */ /* 0x000ee40000300800 */
[----:B------:R-:W4:Y:S02]  /*72c30*/  LDL.LU R4, [R1+0x7a0] ;  /* 0x0007a00001047983 */ /* 0x000f240000300800 */
[----:B------:R-:W4:Y:S01]  /*72c40*/  LDL.LU R5, [R1+0x7a4] ;  /* 0x0007a40001057983 */ /* 0x000f220000300800 */
[----:B------:R-:W2:Y:S01]  /*72c50*/  LDL.LU R6, [R1+0x7a8] ;  /* 0x0007a80001067983 */ /* 0x000ea20000300800 */
[----:B------:R-:W2:Y:S03]  /*72c60*/  LDL.LU R7, [R1+0x7ac] ;  /* 0x0007ac0001077983 */ /* 0x000ea60000300800 */
        /* <DEDUP_REMOVED lines=9> */
[----:B------:R-:W4:Y:S01]  /*72d00*/  LDL.LU R29, [R1+0x2b6c] ;  /* 0x002b6c00011d7983 */ /* 0x000f220000300800 */
[----:B------:R-:W4:Y:S03]  /*72d10*/  LDL.LU R13, [R1+0x2b68] ;  /* 0x002b6800010d7983 */ /* 0x000f260000300800 */
[----:B------:R0:W-:Y:S01]  /*72d20*/  STL.64 [R1+0x2ad0], R6 ;  /* 0x002ad00601007387 */ /* 0x0001e20000100a00 */
[----:B---3--:R-:W-:Y:S02]  /*72d30*/  STL.64 [R1+0x2a88], R18 ;  /* 0x002a881201007387 */ /* 0x008fe40000100a00 */
[----:B------:R1:W-:Y:S02]  /*72d40*/  STL.64 [R1+0x2a80], R16 ;  /* 0x002a801001007387 */ /* 0x0003e40000100a00 */
[----:B0-----:R-:W-:Y:S01]  /*72d50*/  IMAD.MOV.U32 R7, RZ, RZ, R9 ;  /* 0x000000ffff077224 */ /* 0x001fe200078e0009 */
[----:B-1----:R-:W3:Y:S01]  /*72d60*/  LDL.LU R16, [R1+0x790] ;  /* 0x0007900001107983 */ /* 0x002ee20000300800 */
[----:B------:R-:W3:Y:S02]  /*72d70*/  LDL.LU R17, [R1+0x794] ;  /* 0x0007940001117983 */ /* 0x000ee40000300800 */
[----:B------:R-:W3:Y:S02]  /*72d80*/  LDL.LU R18, [R1+0x798] ;  /* 0x0007980001127983 */ /* 0x000ee40000300800 */
[----:B------:R-:W3:Y:S02]  /*72d90*/  LDL.LU R19, [R1+0x79c] ;  /* 0x00079c0001137983 */ /* 0x000ee40000300800 */
[----:B--2---:R-:W-:-:S02]  /*72da0*/  IMAD.MOV.U32 R6, RZ, RZ, R12 ;  /* 0x000000ffff067224 */ /* 0x004fc400078e000c */
[----:B------:R-:W2:Y:S01]  /*72db0*/  LDL.LU R12, [R1+0x2b64] ;  /* 0x002b6400010c7983 */ /* 0x000ea20000300800 */
[----:B------:R-:W3:Y:S02]  /*72dc0*/  LDL.LU R9, [R1+0x2b60] ;  /* 0x002b600001097983 */ /* 0x000ee40000300800 */
[----:B------:R0:W-:Y:S02]  /*72dd0*/  STL.64 [R1+0x2ae8], R6 ;  /* 0x002ae80601007387 */ /* 0x0001e40000100a00 */
[----:B----4-:R-:W-:Y:S02]  /*72de0*/  IMAD.MOV.U32 R27, RZ, RZ, R29 ;  /* 0x000000ffff1b7224 */ /* 0x010fe400078e001d */
[----:B------:R-:W-:Y:S02]  /*72df0*/  IMAD.MOV.U32 R26, RZ, RZ, R13 ;  /* 0x000000ffff1a7224 */ /* 0x000fe400078e000d */
[----:B------:R-:W4:Y:S01]  /*72e00*/  LDL.LU R13, [R1+0x2b5c] ;  /* 0x002b5c00010d7983 */ /* 0x000f220000300800 */
[----:B------:R-:W4:Y:S02]  /*72e10*/  LDL.LU R29, [R1+0x2b58] ;  /* 0x002b5800011d7983 */ /* 0x000f240000300800 */
[----:B------:R2:W-:Y:S02]  /*72e20*/  STL.64 [R1+0x2af0], R26 ;  /* 0x002af01a01007387 */ /* 0x0005e40000100a00 */
[----:B------:R-:W4:Y:S01]  /*72e30*/  LDL.LU R4, [R1+0x450] ;  /* 0x0004500001047983 */ /* 0x000f220000300800 */
[----:B------:R-:W4:Y:S01]  /*72e40*/  LDL.LU R5, [R1+0x454] ;  /* 0x0004540001057983 */ /* 0x000f220000300800 */
[----:B0-----:R-:W4:Y:S02]  /*72e50*/  LDL.LU R6, [R1+0x458] ;  /* 0x0004580001067983 */ /* 0x001f240000300800 */
[----:B------:R-:W4:Y:S02]  /*72e60*/  LDL.LU R7, [R1+0x45c] ;  /* 0x00045c0001077983 */ /* 0x000f240000300800 */
[----:B--2---:R-:W-:-:S02]  /*72e70*/  IMAD.MOV.U32 R27, RZ, RZ, R12 ;  /* 0x000000ffff1b7224 */ /* 0x004fc400078e000c */
[----:B---3--:R-:W-:Y:S01]  /*72e80*/  IMAD.MOV.U32 R26, RZ, RZ, R9 ;  /* 0x000000ffff1a7224 */ /* 0x008fe200078e0009 */
[----:B----4-:R-:W-:Y:S01]  /*72e90*/  STL.64 [R1+0x2b00], R6 ;  /* 0x002b000601007387 */ /* 0x010fe20000100a00 */
[----:B------:R0:W-:Y:S02]  /*72ea0*/  STL.64 [R1+0x2af8], R4 ;  /* 0x002af80401007387 */ /* 0x0001e40000100a00 */
[----:B------:R-:W2:Y:S02]  /*72eb0*/  LDL.LU R9, [R1+0x2b54] ;  /* 0x002b540001097983 */ /* 0x000ea40000300800 */
[----:B------:R-:W3:Y:S01]  /*72ec0*/  LDL.LU R12, [R1+0x2b50] ;  /* 0x002b5000010c7983 */ /* 0x000ee20000300800 */
[----:B------:R1:W-:Y:S04]  /*72ed0*/  STL.64 [R1+0x2b08], R26 ;  /* 0x002b081a01007387 */ /* 0x0003e80000100a00 */
[----:B0-----:R-:W4:Y:S01]  /*72ee0*/  LDL.LU R4, [R1+0x460] ;  /* 0x0004600001047983 */ /* 0x001f220000300800 */
[----:B------:R-:W4:Y:S02]  /*72ef0*/  LDL.LU R5, [R1+0x464] ;  /* 0x0004640001057983 */ /* 0x000f240000300800 */
[----:B------:R-:W2:Y:S02]  /*72f00*/  LDL.LU R6, [R1+0x468] ;  /* 0x0004680001067983 */ /* 0x000ea40000300800 */
[----:B------:R-:W2:Y:S02]  /*72f10*/  LDL.LU R7, [R1+0x46c] ;  /* 0x00046c0001077983 */ /* 0x000ea40000300800 */
[----:B--2---:R-:W-:Y:S01]  /*72f20*/  STL.64 [R1+0x2b18], R6 ;  /* 0x002b180601007387 */ /* 0x004fe20000100a00 */
[----:B----4-:R-:W-:Y:S02]  /*72f30*/  STL.64 [R1+0x2b10], R4 ;  /* 0x002b100401007387 */ /* 0x010fe40000100a00 */
[----:B-1----:R-:W2:Y:S02]  /*72f40*/  LDL R26, [R1+0x98] ;  /* 0x00009800011a7983 */ /* 0x002ea40000100800 */
[----:B------:R-:W2:Y:S02]  /*72f50*/  LDL R27, [R1+0x9c] ;  /* 0x00009c00011b7983 */ /* 0x000ea40000100800 */
[----:B--2---:R0:W-:Y:S02]  /*72f60*/  STL.64 [R1+0x2b20], R26 ;  /* 0x002b201a01007387 */ /* 0x0041e40000100a00 */
[----:B0-----:R-:W-:-:S02]  /*72f70*/  IMAD.MOV.U32 R26, RZ, RZ, R29 ;  /* 0x000000ffff1a7224 */ /* 0x001fc400078e001d */
[----:B------:R-:W-:-:S05]  /*72f80*/  IMAD.MOV.U32 R27, RZ, RZ, R13 ;  /* 0x000000ffff1b7224 */ /* 0x000fca00078e000d */
[----:B------:R-:W-:Y:S01]  /*72f90*/  STL.64 [R1+0x2b38], R26 ;  /* 0x002b381a01007387 */ /* 0x000fe20000100a00 */
        /* <DEDUP_REMOVED lines=15> */
[----:B------:R-:W2:Y:S01]  /*73090*/  LDL.LU R7, [R1+0x49c] ;  /* 0x00049c0001077983 */ /* 0x000ea20000300800 */
[----:B------:R-:W-:Y:S01]  /*730a0*/  STL.64 [R1+0x2ab0], R18 ;  /* 0x002ab01201007387 */ /* 0x000fe20000100a00 */
[----:B------:R0:W-:Y:S03]  /*730b0*/  STL.64 [R1+0x2aa8], R16 ;  /* 0x002aa81001007387 */ /* 0x0001e60000100a00 */
[----:B0-----:R-:W4:Y:S01]  /*730c0*/  LDL.LU R16, [R1+0x7b0] ;  /* 0x0007b00001107983 */ /* 0x001f220000300800 */
[----:B------:R-:W4:Y:S02]  /*730d0*/  LDL.LU R17, [R1+0x7b4] ;  /* 0x0007b40001117983 */ /* 0x000f240000300800 */
[----:B------:R-:W2:Y:S02]  /*730e0*/  LDL.LU R18, [R1+0x7b8] ;  /* 0x0007b80001127983 */ /* 0x000ea40000300800 */
[----:B------:R-:W2:Y:S02]  /*730f0*/  LDL.LU R19, [R1+0x7bc] ;  /* 0x0007bc0001137983 */ /* 0x000ea40000300800 */
[----:B---3--:R-:W-:-:S02]  /*73100*/  IMAD.MOV.U32 R26, RZ, RZ, R12 ;  /* 0x000000ffff1a7224 */ /* 0x008fc400078e000c */
[----:B------:R-:W-:Y:S01]  /*73110*/  IMAD.MOV.U32 R27, RZ, RZ, R9 ;  /* 0x000000ffff1b7224 */ /* 0x000fe200078e0009 */
[----:B--2---:R-:W-:Y:S01]  /*73120*/  STL.64 [R1+0x2ac8], R18 ;  /* 0x002ac81201007387 */ /* 0x004fe20000100a00 */
[----:B----4-:R0:W-:Y:S03]  /*73130*/  STL.64 [R1+0x2ac0], R16 ;  /* 0x002ac01001007387 */ /* 0x0101e60000100a00 */
        /* <DEDUP_REMOVED lines=15> */
[----:B------:R-:W-:Y:S01]  /*73230*/  STL [R1+0x21f0], R8 ;  /* 0x0021f00801007387 */ /* 0x000fe20000100800 */
[----:B------:R-:W4:Y:S02]  /*73240*/  LDL.LU.64 R6, [R1+0x2b48] ;  /* 0x002b480001067983 */ /* 0x000f240000300a00 */
[----:B------:R-:W4:Y:S03]  /*73250*/  LDL.LU.64 R4, [R1+0x2b40] ;  /* 0x002b400001047983 */ /* 0x000f260000300a00 */
[----:B------:R-:W-:Y:S01]  /*73260*/  STL.64 [R1+0xd30], R24 ;  /* 0x000d301801007387 */ /* 0x000fe20000100a00 */
[----:B------:R0:W-:Y:S04]  /*73270*/  STL.64 [R1+0xd38], R26 ;  /* 0x000d381a01007387 */ /* 0x0001e80000100a00 */
[----:B0-----:R-:W4:Y:S01]  /*73280*/  LDL.LU.64 R26, [R1+0x2b38] ;  /* 0x002b3800011a7983 */ /* 0x001f220000300a00 */
[----:B------:R-:W-:-:S05]  /*73290*/  IMAD.MOV.U32 R9, RZ, RZ, R24 ;  /* 0x000000ffff097224 */ /* 0x000fca00078e0018 */
[----:B------:R-:W-:Y:S01]  /*732a0*/  STL [R1+0x21f4], R9 ;  /* 0x0021f40901007387 */ /* 0x000fe20000100800 */
        /* <DEDUP_REMOVED lines=23> */
[----:B------:R-:W2:Y:S11]  /*73420*/  LDL.LU.64 R6, [R1+0x2ae8] ;  /* 0x002ae80001067983 */ /* 0x000eb60000300a00 */
[----:B------:R-:W-:Y:S10]  /*73430*/  @!UPT UIADD3 URZ, URZ, URZ, URZ ;  /* 0x0000003f3f3ff290 */ /* 0x000ff4000fffe03f */
        /* <DEDUP_REMOVED lines=31> */
[----:B------:R-:W-:Y:S02]  /*73630*/  IMAD.MOV.U32 R10, RZ, RZ, R3 ;  /* 0x000000ffff0a7224 */ /* 0x000fe400078e0003 */
[----:B------:R-:W-:-:S07]  /*73640*/  IMAD.MOV.U32 R11, RZ, RZ, R0 ;  /* 0x000000ffff0b7224 */ /* 0x000fce00078e0000 */
[C---:B--2---:R-:W-:Y:S01]  /*73650*/  HMMA.16816.F32 R8, R20.reuse, R10, R4 ;  /* 0x0000000a1408723c */ /* 0x044fe20000001804 */
[----:B------:R-:W2:Y:S11]  /*73660*/  LDL.LU.64 R6, [R1+0x2a90] ;  /* 0x002a900001067983 */ /* 0x000eb60000300a00 */
[----:B------:R-:W-:Y:S11]  /*73670*/  @!UPT UIADD3 URZ, URZ, URZ, URZ ;  /* 0x0000003f3f3ff290 */ /* 0x000ff6000fffe03f */
[----:B------:R0:W-:Y:S01]  /*73680*/  STL.64 [R1+0x9b0], R8 ;  /* 0x0009b00801007387 */ /* 0x0001e20000100a00 */
[----:B------:R1:W-:Y:S03]  /*73690*/  STL.64 [R1+0x9b8], R10 ;  /* 0x0009b80a01007387 */ /* 0x0003e60000100a00 */
        /* <DEDUP_REMOVED lines=17> */
[----:B------:R-:W2:Y:S02]  /*737b0*/  LDL.LU R4, [R1+0x440] ;  /* 0x0004400001047983 */ /* 0x000ea40000300800 */
[----:B------:R-:W2:Y:S02]  /*737c0*/  LDL.LU R5, [R1+0x444] ;  /* 0x0004440001057983 */ /* 0x000ea40000300800 */
[----:B------:R-:W-:Y:S01]  /*737d0*/  IMAD.MOV.U32 R29, RZ, RZ, R7 ;  /* 0x000000ffff1d7224 */ /* 0x000fe200078e0007 */
[----:B------:R-:W2:Y:S01]  /*737e0*/  LDL.LU R6, [R1+0x448] ;  /* 0x0004480001067983 */ /* 0x000ea20000300800 */
[----:B------:R-:W2:Y:S01]  /*737f0*/  LDL.LU R7, [R1+0x44c] ;  /* 0x00044c0001077983 */ /* 0x000ea20000300800 */
[C---:B---3--:R-:W-:Y:S02]  /*73800*/  HMMA.16816.F32 R16, R20.reuse, R18, R12 ;  /* 0x000000121410723c */ /* 0x048fe4000000180c */
[----:B------:R-:W3:Y:S11]  /*73810*/  LDL.LU.64 R14, [R1+0x2a68] ;  /* 0x002a6800010e7983 */ /* 0x000ef60000300a00 */
[----:B------:R-:W-:Y:S10]  /*73820*/  @!UPT UIADD3 URZ, URZ, URZ, URZ ;  /* 0x0000003f3f3ff290 */ /* 0x000ff4000fffe03f */
[----:B------:R-:W-:Y:S01]  /*73830*/  STL.64 [R1+0x570], R16 ;  /* 0x0005701001007387 */ /* 0x000fe20000100a00 */
[----:B------:R0:W-:Y:S03]  /*73840*/  STL.64 [R1+0x578], R18 ;  /* 0x0005781201007387 */ /* 0x0001e60000100a00 */
[----:B0-----:R-:W4:Y:S02]  /*73850*/  LDL.LU.64 R18, [R1+0x2a60] ;  /* 0x002a600001127983 */ /* 0x001f240000300a00 */
[C---:B----4-:R-:W-:Y:S11]  /*73860*/  HMMA.16816.F32 R24, R20.reuse, R18, R24 ;  /* 0x000000121418723c */ /* 0x050ff60000001818 */
[----:B------:R-:W-:Y:S11]  /*73870*/  @!UPT UIADD3 URZ, URZ, URZ, URZ ;  /* 0x0000003f3f3ff290 */ /* 0x000ff6000fffe03f */
[----:B------:R-:W-:Y:S01]  /*73880*/  @!UPT UIADD3 URZ, URZ, URZ, URZ ;  /* 0x0000003f3f3ff290 */ /* 0x000fe2000fffe03f */
[----:B------:R0:W-:Y:S01]  /*73890*/  STL.64 [R1+0x560], R24 ;  /* 0x0005601801007387 */ /* 0x0001e20000100a00 */
[----:B------:R1:W-:Y:S03]  /*738a0*/  STL.64 [R1+0x568], R26 ;  /* 0x0005681a01007387 */ /* 0x0003e60000100a00 */
[----:B0-----:R-:W4:Y:S01]  /*738b0*/  LDL.LU R24, [R1+0x3e0] ;  /* 0x0003e00001187983 */ /* 0x001f220000300800 */
[----:B------:R-:W4:Y:S02]  /*738c0*/  LDL.LU R25, [R1+0x3e4] ;  /* 0x0003e40001197983 */ /* 0x000f240000300800 */
[----:B-1----:R-:W2:Y:S02]  /*738d0*/  LDL.LU R26, [R1+0x3e8] ;  /* 0x0003e800011a7983 */ /* 0x002ea40000300800 */
[----:B------:R-:W2:Y:S02]  /*738e0*/  LDL.LU R27, [R1+0x3ec] ;  /* 0x0003ec00011b7983 */ /* 0x000ea40000300800 */
[----:B--2---:R0:W-:Y:S01]  /*738f0*/  STL.64 [R1+0x2a20], R26 ;  /* 0x002a201a01007387 */ /* 0x0041e20000100a00 */
[----:B----4-:R-:W-:Y:S03]  /*73900*/  STL.64 [R1+0x2a18], R24 ;  /* 0x002a181801007387 */ /* 0x010fe60000100a00 */
[----:B0-----:R-:W2:Y:S04]  /*73910*/  LDL.64 R26, [R1+0x98] ;  /* 0x00009800011a7983 */ /* 0x001ea80000100a00 */
[----:B--2---:R0:W-:Y:S04]  /*73920*/  STL.64 [R1+0x2a28], R26 ;  /* 0x002a281a01007387 */ /* 0x0041e80000100a00 */
[----:B0-----:R-:W2:Y:S04]  /*73930*/  LDL.64 R26, [R1+0xa8] ;  /* 0x0000a800011a7983 */ /* 0x001ea80000100a00 */
[----:B--2---:R0:W-:Y:S04]  /*73940*/  STL.64 [R1+0x2a30], R26 ;  /* 0x002a301a01007387 */ /* 0x0041e80000100a00 */
[----:B0-----:R-:W2:Y:S01]  /*73950*/  LDL.64 R26, [R1+0xb8] ;  /* 0x0000b800011a7983 */ /* 0x001ea20000100a00 */
[C---:B---3--:R-:W-:Y:S03]  /*73960*/  HMMA.16816.F32 R8, R20.reuse, R14, R8 ;  /* 0x0000000e1408723c */ /* 0x048fe60000001808 */
[----:B--2---:R0:W-:Y:S04]  /*73970*/  STL.64 [R1+0x2a38], R26 ;  /* 0x002a381a01007387 */ /* 0x0041e80000100a00 */
[----:B0-----:R-:W2:Y:S01]  /*73980*/  LDL.64 R26, [R1+0xc8] ;  /* 0x0000c800011a7983 */ /* 0x001ea20000100a00 */
[----:B------:R-:W-:Y:S02]  /*73990*/  STL [R1+0x2984], R19 ;  /* 0x0029841301007387 */ /* 0x000fe40000100800 */
[----:B------:R0:W-:Y:S02]  /*739a0*/  STL [R1+0x29c8], R18 ;  /* 0x0029c81201007387 */ /* 0x0001e40000100800 */
[----:B0-----:R-:W3:Y:S04]  /*739b0*/  LDL.64 R18, [R1+0x78] ;  /* 0x0000780001127983 */ /* 0x001ee80000100a00 */
[----:B---3--:R0:W-:Y:S01]  /*739c0*/  STL.64 [R1+0x2a40], R18 ;  /* 0x002a401201007387 */ /* 0x0081e20000100a00 */
[----:B------:R-:W3:Y:S02]  /*739d0*/  LDL.LU R16, [R1+0x420] ;  /* 0x0004200001107983 */ /* 0x000ee40000300800 */
[----:B------:R-:W3:Y:S01]  /*739e0*/  LDL.LU R17, [R1+0x424] ;  /* 0x0004240001117983 */ /* 0x000ee20000300800 */
[----:B0-----:R-:W3:Y:S01]  /*739f0*/  LDL.LU R18, [R1+0x428] ;  /* 0x0004280001127983 */ /* 0x001ee20000300800 */
[----:B------:R-:W3:Y:S02]  /*73a00*/  LDL.LU R19, [R1+0x42c] ;  /* 0x00042c0001137983 */ /* 0x000ee40000300800 */
[----:B------:R-:W-:Y:S02]  /*73a10*/  STL.64 [R1+0x550], R8 ;  /* 0x0005500801007387 */ /* 0x000fe40000100a00 */
[----:B------:R0:W-:Y:S02]  /*73a20*/  STL.64 [R1+0x558], R10 ;  /* 0x0005580a01007387 */ /* 0x0001e40000100a00 */
[----:B0-----:R-:W4:Y:S01]  /*73a30*/  LDL.LU.64 R10, [R1+0x2a58] ;  /* 0x002a5800010a7983 */ /* 0x001f220000300a00 */
[----:B------:R0:W-:Y:S02]  /*73a40*/  STL [R1+0x2974], R14 ;  /* 0x0029740e01007387 */ /* 0x0001e40000100800 */
[----:B------:R1:W-:Y:S02]  /*73a50*/  STL [R1+0x2970], R15 ;  /* 0x0029700f01007387 */ /* 0x0003e40000100800 */
[----:B------:R-:W2:Y:S01]  /*73a60*/  LDL.LU R12, [R1+0x3f0] ;  /* 0x0003f000010c7983 */ /* 0x000ea20000300800 */
[----:B------:R-:W3:Y:S04]  /*73a70*/  LDL.LU R13, [R1+0x3f4] ;  /* 0x0003f400010d7983 */ /* 0x000ee80000300800 */
[----:B0-----:R-:W3:Y:S01]  /*73a80*/  LDL.LU R14, [R1+0x3f8] ;  /* 0x0003f800010e7983 */ /* 0x001ee20000300800 */
[----:B-1----:R-:W3:Y:S01]  /*73a90*/  LDL.LU R15, [R1+0x3fc] ;  /* 0x0003fc00010f7983 */ /* 0x002ee20000300800 */
[----:B----4-:R-:W-:Y:S02]  /*73aa0*/  HMMA.16816.F32 R20, R20, R10, R4 ;  /* 0x0000000a1414723c */ /* 0x010fe40000001804 */
[----:B------:R-:W3:Y:S01]  /*73ab0*/  LDL.LU.64 R6, [R1+0x2a50] ;  /* 0x002a500001067983 */ /* 0x000ee20000300a00 */
[----:B------:R-:W3:Y:S02]  /*73ac0*/  LDL.LU.64 R4, [R1+0x2a48] ;  /* 0x002a480001047983 */ /* 0x000ee40000300a00 */
[----:B--2---:R-:W-:-:S02]  /*73ad0*/  IMAD.MOV.U32 R2, RZ, RZ, R26 ;  /* 0x000000ffff027224 */ /* 0x004fc400078e001a */
[----:B------:R-:W-:Y:S11]  /*73ae0*/  IMAD.MOV.U32 R0, RZ, RZ, R27 ;  /* 0x000000ffff007224 */ /* 0x000ff600078e001b */
[----:B------:R-:W-:Y:S05]  /*73af0*/  @!UPT UIADD3 URZ, URZ, URZ, URZ ;  /* 0x0000003f3f3ff290 */ /* 0x000fea000fffe03f */
[----:B------:R0:W-:Y:S01]  /*73b00*/  STL.64 [R1+0x440], R20 ;  /* 0x0004401401007387 */ /* 0x0001e20000100a00 */
[----:B------:R1:W-:Y:S03]  /*73b10*/  STL.64 [R1+0x448], R22 ;  /* 0x0004481601007387 */ /* 0x0003e60000100a00 */
[----:B0-----:R-:W2:Y:S01]  /*73b20*/  LDL.LU R20, [R1+0x3d0] ;  /* 0x0003d00001147983 */ /* 0x001ea20000300800 */
[----:B------:R-:W2:Y:S02]  /*73b30*/  LDL.LU R21, [R1+0x3d4] ;  /* 0x0003d40001157983 */ /* 0x000ea40000300800 */
[----:B-1----:R-:W2:Y:S02]  /*73b40*/  LDL.LU R22, [R1+0x3d8] ;  /* 0x0003d80001167983 */ /* 0x002ea40000300800 */
[----:B------:R-:W2:Y:S01]  /*73b50*/  LDL.LU R23, [R1+0x3dc] ;  /* 0x0003dc0001177983 */ /* 0x000ea20000300800 */
[----:B------:R0:W-:Y:S01]  /*73b60*/  STL.64 [R1+0x2968], R10 ;  /* 0x0029680a01007387 */ /* 0x0001e20000100a00 */
[----:B------:R-:W4:Y:S02]  /*73b70*/  LDL.LU R8, [R1+0x410] ;  /* 0x0004100001087983 */ /* 0x000f240000300800 */
[----:B------:R-:W4:Y:S01]  /*73b80*/  LDL.LU R9, [R1+0x414] ;  /* 0x0004140001097983 */ /* 0x000f220000300800 */
[----:B0-----:R-:W4:Y:S01]  /*73b90*/  LDL.LU R10, [R1+0x418] ;  /* 0x00041800010a7983 */ /* 0x001f220000300800 */
[----:B------:R-:W4:Y:S01]  /*73ba0*/  LDL.LU R11, [R1+0x41c] ;  /* 0x00041c00010b7983 */ /* 0x000f220000300800 */
[C---:B---3--:R-:W-:Y:S11]  /*73bb0*/  HMMA.16816.F32 R16, R4.reuse, R26, R16 ;  /* 0x0000001a0410723c */ /* 0x048ff60000001810 */
[----:B------:R-:W-:Y:S11]  /*73bc0*/  @!UPT UIADD3 URZ, URZ, URZ, URZ ;  /* 0x0000003f3f3ff290 */ /* 0x000ff6000fffe03f */
[----:B------:R-:W-:Y:S01]  /*73bd0*/  @!UPT UIADD3 URZ, URZ, URZ, URZ ;  /* 0x0000003f3f3ff290 */ /* 0x000fe2000fffe03f */
[----:B------:R-:W-:Y:S01]  /*73be0*/  STL.64 [R1+0xcc0], R16 ;  /* 0x000cc01001007387 */ /* 0x000fe20000100a00 */
[----:B------:R0:W-:Y:S03]  /*73bf0*/  STL.64 [R1+0xcc8], R18 ;  /* 0x000cc81201007387 */ /* 0x0001e60000100a00 */
[----:B0-----:R-:W3:Y:S01]  /*73c00*/  LDL.LU.64 R18, [R1+0x2a40] ;  /* 0x002a400001127983 */ /* 0x001ee20000300a00 */
[----:B------:R-:W4:Y:S02]  /*73c10*/  LDL.LU.64 R26, [R1+0x2a38] ;  /* 0x002a3800011a7983 */ /* 0x000f240000300a00 */
[----:B------:R-:W-:Y:S02]  /*73c20*/  STL [R1+0x297c], R0 ;  /* 0x00297c0001007387 */ /* 0x000fe40000100800 */
[----:B------:R-:W-:Y:S01]  /*73c30*/  STL [R1+0x2978], R2 ;  /* 0x0029780201007387 */ /* 0x000fe20000100800 */
[C---:B----4-:R-:W-:Y:S01]  /*73c40*/  HMMA.16816.F32 R8, R4.reuse, R26, R8 ;  /* 0x0000001a0408723c */ /* 0x050fe20000001808 */
[----:B------:R-:W-:Y:S11]  /*73c50*/  IMAD.MOV.U32 R3, RZ, RZ, R27 ;  /* 0x000000ffff037224 */ /* 0x000ff600078e001b */
[----:B------:R-:W-:Y:S11]  /*73c60*/  @!UPT UIADD3 URZ, URZ, URZ, URZ ;  /* 0x0000003f3f3ff290 */ /* 0x000ff6000fffe03f */
[----:B------:R0:W-:Y:S01]  /*73c70*/  STL.64 [R1+0xcb0], R8 ;  /* 0x000cb00801007387 */ /* 0x0001e20000100a00 */
[----:B------:R-:W-:Y:S02]  /*73c80*/  STL.64 [R1+0xcb8], R10 ;  /* 0x000cb80a01007387 */ /* 0x000fe40000100a00 */
[----:B0-----:R-:W-:Y:S02]  /*73c90*/  IMAD.MOV.U32 R8, RZ, RZ, R26 ;  /* 0x000000ffff087224 */ /* 0x001fe400078e001a */
[----:B------:R-:W4:Y:S03]  /*73ca0*/  LDL.LU.64 R26, [R1+0x2a30] ;  /* 0x002a3000011a7983 */ /* 0x000f260000300a00 */
[----:B------:R0:W-:Y:S02]  /*73cb0*/  STL [R1+0x2980], R8 ;  /* 0x0029800801007387 */ /* 0x0001e40000100800 */
        /* <DEDUP_REMOVED lines=8> */
[----:B------:R1:W-:Y:S02]  /*73d40*/  STL.64 [R1+0xc88], R10 ;  /* 0x000c880a01007387 */ /* 0x0003e40000100a00 */
[----:B0-----:R-:W-:Y:S02]  /*73d50*/  IMAD.MOV.U32 R9, RZ, RZ, R27 ;  /* 0x000000ffff097224 */ /* 0x001fe400078e001b */
[----:B-1----:R-:W-:Y:S02]  /*73d60*/  IMAD.MOV.U32 R10, RZ, RZ, R26 ;  /* 0x000000ffff0a7224 */ /* 0x002fe400078e001a */
[----:B------:R-:W4:Y:S02]  /*73d70*/  LDL.LU.64 R26, [R1+0x2a28] ;  /* 0x002a2800011a7983 */ /* 0x000f240000300a00 */
[C---:B----4-:R-:W-:Y:S01]  /*73d80*/  HMMA.16816.F32 R12, R4.reuse, R26, R12 ;  /* 0x0000001a040c723c */ /* 0x050fe2000000180c */
[----:B------:R-:W-:Y:S11]  /*73d90*/  IMAD.MOV.U32 R11, RZ, RZ, R27 ;  /* 0x000000ffff0b7224 */ /* 0x000ff600078e001b */
[----:B------:R-:W-:Y:S11]  /*73da0*/  @!UPT UIADD3 URZ, URZ, URZ, URZ ;  /* 0x0000003f3f3ff290 */ /* 0x000ff6000fffe03f */
[----:B------:R0:W-:Y:S01]  /*73db0*/  STL.64 [R1+0xc70], R12 ;  /* 0x000c700c01007387 */ /* 0x0001e20000100a00 */
[----:B------:R-:W-:Y:S02]  /*73dc0*/  STL.64 [R1+0xc78], R14 ;  /* 0x000c780e01007387 */ /* 0x000fe40000100a00 */
[----:B0-----:R-:W-:Y:S02]  /*73dd0*/  IMAD.MOV.U32 R12, RZ, RZ, R26 ;  /* 0x000000ffff0c7224 */ /* 0x001fe400078e001a */
[----:B------:R-:W4:Y:S01]  /*73de0*/  LDL.LU.64 R26, [R1+0x2a20] ;  /* 0x002a2000011a7983 */ /* 0x000f220000300a00 */
[----:B------:R-:W4:Y:S02]  /*73df0*/  LDL.LU.64 R24, [R1+0x2a18] ;  /* 0x002a180001187983 */ /* 0x000f240000300a00 */
[----:B------:R0:W-:Y:S02]  /*73e00*/  STL.64 [R1+0x29b0], R10 ;  /* 0x0029b00a01007387 */ /* 0x0001e40000100a00 */
[----:B------:R-:W-:Y:S01]  /*73e10*/  STL [R1+0x29a8], R9 ;  /* 0x0029a80901007387 */ /* 0x000fe20000100800 */
[----:B0-----:R-:W4:Y:S02]  /*73e20*/  LDL.64 R10, [R1+0x88] ;  /* 0x00008800010a7983 */ /* 0x001f240000100a00 */
[C---:B----4-:R-:W-:Y:S01]  /*73e30*/  HMMA.16816.F32 R24, R4.reuse, R10, R24 ;  /* 0x0000000a0418723c */ /* 0x050fe20000001818 */
[----:B------:R-:W-:Y:S11]  /*73e40*/  IMAD.MOV.U32 R13, RZ, RZ, R11 ;  /* 0x000000ffff0d7224 */ /* 0x000ff600078e000b */
[----:B------:R-:W-:Y:S11]  /*73e50*/  @!UPT UIADD3 URZ, URZ, URZ, URZ ;  /* 0x0000003f3f3ff290 */ /* 0x000ff6000fffe03f */
[----:B------:R0:W-:Y:S01]  /*73e60*/  STL.64 [R1+0xaa0], R24 ;  /* 0x000aa01801007387 */ /* 0x0001e20000100a00 */
[----:B------:R3:W-:Y:S02]  /*73e70*/  STL.64 [R1+0xaa8], R26 ;  /* 0x000aa81a01007387 */ /* 0x0007e40000100a00 */
[----:B------:R-:W-:Y:S02]  /*73e80*/  STL.64 [R1+0x29f0], R12 ;  /* 0x0029f00c01007387 */ /* 0x000fe40000100a00 */
[----:B0-----:R-:W-:Y:S02]  /*73e90*/  IMAD.MOV.U32 R24, RZ, RZ, R10 ;  /* 0x000000ffff187224 */ /* 0x001fe400078e000a */
[----:B------:R-:W4:Y:S01]  /*73ea0*/  LDL.64 R10, [R1+0x28] ;  /* 0x00002800010a7983 */ /* 0x000f220000100a00 */
[----:B---3--:R-:W-:Y:S02]  /*73eb0*/  IMAD.MOV.U32 R26, RZ, RZ, R18 ;  /* 0x000000ffff1a7224 */ /* 0x008fe400078e0012 */
[----:B------:R-:W-:Y:S01]  /*73ec0*/  IMAD.MOV.U32 R25, RZ, RZ, R19 ;  /* 0x000000ffff197224 */ /* 0x000fe200078e0013 */
[----:B----4-:R2:W-:Y:S02]  /*73ed0*/  STL.64 [R1+0x29c0], R10 ;  /* 0x0029c00a01007387 */ /* 0x0105e40000100a00 */
[C---:B--2---:R-:W-:Y:S02]  /*73ee0*/  HMMA.16816.F32 R8, R4.reuse, R18, R20 ;  /* 0x000000120408723c */ /* 0x044fe40000001814 */
[----:B------:R-:W0:Y:S11]  /*73ef0*/  LDSM.16.MT88.4 R20, [R28+0xe000] ;  /* 0x00e000001c14783b */ /* 0x000e360000004200 */
[----:B------:R-:W-:Y:S10]  /*73f00*/  @!UPT UIADD3 URZ, URZ, URZ, URZ ;  /* 0x0000003f3f3ff290 */ /* 0x000ff4000fffe03f */
[----:B------:R-:W-:Y:S01]  /*73f10*/  STL.64 [R1+0xa70], R8 ;  /* 0x000a700801007387 */ /* 0x000fe20000100a00 */
[----:B------:R-:W-:Y:S02]  /*73f20*/  STL.64 [R1+0xa78], R10 ;  /* 0x000a780a01007387 */ /* 0x000fe40000100a00 */
[----:B------:R1:W-:Y:S02]  /*73f30*/  STL [R1+0x2a00], R26 ;  /* 0x002a001a01007387 */ /* 0x0003e40000100800 */
[----:B------:R-:W-:Y:S01]  /*73f40*/  STL.64 [R1+0x29f8], R24 ;  /* 0x0029f81801007387 */ /* 0x000fe20000100a00 */
[----:B-1----:R-:W2:Y:S01]  /*73f50*/  LDL.64 R26, [R1+0x68] ;  /* 0x00006800011a7983 */ /* 0x002ea20000100a00 */
[----:B------:R-:W3:Y:S02]  /*73f60*/  LDL.LU R16, [R1+0x620] ;  /* 0x0006200001107983 */ /* 0x000ee40000300800 */
[----:B------:R-:W3:Y:S02]  /*73f70*/  LDL.LU R17, [R1+0x624] ;  /* 0x0006240001117983 */ /* 0x000ee40000300800 */
[----:B------:R-:W4:Y:S01]  /*73f80*/  LDL.LU R18, [R1+0x628] ;  /* 0x0006280001127983 */ /* 0x000f220000300800 */
[----:B------:R-:W4:Y:S01]  /*73f90*/  LDL.LU R19, [R1+0x62c] ;  /* 0x00062c0001137983 */ /* 0x000f220000300800 */
[----:B------:R-:W2:Y:S02]  /*73fa0*/  LDL.LU R12, [R1+0x640] ;  /* 0x00064000010c7983 */ /* 0x000ea40000300800 */
[----:B------:R-:W2:Y:S02]  /*73fb0*/  LDL.LU R13, [R1+0x644] ;  /* 0x00064400010d7983 */ /* 0x000ea40000300800 */
[----:B------:R-:W2:Y:S01]  /*73fc0*/  LDL.LU R14, [R1+0x648] ;  /* 0x00064800010e7983 */ /* 0x000ea20000300800 */
[----:B------:R-:W2:Y:S04]  /*73fd0*/  LDL.LU R15, [R1+0x64c] ;  /* 0x00064c00010f7983 */ /* 0x000ea80000300800 */
[----:B--2---:R-:W-:Y:S01]  /*73fe0*/  STL.64 [R1+0x2a10], R14 ;  /* 0x002a100e01007387 */ /* 0x004fe20000100a00 */
[----:B------:R1:W-:Y:S03]  /*73ff0*/  STL.64 [R1+0x2a08], R12 ;  /* 0x002a080c01007387 */ /* 0x0003e60000100a00 */
[----:B-1----:R-:W2:Y:S01]  /*74000*/  LDL.LU R12, [R1+0x650] ;  /* 0x00065000010c7983 */ /* 0x002ea20000300800 */
[----:B------:R-:W2:Y:S02]  /*74010*/  LDL.LU R13, [R1+0x654] ;  /* 0x00065400010d7983 */ /* 0x000ea40000300800 */
[----:B------:R-:W2:Y:S02]  /*74020*/  LDL.LU R14, [R1+0x658] ;  /* 0x00065800010e7983 */ /* 0x000ea40000300800 */
[----:B------:R-:W2:Y:S01]  /*74030*/  LDL.LU R15, [R1+0x65c] ;  /* 0x00065c00010f7983 */ /* 0x000ea20000300800 */
[----:B----4-:R1:W-:Y:S01]  /*74040*/  STL.64 [R1+0x29d8], R18 ;  /* 0x0029d81201007387 */ /* 0x0103e20000100a00 */
[----:B---3--:R-:W-:Y:S03]  /*74050*/  STL.64 [R1+0x29d0], R16 ;  /* 0x0029d01001007387 */ /* 0x008fe60000100a00 */
[----:B-1----:R-:W3:Y:S04]  /*74060*/  LDL.64 R18, [R1+0x48] ;  /* 0x0000480001127983 */ /* 0x002ee80000100a00 */
[----:B---3--:R1:W-:Y:S01]  /*74070*/  STL.64 [R1+0x29e8], R18 ;  /* 0x0029e81201007387 */ /* 0x0083e20000100a00 */
[----:B------:R-:W3:Y:S03]  /*74080*/  LDL.64 R10, [R1+0x38] ;  /* 0x00003800010a7983 */ /* 0x000ee60000100a00 */
[----:B-1----:R-:W4:Y:S04]  /*74090*/  LDL.64 R18, [R1+0x58] ;  /* 0x0000580001127983 */ /* 0x002f280000100a00 */
[----:B---3--:R1:W-:Y:S01]  /*740a0*/  STL.64 [R1+0x29e0], R10 ;  /* 0x0029e00a01007387 */ /* 0x0083e20000100a00 */
[----:B------:R-:W3:Y:S02]  /*740b0*/  LDL.LU R8, [R1+0x630] ;  /* 0x0006300001087983 */ /* 0x000ee40000300800 */
[----:B------:R-:W3:Y:S01]  /*740c0*/  LDL.LU R9, [R1+0x634] ;  /* 0x0006340001097983 */ /* 0x000ee20000300800 */
[----:B-1----:R-:W3:Y:S01]  /*740d0*/  LDL.LU R10, [R1+0x638] ;  /* 0x00063800010a7983 */ /* 0x002ee20000300800 */
[----:B------:R-:W3:Y:S02]  /*740e0*/  LDL.LU R11, [R1+0x63c] ;  /* 0x00063c00010b7983 */ /* 0x000ee40000300800 */
[----:B0-----:R0:W-:Y:S02]  /*740f0*/  STL.64 [R1+0x2808], R22 ;  /* 0x0028081601007387 */ /* 0x0011e40000100a00 */
[----:B------:R1:W-:Y:S01]  /*74100*/  STL.64 [R1+0x2800], R20 ;  /* 0x0028001401007387 */ /* 0x0003e20000100a00 */
[----:B0-----:R-:W3:Y:S01]  /*74110*/  LDL R22, [R1+0x18] ;  /* 0x0000180001167983 */ /* 0x001ee20000100800 */
[----:B--2---:R-:W-:Y:S01]  /*74120*/  HMMA.16816.F32 R12, R4, R26, R12 ;  /* 0x0000001a040c723c */ /* 0x004fe2000000180c */
[----:B------:R-:W-:-:S02]  /*74130*/  IMAD.MOV.U32 R23, RZ, RZ, R29 ;  /* 0x000000ffff177224 */ /* 0x000fc400078e001d */
[----:B------:R-:W-:-:S03]  /*74140*/  IMAD.MOV.U32 R29, RZ, RZ, R26 ;  /* 0x000000ffff1d7224 */ /* 0x000fc600078e001a */
[----:B---3--:R0:W-:Y:S01]  /*74150*/  STL.64 [R1+0x29b8], R22 ;  /* 0x0029b81601007387 */ /* 0x0081e20000100a00 */
[----:B-1----:R-:W2:Y:S02]  /*74160*/  LDL.LU R20, [R1+0x610] ;  /* 0x0006100001147983 */ /* 0x002ea40000300800 */
[----:B------:R-:W2:Y:S01]  /*74170*/  LDL.LU R21, [R1+0x614] ;  /* 0x0006140001157983 */ /* 0x000ea20000300800 */
[----:B0-----:R-:W2:Y:S01]  /*74180*/  LDL.LU R22, [R1+0x618] ;  /* 0x0006180001167983 */ /* 0x001ea20000300800 */
[----:B------:R-:W2:Y:S11]  /*74190*/  LDL.LU R23, [R1+0x61c] ;  /* 0x00061c0001177983 */ /* 0x000eb60000300800 */
[----:B------:R-:W-:Y:S01]  /*741a0*/  @!UPT UIADD3 URZ, URZ, URZ, URZ ;  /* 0x0000003f3f3ff290 */ /* 0x000fe2000fffe03f */
[----:B------:R-:W-:Y:S02]  /*741b0*/  STL.64 [R1+0xa90], R12 ;  /* 0x000a900c01007387 */ /* 0x000fe40000100a00 */
[----:B------:R0:W-:Y:S02]  /*741c0*/  STL.64 [R1+0xa98], R14 ;  /* 0x000a980e01007387 */ /* 0x0001e40000100a00 */
[----:B0-----:R-:W4:Y:S01]  /*741d0*/  LDL.LU.64 R14, [R1+0x2a10] ;  /* 0x002a1000010e7983 */ /* 0x001f220000300a00 */
[----:B------:R-:W4:Y:S02]  /*741e0*/  LDL.LU.64 R12, [R1+0x2a08] ;  /* 0x002a0800010c7983 */ /* 0x000f240000300a00 */
[----:B------:R-:W3:Y:S02]  /*741f0*/  LDL.LU R26, [R1+0x2a00] ;  /* 0x002a0000011a7983 */ /* 0x000ee40000300800 */
[----:B------:R-:W2:Y:S01]  /*74200*/  LDL.LU.64 R24, [R1+0x29f8] ;  /* 0x0029f80001187983 */ /* 0x000ea20000300a00 */
        /* <DEDUP_REMOVED lines=46> */
[----:B------:R-:W3:Y:S01]  /*744f0*/  LDL.LU.64 R10, [R1+0x29b0] ;  /* 0x0029b000010a7983 */ /* 0x000ee20000300a00 */
[----:B------:R-:W3:Y:S01]  /*74500*/  LDL.LU R9, [R1+0x29a8] ;  /* 0x0029a80001097983 */ /* 0x000ee20000300800 */
[C---:B--2---:R-:W-:Y:S02]  /*74510*/  HMMA.16816.F32 R20, R4.reuse, R22, R24 ;  /* 0x000000160414723c */ /* 0x044fe40000001818 */
[----:B------:R-:W2:Y:S01]  /*74520*/  LDL.LU.64 R26, [R1+0x29a0] ;  /* 0x0029a000011a7983 */ /* 0x000ea20000300a00 */
[----:B------:R-:W2:Y:S11]  /*74530*/  LDL.LU.64 R24, [R1+0x2998] ;  /* 0x0029980001187983 */ /* 0x000eb60000300a00 */
[----:B------:R-:W-:Y:S09]  /*74540*/  @!UPT UIADD3 URZ, URZ, URZ, URZ ;  /* 0x0000003f3f3ff290 */ /* 0x000ff2000fffe03f */
[----:B------:R0:W-:Y:S01]  /*74550*/  STL.64 [R1+0x470], R20 ;  /* 0x0004701401007387 */ /* 0x0001e20000100a00 */
[----:B------:R1:W-:Y:S03]  /*74560*/  STL.64 [R1+0x478], R22 ;  /* 0x0004781601007387 */ /* 0x0003e60000100a00 */
[----:B0-----:R-:W2:Y:S01]  /*74570*/  LDL.LU R20, [R1+0x1e0] ;  /* 0x0001e00001147983 */ /* 0x001ea20000300800 */
[----:B------:R-:W2:Y:S02]  /*74580*/  LDL.LU R21, [R1+0x1e4] ;  /* 0x0001e40001157983 */ /* 0x000ea40000300800 */
[----:B-1----:R-:W2:Y:S02]  /*74590*/  LDL.LU R22, [R1+0x1e8] ;  /* 0x0001e80001167983 */ /* 0x002ea40000300800 */
        /* <DEDUP_REMOVED lines=8> */
[----:B------:R-:W-:Y:S03]  /*74620*/  STL.64 [R1+0x2820], R20 ;  /* 0x0028201401007387 */ /* 0x000fe60000100a00 */
[----:B0-----:R-:W2:Y:S04]  /*74630*/  LDL R22, [R1+0x8] ;  /* 0x0000080001167983 */ /* 0x001ea80000100800 */
[----:B------:R-:W2:Y:S02]  /*74640*/  LDL R23, [R1+0xc] ;  /* 0x00000c0001177983 */ /* 0x000ea40000100800 */
[----:B--2---:R-:W-:Y:S11]  /*74650*/  HMMA.16816.F32 R24, R4, R22, R24 ;  /* 0x000000160418723c */ /* 0x004ff60000001818 */
[----:B------:R-:W-:Y:S11]  /*74660*/  @!UPT UIADD3 URZ, URZ, URZ, URZ ;  /* 0x0000003f3f3ff290 */ /* 0x000ff6000fffe03f */
[----:B------:R-:W-:Y:S01]  /*74670*/  @!UPT UIADD3 URZ, URZ, URZ, URZ ;  /* 0x0000003f3f3ff290 */ /* 0x000fe2000fffe03f */
[----:B------:R-:W-:Y:S01]  /*74680*/  STL.64 [R1+0x460], R24 ;  /* 0x0004601801007387 */ /* 0x000fe20000100a00 */
[----:B------:R0:W-:Y:S03]  /*74690*/  STL.64 [R1+0x468], R26 ;  /* 0x0004681a01007387 */ /* 0x0001e60000100a00 */
[----:B0-----:R-:W2:Y:S01]  /*746a0*/  LDL.LU.64 R26, [R1+0x2990] ;  /* 0x00299000011a7983 */ /* 0x001ea20000300a00 */
[----:B------:R-:W2:Y:S02]  /*746b0*/  LDL.LU.64 R24, [R1+0x2988] ;  /* 0x0029880001187983 */ /* 0x000ea40000300a00 */
[----:B------:R0:W-:Y:S02]  /*746c0*/  STL.64 [R1+0x2838], R22 ;  /* 0x0028381601007387 */ /* 0x0001e40000100a00 */
[----:B0-----:R-:W2:Y:S04]  /*746d0*/  LDL.64 R22, [R1+0x18] ;  /* 0x0000180001167983 */ /* 0x001ea80000100a00 */
[----:B--2---:R0:W-:Y:S02]  /*746e0*/  STL.64 [R1+0x2850], R22 ;  /* 0x0028501601007387 */ /* 0x0041e40000100a00 */
[----:B0-----:R-:W-:-:S02]  /*746f0*/  IMAD.MOV.U32 R22, RZ, RZ, R19 ;  /* 0x000000ffff167224 */ /* 0x001fc400078e0013 */
[----:B------:R-:W-:Y:S01]  /*74700*/  IMAD.MOV.U32 R23, RZ, RZ, R8 ;  /* 0x000000ffff177224 */ /* 0x000fe200078e0008 */
[----:B------:R-:W4:Y:S01]  /*74710*/  LDL.LU R19, [R1+0x2984] ;  /* 0x0029840001137983 */ /* 0x000f220000300800 */
[----:B------:R-:W2:Y:S03]  /*74720*/  LDL.LU R8, [R1+0x2980] ;  /* 0x0029800001087983 */ /* 0x000ea60000300800 */
[----:B------:R0:W-:Y:S01]  /*74730*/  STL.64 [R1+0x2868], R22 ;  /* 0x0028681601007387 */ /* 0x0001e20000100a00 */
[----:B------:R-:W4:Y:S02]  /*74740*/  LDL.LU R20, [R1+0x5e0] ;  /* 0x0005e00001147983 */ /* 0x000f240000300800 */
[----:B------:R-:W4:Y:S01]  /*74750*/  LDL.LU R21, [R1+0x5e4] ;  /* 0x0005e40001157983 */ /* 0x000f220000300800 */
[----:B0-----:R-:W4:Y:S01]  /*74760*/  LDL.LU R22, [R1+0x5e8] ;  /* 0x0005e80001167983 */ /* 0x001f220000300800 */
[----:B------:R-:W4:Y:S02]  /*74770*/  LDL.LU R23, [R1+0x5ec] ;  /* 0x0005ec0001177983 */ /* 0x000f240000300800 */
[----:B----4-:R-:W-:Y:S11]  /*74780*/  HMMA.16816.F32 R20, R4, R18, R20 ;  /* 0x000000120414723c */ /* 0x010ff60000001814 */
[----:B------:R-:W-:Y:S11]  /*74790*/  @!UPT UIADD3 URZ, URZ, URZ, URZ ;  /* 0x0000003f3f3ff290 */ /* 0x000ff6000fffe03f */
[----:B------:R-:W-:Y:S01]  /*747a0*/  @!UPT UIADD3 URZ, URZ, URZ, URZ ;  /* 0x0000003f3f3ff290 */ /* 0x000fe2000fffe03f */
[----:B------:R-:W-:Y:S01]  /*747b0*/  STL.64 [R1+0x450], R20 ;  /* 0x0004501401007387 */ /* 0x000fe20000100a00 */
[----:B------:R0:W-:Y:S02]  /*747c0*/  STL.64 [R1+0x458], R22 ;  /* 0x0004581601007387 */ /* 0x0001e40000100a00 */
[----:B0-----:R-:W-:Y:S02]  /*747d0*/  IMAD.MOV.U32 R22, RZ, RZ, R17 ;  /* 0x000000ffff167224 */ /* 0x001fe400078e0011 */
[----:B------:R-:W-:-:S05]  /*747e0*/  IMAD.MOV.U32 R23, RZ, RZ, R16 ;  /* 0x000000ffff177224 */ /* 0x000fca00078e0010 */
[----:B------:R-:W-:Y:S01]  /*747f0*/  STL.64 [R1+0x2880], R22 ;  /* 0x0028801601007387 */ /* 0x000fe20000100a00 */
[----:B------:R0:W-:Y:S02]  /*74800*/  STL.64 [R1+0x2830], R18 ;  /* 0x0028301201007387 */ /* 0x0001e40000100a00 */
[----:B------:R-:W4:Y:S02]  /*74810*/  LDL.LU R16, [R1+0x200] ;  /* 0x0002000001107983 */ /* 0x000f240000300800 */
[----:B------:R-:W4:Y:S01]  /*74820*/  LDL.LU R17, [R1+0x204] ;  /* 0x0002040001117983 */ /* 0x000f220000300800 */
[----:B0-----:R-:W2:Y:S01]  /*74830*/  LDL.LU R18, [R1+0x208] ;  /* 0x0002080001127983 */ /* 0x001ea20000300800 */
[----:B------:R-:W2:Y:S02]  /*74840*/  LDL.LU R19, [R1+0x20c] ;  /* 0x00020c0001137983 */ /* 0x000ea40000300800 */
[----:B------:R-:W-:Y:S02]  /*74850*/  IMAD.MOV.U32 R22, RZ, RZ, R0 ;  /* 0x000000ffff167224 */ /* 0x000fe400078e0000 */
        /* <DEDUP_REMOVED lines=23> */
[----:B------:R0:W-:Y:S02]  /*749d0*/  STL.64 [R1+0x28c8], R22 ;  /* 0x0028c81601007387 */ /* 0x0001e40000100a00 */
[----:B0-----:R-:W-:Y:S02]  /*749e0*/  IMAD.MOV.U32 R22, RZ, RZ, R26 ;  /* 0x000000ffff167224 */ /* 0x001fe400078e001a */
        /* <DEDUP_REMOVED lines=9> */
[----:B---3--:R-:W-:-:S05]  /*74a80*/  IMAD.MOV.U32 R23, RZ, RZ, R13 ;  /* 0x000000ffff177224 */ /* 0x008fca00078e000d */
[----:B------:R-:W-:Y:S04]  /*74a90*/  STL.64 [R1+0x28f8], R22 ;  /* 0x0028f81601007387 */ /* 0x000fe80000100a00 */
[----:B----4-:R-:W-:Y:S01]  /*74aa0*/  STL.64 [R1+0x2890], R18 ;  /* 0x0028901201007387 */ /* 0x010fe20000100a00 */
        /* <DEDUP_REMOVED lines=74> */
[----:B------:R-:W-:-:S02]  /*74f50*/  IMAD.MOV.U32 R22, RZ, RZ, R2 ;  /* 0x000000ffff167224 */ /* 0x000fc400078e0002 */
[----:B------:R-:W-:Y:S01]  /*74f60*/  IMAD.MOV.U32 R23, RZ, RZ, R0 ;  /* 0x000000ffff177224 */ /* 0x000fe200078e0000 */
[----:B---3--:R-:W-:Y:S01]  /*74f70*/  HMMA.16816.F32 R4, R4, R10, R24 ;  /* 0x0000000a0404723c */ /* 0x008fe20000001818 */
[----:B------:R-:W2:Y:S01]  /*74f80*/  LDL.LU.64 R26, [R1+0x2960] ;  /* 0x00296000011a7983 */ /* 0x000ea20000300a00 */
        /* <DEDUP_REMOVED lines=86> */
[----:B------:R-:W-:Y:S11]  /*754f0*/  IMAD.MOV.U32 R2, RZ, RZ, R23 ;  /* 0x000000ffff027224 */ /* 0x000ff600078e0017 */
[----:B------:R-:W-:Y:S11]  /*75500*/  @!UPT UIADD3 URZ, URZ, URZ, URZ ;  /* 0x0000003f3f3ff290 */ /* 0x000ff6000fffe03f */
[----:B------:R-:W-:Y:S01]  /*75510*/  STL.64 [R1+0x290], R16 ;  /* 0x0002901001007387 */ /* 0x000fe20000100a00 */
[----:B------:R0:W-:Y:S03]  /*75520*/  STL.64 [R1+0x298], R18 ;  /* 0x0002981201007387 */ /* 0x0001e60000100a00 */
[----:B0-----:R-:W2:Y:S01]  /*75530*/  LDL.LU.64 R18, [R1+0x2848] ;  /* 0x0028480001127983 */ /* 0x001ea20000300a00 */
[----:B------:R-:W2:Y:S02]  /*75540*/  LDL.LU.64 R16, [R1+0x2840] ;  /* 0x0028400001107983 */ /* 0x000ea40000300a00 */
[----:B------:R-:W2:Y:S02]  /*75550*/  LDL.LU.64 R22, [R1+0x2838] ;  /* 0x0028380001167983 */ /* 0x000ea40000300a00 */
[C---:B--2---:R-:W-:Y:S01]  /*75560*/  HMMA.16816.F32 R20, R24.reuse, R22, R16 ;  /* 0x000000161814723c */ /* 0x044fe20000001810 */
[----:B------:R-:W3:Y:S11]  /*75570*/  LDL.LU.64 R18, [R1+0x2830] ;  /* 0x0028300001127983 */ /* 0x000ef60000300a00 */
[----:B------:R-:W-:Y:S11]  /*75580*/  @!UPT UIADD3 URZ, URZ, URZ, URZ ;  /* 0x0000003f3f3ff290 */ /* 0x000ff6000fffe03f */
[----:B------:R-:W-:Y:S01]  /*75590*/  STL.64 [R1+0x280], R20 ;  /* 0x0002801401007387 */ /* 0x000fe20000100a00 */
[----:B------:R0:W-:Y:S03]  /*755a0*/  STL.64 [R1+0x288], R22 ;  /* 0x0002881601007387 */ /* 0x0001e60000100a00 */
[----:B0-----:R-:W2:Y:S01]  /*755b0*/  LDL.LU.64 R22, [R1+0x2828] ;  /* 0x0028280001167983 */ /* 0x001ea20000300a00 */
[----:B------:R-:W2:Y:S01]  /*755c0*/  LDL.LU.64 R20, [R1+0x2820] ;  /* 0x0028200001147983 */ /* 0x000ea20000300a00 */
[C---:B---3--:R-:W-:Y:S11]  /*755d0*/  HMMA.16816.F32 R4, R24.reuse, R18, R4 ;  /* 0x000000121804723c */ /* 0x048ff60000001804 */
[----:B------:R-:W-:Y:S11]  /*755e0*/  @!UPT UIADD3 URZ, URZ, URZ, URZ ;  /* 0x0000003f3f3ff290 */ /* 0x000ff6000fffe03f */
[----:B------:R-:W-:Y:S01]  /*755f0*/  @!UPT UIADD3 URZ, URZ, URZ, URZ ;  /* 0x0000003f3f3ff290 */ /* 0x000fe2000fffe03f */
[----:B------:R-:W-:Y:S01]  /*75600*/  STL.64 [R1+0x270], R4 ;  /* 0x0002700401007387 */ /* 0x000fe20000100a00 */
[----:B------:R-:W-:Y:S02]  /*75610*/  STL.64 [R1+0x278], R6 ;  /* 0x0002780601007387 */ /* 0x000fe40000100a00 */
[----:B------:R-:W0:Y:S01]  /*75620*/  LDSM.16.MT88.4 R4, [R28+0xe080] ;  /* 0x00e080001c04783b */ /* 0x000e220000004200 */
[C---:B--2---:R-:W-:Y:S01]  /*75630*/  HMMA.16816.F32 R20, R24.reuse, R14, R20 ;  /* 0x0000000e1814723c */ /* 0x044fe20000001814 */
[----:B0-----:R-:W-:Y:S02]  /*75640*/  STL.64 [R1+0x2738], R6 ;  /* 0x0027380601007387 */ /* 0x001fe40000100a00 */
[----:B------:R0:W-:Y:S02]  /*75650*/  STL.64 [R1+0x2730], R4 ;  /* 0x0027300401007387 */ /* 0x0001e40000100a00 */
        /* <DEDUP_REMOVED lines=8> */
[----:B------:R-:W3:Y:S02]  /*756e0*/  LDL.LU.64 R20, [R1+0x2810] ;  /* 0x0028100001147983 */ /* 0x000ee40000300a00 */
[----:B------:R-:W-:Y:S02]  /*756f0*/  STL [R1+0x275c], R14 ;  /* 0x00275c0e01007387 */ /* 0x000fe40000100800 */
[----:B------:R0:W-:Y:S02]  /*75700*/  STL [R1+0x2758], R15 ;  /* 0x0027580f01007387 */ /* 0x0001e40000100800 */
[----:B0-----:R-:W4:Y:S01]  /*75710*/  LDL.64 R14, [R1+0xc8] ;  /* 0x0000c800010e7983 */ /* 0x001f220000100a00 */
[----:B---3--:R-:W-:Y:S03]  /*75720*/  HMMA.16816.F32 R24, R24, R10, R20 ;  /* 0x0000000a1818723c */ /* 0x008fe60000001814 */
[----:B------:R-:W3:Y:S01]  /*75730*/  LDL.LU.64 R22, [R1+0x2808] ;  /* 0x0028080001167983 */ /* 0x000ee20000300a00 */
[----:B------:R-:W3:Y:S11]  /*75740*/  LDL.LU.64 R20, [R1+0x2800] ;  /* 0x0028000001147983 */ /* 0x000ef60000300a00 */
[----:B------:R-:W-:Y:S08]  /*75750*/  @!UPT UIADD3 URZ, URZ, URZ, URZ ;  /* 0x0000003f3f3ff290 */ /* 0x000ff0000fffe03f */
[----:B------:R-:W-:Y:S01]  /*75760*/  STL.64 [R1+0x230], R24 ;  /* 0x0002301801007387 */ /* 0x000fe20000100a00 */
[----:B------:R0:W-:Y:S03]  /*75770*/  STL.64 [R1+0x238], R26 ;  /* 0x0002381a01007387 */ /* 0x0001e60000100a00 */
[----:B0-----:R-:W2:Y:S04]  /*75780*/  LDL.64 R26, [R1+0x88] ;  /* 0x00008800011a7983 */ /* 0x001ea80000100a00 */
[----:B--2---:R0:W-:Y:S04]  /*75790*/  STL.64 [R1+0x27e8], R26 ;  /* 0x0027e81a01007387 */ /* 0x0041e80000100a00 */
[----:B0-----:R-:W2:Y:S04]  /*757a0*/  LDL.64 R26, [R1+0x98] ;  /* 0x00009800011a7983 */ /* 0x001ea80000100a00 */
[----:B--2---:R0:W-:Y:S04]  /*757b0*/  STL.64 [R1+0x27f0], R26 ;  /* 0x0027f01a01007387 */ /* 0x0041e80000100a00 */
[----:B0-----:R-:W2:Y:S04]  /*757c0*/  LDL.64 R26, [R1+0xa8] ;  /* 0x0000a800011a7983 */ /* 0x001ea80000100a00 */
[----:B--2---:R0:W-:Y:S01]  /*757d0*/  STL.64 [R1+0x27f8], R26 ;  /* 0x0027f81a01007387 */ /* 0x0041e20000100a00 */
[----:B------:R-:W3:Y:S02]  /*757e0*/  LDL.LU R24, [R1+0x520] ;  /* 0x0005200001187983 */ /* 0x000ee40000300800 */
[----:B------:R-:W3:Y:S01]  /*757f0*/  LDL.LU R25, [R1+0x524] ;  /* 0x0005240001197983 */ /* 0x000ee20000300800 */
[----:B0-----:R-:W3:Y:S01]  /*75800*/  LDL.LU R26, [R1+0x528] ;  /* 0x00052800011a7983 */ /* 0x001ee20000300800 */
[----:B------:R-:W3:Y:S02]  /*75810*/  LDL.LU R27, [R1+0x52c] ;  /* 0x00052c00011b7983 */ /* 0x000ee40000300800 */
[----:B----4-:R-:W-:-:S02]  /*75820*/  IMAD.MOV.U32 R0, RZ, RZ, R15 ;  /* 0x000000ffff007224 */ /* 0x010fc400078e000f */
[----:B------:R-:W-:Y:S01]  /*75830*/  IMAD.MOV.U32 R8, RZ, RZ, R14 ;  /* 0x000000ffff087224 */ /* 0x000fe200078e000e */
[----:B---3--:R-:W-:Y:S11]  /*75840*/  HMMA.16816.F32 R24, R20, R14, R24 ;  /* 0x0000000e1418723c */ /* 0x008ff60000001818 */
[----:B------:R-:W-:Y:S11]  /*75850*/  @!UPT UIADD3 URZ, URZ, URZ, URZ ;  /* 0x0000003f3f3ff290 */ /* 0x000ff6000fffe03f */
[----:B------:R-:W-:Y:S01]  /*75860*/  @!UPT UIADD3 URZ, URZ, URZ, URZ ;  /* 0x0000003f3f3ff290 */ /* 0x000fe2000fffe03f */
[----:B------:R-:W-:Y:S01]  /*75870*/  STL.64 [R1+0xd80], R24 ;  /* 0x000d801801007387 */ /* 0x000fe20000100a00 */
[----:B------:R-:W-:Y:S02]  /*75880*/  STL.64 [R1+0xd88], R26 ;  /* 0x000d881a01007387 */ /* 0x000fe40000100a00 */
[----:B------:R-:W-:Y:S02]  /*75890*/  STL [R1+0x2760], R0 ;  /* 0x0027600001007387 */ /* 0x000fe40000100800 */
[----:B------:R-:W-:Y:S02]  /*758a0*/  STL.64 [R1+0x2748], R10 ;  /* 0x0027480a01007387 */ /* 0x000fe40000100a00 */
[----:B------:R-:W-:Y:S01]  /*758b0*/  IMAD.MOV.U32 R16, RZ, RZ, R24 ;  /* 0x000000ffff107224 */ /* 0x000fe200078e0018 */
[----:B------:R0:W-:Y:S01]  /*758c0*/  STL [R1+0x2740], R8 ;  /* 0x0027400801007387 */ /* 0x0001e20000100800 */
[----:B------:R-:W-:-:S03]  /*758d0*/  IMAD.MOV.U32 R12, RZ, RZ, R26 ;  /* 0x000000ffff0c7224 */ /* 0x000fc600078e001a */
[----:B0-----:R-:W2:Y:S01]  /*758e0*/  LDL.LU R8, [R1+0x4f0] ;  /* 0x0004f00001087983 */ /* 0x001ea20000300800 */
[----:B------:R-:W2:Y:S02]  /*758f0*/  LDL.LU R9, [R1+0x4f4] ;  /* 0x0004f40001097983 */ /* 0x000ea40000300800 */
[----:B------:R-:W2:Y:S02]  /*75900*/  LDL.LU R10, [R1+0x4f8] ;  /* 0x0004f800010a7983 */ /* 0x000ea40000300800 */
[----:B------:R-:W2:Y:S01]  /*75910*/  LDL.LU R11, [R1+0x4fc] ;  /* 0x0004fc00010b7983 */ /* 0x000ea20000300800 */
[----:B------:R-:W-:Y:S01]  /*75920*/  STL [R1+0x21fc], R16 ;  /* 0x0021fc1001007387 */ /* 0x000fe20000100800 */
[----:B------:R-:W-:Y:S02]  /*75930*/  STL [R1+0x21f8], R12 ;  /* 0x0021f80c01007387 */ /* 0x000fe40000100800 */
[----:B------:R-:W3:Y:S02]  /*75940*/  LDL.64 R14, [R1+0xb8] ;  /* 0x0000b800010e7983 */ /* 0x000ee40000100a00 */
[----:B---3--:R-:W-:Y:S07]  /*75950*/  HMMA.16816.F32 R24, R20, R14, R4 ;  /* 0x0000000e1418723c */ /* 0x008fee0000001804 */
[----:B------:R-:W-:-:S02]  /*75960*/  IMAD.MOV.U32 R4, RZ, RZ, R15 ;  /* 0x000000ffff047224 */ /* 0x000fc400078e000f */
[----:B------:R-:W-:Y:S11]  /*75970*/  IMAD.MOV.U32 R5, RZ, RZ, R14 ;  /* 0x000000ffff057224 */ /* 0x000ff600078e000e */
[----:B------:R-:W-:Y:S03]  /*75980*/  @!UPT UIADD3 URZ, URZ, URZ, URZ ;  /* 0x0000003f3f3ff290 */ /* 0x000fe6000fffe03f */
[----:B------:R-:W-:Y:S01]  /*75990*/  STL.64 [R1+0xd70], R24 ;  /* 0x000d701801007387 */ /* 0x000fe20000100a00 */
[----:B------:R-:W-:Y:S02]  /*759a0*/  IMAD.MOV.U32 R13, RZ, RZ, R26 ;  /* 0x000000ffff0d7224 */ /* 0x000fe400078e001a */
[----:B------:R0:W-:Y:S02]  /*759b0*/  STL.64 [R1+0xd78], R26 ;  /* 0x000d781a01007387 */ /* 0x0001e40000100a00 */
[----:B0-----:R-:W3:Y:S01]  /*759c0*/  LDL.LU.64 R26, [R1+0x27f8] ;  /* 0x0027f800011a7983 */ /* 0x001ee20000300a00 */
[----:B------:R0:W-:Y:S02]  /*759d0*/  STL [R1+0x2768], R4 ;  /* 0x0027680401007387 */ /* 0x0001e40000100800 */
[----:B------:R1:W-:Y:S01]  /*759e0*/  STL [R1+0x2764], R5 ;  /* 0x0027640501007387 */ /* 0x0003e20000100800 */
[----:B0-----:R-:W3:Y:S01]  /*759f0*/  LDL.LU R4, [R1+0x500] ;  /* 0x0005000001047983 */ /* 0x001ee20000300800 */
[----:B-1----:R-:W3:Y:S02]  /*75a00*/  LDL.LU R5, [R1+0x504] ;  /* 0x0005040001057983 */ /* 0x002ee40000300800 */
[----:B------:R-:W3:Y:S02]  /*75a10*/  LDL.LU R6, [R1+0x508] ;  /* 0x0005080001067983 */ /* 0x000ee40000300800 */
[----:B------:R-:W3:Y:S02]  /*75a20*/  LDL.LU R7, [R1+0x50c] ;  /* 0x00050c0001077983 */ /* 0x000ee40000300800 */
[----:B------:R-:W-:-:S05]  /*75a30*/  IMAD.MOV.U32 R17, RZ, RZ, R24 ;  /* 0x000000ffff117224 */ /* 0x000fca00078e0018 */
[----:B------:R-:W-:Y:S01]  /*75a40*/  STL [R1+0x2204], R17 ;  /* 0x0022041101007387 */ /* 0x000fe20000100800 */
[----:B------:R0:W-:Y:S03]  /*75a50*/  STL.64 [R1+0x27a0], R18 ;  /* 0x0027a01201007387 */ /* 0x0001e60000100a00 */
[----:B0-----:R-:W4:Y:S01]  /*75a60*/  LDL.64 R18, [R1+0x78] ;  /* 0x0000780001127983 */ /* 0x001f220000100a00 */
[----:B------:R0:W-:Y:S02]  /*75a70*/  STL [R1+0x2200], R13 ;  /* 0x0022000d01007387 */ /* 0x0001e40000100800 */
[----:B------:R-:W4:Y:S01]  /*75a80*/  LDL.LU R12, [R1+0x4d0] ;  /* 0x0004d000010c7983 */ /* 0x000f220000300800 */
[----:B0-----:R-:W4:Y:S01]  /*75a90*/  LDL.LU R13, [R1+0x4d4] ;  /* 0x0004d400010d7983 */ /* 0x001f220000300800 */
[----:B------:R-:W4:Y:S02]  /*75aa0*/  LDL.LU R14, [R1+0x4d8] ;  /* 0x0004d800010e7983 */ /* 0x000f240000300800 */
[----:B------:R-:W4:Y:S01]  /*75ab0*/  LDL.LU R15, [R1+0x4dc] ;  /* 0x0004dc00010f7983 */ /* 0x000f220000300800 */
[C---:B---3--:R-:W-:Y:S11]  /*75ac0*/  HMMA.16816.F32 R4, R20.reuse, R26, R4 ;  /* 0x0000001a1404723c */ /* 0x048ff60000001804 */
[----:B------:R-:W-:Y:S11]  /*75ad0*/  @!UPT UIADD3 URZ, URZ, URZ, URZ ;  /* 0x0000003f3f3ff290 */ /* 0x000ff6000fffe03f */
[----:B------:R-:W-:Y:S01]  /*75ae0*/  @!UPT UIADD3 URZ, URZ, URZ, URZ ;  /* 0x0000003f3f3ff290 */ /* 0x000fe2000fffe03f */
[----:B------:R-:W-:Y:S01]  /*75af0*/  STL.64 [R1+0xd60], R4 ;  /* 0x000d600401007387 */ /* 0x000fe20000100a00 */
[----:B------:R0:W-:Y:S02]  /*75b00*/  STL.64 [R1+0xd68], R6 ;  /* 0x000d680601007387 */ /* 0x0001e40000100a00 */
[----:B0-----:R-:W-:Y:S02]  /*75b10*/  IMAD.MOV.U32 R7, RZ, RZ, R26 ;  /* 0x000000ffff077224 */ /* 0x001fe400078e001a */
[----:B------:R-:W-:Y:S02]  /*75b20*/  IMAD.MOV.U32 R6, RZ, RZ, R27 ;  /* 0x000000ffff067224 */ /* 0x000fe400078e001b */
[----:B------:R-:W2:Y:S03]  /*75b30*/  LDL.LU.64 R26, [R1+0x27f0] ;  /* 0x0027f000011a7983 */ /* 0x000ea60000300a00 */
[----:B------:R0:W-:Y:S02]  /*75b40*/  STL.64 [R1+0x27b8], R6 ;  /* 0x0027b80601007387 */ /* 0x0001e40000100a00 */
[----:B------:R-:W3:Y:S02]  /*75b50*/  LDL.LU R4, [R1+0x4e0] ;  /* 0x0004e00001047983 */ /* 0x000ee40000300800 */
[----:B------:R-:W3:Y:S01]  /*75b60*/  LDL.LU R5, [R1+0x4e4] ;  /* 0x0004e40001057983 */ /* 0x000ee20000300800 */
[----:B0-----:R-:W3:Y:S01]  /*75b70*/  LDL.LU R6, [R1+0x4e8] ;  /* 0x0004e80001067983 */ /* 0x001ee20000300800 */
[----:B------:R-:W3:Y:S01]  /*75b80*/  LDL.LU R7, [R1+0x4ec] ;  /* 0x0004ec0001077983 */ /* 0x000ee20000300800 */
[C---:B--2---:R-:W-:Y:S11]  /*75b90*/  HMMA.16816.F32 R8, R20.reuse, R26, R8 ;  /* 0x0000001a1408723c */ /* 0x044ff60000001808 */
[----:B------:R-:W-:Y:S11]  /*75ba0*/  @!UPT UIADD3 URZ, URZ, URZ, URZ ;  /* 0x0000003f3f3ff290 */ /* 0x000ff6000fffe03f */
        /* <DEDUP_REMOVED lines=11> */
[----:B------:R4:W-:Y:S02]  /*75c60*/  STL.64 [R1+0xb88], R6 ;  /* 0x000b880601007387 */ /* 0x0009e40000100a00 */
[----:B------:R-:W2:Y:S01]  /*75c70*/  LDL.64 R26, [R1+0x68] ;  /* 0x00006800011a7983 */ /* 0x000ea20000100a00 */
[----:B----4-:R-:W-:Y:S01]  /*75c80*/  HMMA.16816.F32 R4, R20, R18, R12 ;  /* 0x000000121404723c */ /* 0x010fe2000000180c */
[----:B------:R-:W-:Y:S01]  /*75c90*/  STL.64 [R1+0x2778], R10 ;  /* 0x0027780a01007387 */ /* 0x000fe20000100a00 */
[----:B------:R0:W-:Y:S05]  /*75ca0*/  STL.64 [R1+0x2770], R8 ;  /* 0x0027700801007387 */ /* 0x0001ea0000100a00 */
[----:B------:R-:W-:-:S02]  /*75cb0*/  IMAD.MOV.U32 R13, RZ, RZ, R18 ;  /* 0x000000ffff0d7224 */ /* 0x000fc400078e0012 */
[----:B------:R-:W-:Y:S01]  /*75cc0*/  IMAD.MOV.U32 R12, RZ, RZ, R19 ;  /* 0x000000ffff0c7224 */ /* 0x000fe200078e0013 */
[----:B0-----:R-:W2:Y:S01]  /*75cd0*/  LDL.LU R8, [R1+0x4c0] ;  /* 0x0004c00001087983 */ /* 0x001ea20000300800 */
[----:B------:R-:W2:Y:S02]  /*75ce0*/  LDL.LU R9, [R1+0x4c4] ;  /* 0x0004c40001097983 */ /* 0x000ea40000300800 */
[----:B------:R-:W2:Y:S02]  /*75cf0*/  LDL.LU R10, [R1+0x4c8] ;  /* 0x0004c800010a7983 */ /* 0x000ea40000300800 */
[----:B------:R-:W2:Y:S08]  /*75d00*/  LDL.LU R11, [R1+0x4cc] ;  /* 0x0004cc00010b7983 */ /* 0x000eb00000300800 */
[----:B------:R-:W-:Y:S01]  /*75d10*/  STL.64 [R1+0xb40], R4 ;  /* 0x000b400401007387 */ /* 0x000fe20000100a00 */
[----:B------:R-:W-:Y:S02]  /*75d20*/  STL.64 [R1+0xb48], R6 ;  /* 0x000b480601007387 */ /* 0x000fe40000100a00 */
[----:B------:R0:W-:Y:S02]  /*75d30*/  STL.64 [R1+0x27e0], R12 ;  /* 0x0027e00c01007387 */ /* 0x0001e40000100a00 */
[----:B------:R-:W3:Y:S01]  /*75d40*/  LDL.LU R16, [R1+0x820] ;  /* 0x0008200001107983 */ /* 0x000ee20000300800 */
[----:B------:R-:W3:Y:S01]  /*75d50*/  LDL.LU R17, [R1+0x824] ;  /* 0x0008240001117983 */ /* 0x000ee20000300800 */
[----:B------:R-:W4:Y:S02]  /*75d60*/  LDL.LU R18, [R1+0x828] ;  /* 0x0008280001127983 */ /* 0x000f240000300800 */
[----:B------:R-:W4:Y:S01]  /*75d70*/  LDL.LU R19, [R1+0x82c] ;  /* 0x00082c0001137983 */ /* 0x000f220000300800 */
[----:B0-----:R-:W2:Y:S01]  /*75d80*/  LDL.LU R12, [R1+0x850] ;  /* 0x00085000010c7983 */ /* 0x001ea20000300800 */
[----:B------:R-:W2:Y:S02]  /*75d90*/  LDL.LU R13, [R1+0x854] ;  /* 0x00085400010d7983 */ /* 0x000ea40000300800 */
[----:B------:R-:W2:Y:S02]  /*75da0*/  LDL.LU R14, [R1+0x858] ;  /* 0x00085800010e7983 */ /* 0x000ea40000300800 */
[----:B------:R-:W2:Y:S01]  /*75db0*/  LDL.LU R15, [R1+0x85c] ;  /* 0x00085c00010f7983 */ /* 0x000ea20000300800 */
[----:B------:R-:W2:Y:S01]  /*75dc0*/  LDL.LU R4, [R1+0x830] ;  /* 0x0008300001047983 */ /* 0x000ea20000300800 */
[----:B------:R-:W2:Y:S02]  /*75dd0*/  LDL.LU R5, [R1+0x834] ;  /* 0x0008340001057983 */ /* 0x000ea40000300800 */
[----:B------:R-:W2:Y:S02]  /*75de0*/  LDL.LU R6, [R1+0x838] ;  /* 0x0008380001067983 */ /* 0x000ea40000300800 */
[----:B------:R-:W2:Y:S02]  /*75df0*/  LDL.LU R7, [R1+0x83c] ;  /* 0x00083c0001077983 */ /* 0x000ea40000300800 */
[----:B--2---:R0:W-:Y:S01]  /*75e00*/  STL.64 [R1+0x27c8], R6 ;  /* 0x0027c80601007387 */ /* 0x0041e20000100a00 */
[----:B------:R-:W-:Y:S03]  /*75e10*/  STL.64 [R1+0x27c0], R4 ;  /* 0x0027c00401007387 */ /* 0x000fe60000100a00 */
[----:B0-----:R-:W2:Y:S01]  /*75e20*/  LDL.64 R6, [R1+0x48] ;  /* 0x0000480001067983 */ /* 0x001ea20000100a00 */
[----:B------:R-:W-:Y:S03]  /*75e30*/  HMMA.16816.F32 R8, R20, R26, R8 ;  /* 0x0000001a1408723c */ /* 0x000fe60000001808 */
[----:B--2---:R0:W-:Y:S04]  /*75e40*/  STL.64 [R1+0x27d8], R6 ;  /* 0x0027d80601007387 */ /* 0x0041e80000100a00 */
[----:B0-----:R-:W2:Y:S01]  /*75e50*/  LDL.64 R6, [R1+0x58] ;  /* 0x0000580001067983 */ /* 0x001ea20000100a00 */
[----:B----4-:R0:W-:Y:S02]  /*75e60*/  STL.64 [R1+0x27b0], R18 ;  /* 0x0027b01201007387 */ /* 0x0101e40000100a00 */
[----:B---3--:R1:W-:Y:S01]  /*75e70*/  STL.64 [R1+0x27a8], R16 ;  /* 0x0027a81001007387 */ /* 0x0083e20000100a00 */
[----:B0-----:R-:W3:Y:S01]  /*75e80*/  LDL.64 R18, [R1+0x38] ;  /* 0x0000380001127983 */ /* 0x001ee20000100a00 */
[----:B------:R-:W-:-:S02]  /*75e90*/  IMAD.MOV.U32 R3, RZ, RZ, R26 ;  /* 0x000000ffff037224 */ /* 0x000fc400078e001a */
[----:B------:R-:W-:Y:S02]  /*75ea0*/  IMAD.MOV.U32 R29, RZ, RZ, R27 ;  /* 0x000000ffff1d7224 */ /* 0x000fe400078e001b */
[----:B------:R-:W0:Y:S04]  /*75eb0*/  LDSM.16.MT88.4 R24, [R28+0xe100] ;  /* 0x00e100001c18783b */ /* 0x000e280000004200 */
[----:B---3--:R3:W-:Y:S01]  /*75ec0*/  STL.64 [R1+0x27d0], R18 ;  /* 0x0027d01201007387 */ /* 0x0087e20000100a00 */
[----:B-1----:R-:W4:Y:S02]  /*75ed0*/  LDL.LU R16, [R1+0x840] ;  /* 0x0008400001107983 */ /* 0x002f240000300800 */
[----:B------:R-:W4:Y:S01]  /*75ee0*/  LDL.LU R17, [R1+0x844] ;  /* 0x0008440001117983 */ /* 0x000f220000300800 */
[----:B---3--:R-:W4:Y:S01]  /*75ef0*/  LDL.LU R18, [R1+0x848] ;  /* 0x0008480001127983 */ /* 0x008f220000300800 */
[----:B------:R-:W4:Y:S02]  /*75f00*/  LDL.LU R19, [R1+0x84c] ;  /* 0x00084c0001137983 */ /* 0x000f240000300800 */
[----:B------:R1:W-:Y:S02]  /*75f10*/  STL.64 [R1+0xb70], R8 ;  /* 0x000b700801007387 */ /* 0x0003e40000100a00 */
[----:B------:R3:W-:Y:S01]  /*75f20*/  STL.64 [R1+0xb78], R10 ;  /* 0x000b780a01007387 */ /* 0x0007e20000100a00 */
[----:B-1----:R-:W4:Y:S01]  /*75f30*/  LDL.LU R8, [R1+0x800] ;  /* 0x0008000001087983 */ /* 0x002f220000300800 */
[----:B------:R-:W4:Y:S02]  /*75f40*/  LDL.LU R9, [R1+0x804] ;  /* 0x0008040001097983 */ /* 0x000f240000300800 */
[----:B---3--:R-:W3:Y:S02]  /*75f50*/  LDL.LU R10, [R1+0x808] ;  /* 0x00080800010a7983 */ /* 0x008ee40000300800 */
[----:B------:R-:W3:Y:S01]  /*75f60*/  LDL.LU R11, [R1+0x80c] ;  /* 0x00080c00010b7983 */ /* 0x000ee20000300800 */
[----:B--2---:R-:W-:Y:S01]  /*75f70*/  HMMA.16816.F32 R12, R20, R6, R12 ;  /* 0x00000006140c723c */ /* 0x004fe2000000180c */
[----:B---3--:R1:W-:Y:S01]  /*75f80*/  STL.64 [R1+0x2788], R10 ;  /* 0x0027880a01007387 */ /* 0x0083e20000100a00 */
[----:B----4-:R-:W-:Y:S03]  /*75f90*/  STL.64 [R1+0x2780], R8 ;  /* 0x0027800801007387 */ /* 0x010fe60000100a00 */
[----:B-1----:R-:W2:Y:S01]  /*75fa0*/  LDL R10, [R1+0x18] ;  /* 0x00001800010a7983 */ /* 0x002ea20000100800 */
[----:B0-----:R0:W-:Y:S02]  /*75fb0*/  STL.64 [R1+0x25f0], R26 ;  /* 0x0025f01a01007387 */ /* 0x0011e40000100a00 */
[----:B------:R-:W-:Y:S02]  /*75fc0*/  STL.64 [R1+0x25e8], R24 ;  /* 0x0025e81801007387 */ /* 0x000fe40000100a00 */
[----:B------:R-:W-:-:S02]  /*75fd0*/  IMAD.MOV.U32 R11, RZ, RZ, R2 ;  /* 0x000000ffff0b7224 */ /* 0x000fc400078e0002 */
[----:B------:R-:W-:Y:S01]  /*75fe0*/  IMAD.MOV.U32 R2, RZ, RZ, R7 ;  /* 0x000000ffff027224 */ /* 0x000fe200078e0007 */
[----:B0-----:R-:W3:Y:S10]  /*75ff0*/  LDL.64 R26, [R1+0x28] ;  /* 0x00002800011a7983 */ /* 0x001ef40000100a00 */
[----:B------:R0:W-:Y:S02]  /*76000*/  STL.64 [R1+0xb60], R12 ;  /* 0x000b600c01007387 */ /* 0x0001e40000100a00 */
[----:B------:R1:W-:Y:S01]  /*76010*/  STL.64 [R1+0xb68], R14 ;  /* 0x000b680e01007387 */ /* 0x0003e20000100a00 */
        /* <DEDUP_REMOVED lines=13> */
[----:B----4-:R0:W-:Y:S04]  /*760f0*/  STL.64 [R1+0x2790], R12 ;  /* 0x0027900c01007387 */ /* 0x0101e80000100a00 */
[----:B0-----:R-:W4:Y:S01]  /*76100*/  LDL.LU R12, [R1+0x810] ;  /* 0x00081000010c7983 */ /* 0x001f220000300800 */
[----:B------:R-:W4:Y:S02]  /*76110*/  LDL.LU R13, [R1+0x814] ;  /* 0x00081400010d7983 */ /* 0x000f240000300800 */
[----:B------:R-:W4:Y:S02]  /*76120*/  LDL.LU R14, [R1+0x818] ;  /* 0x00081800010e7983 */ /* 0x000f240000300800 */
[----:B------:R-:W4:Y:S01]  /*76130*/  LDL.LU R15, [R1+0x81c] ;  /* 0x00081c00010f7983 */ /* 0x000f220000300800 */
        /* <DEDUP_REMOVED lines=16> */
[----:B------:R-:W2:Y:S02]  /*76240*/  LDL.LU R24, [R1+0x660] ;  /* 0x0006600001187983 */ /* 0x000ea40000300800 */
[----:B------:R-:W-:Y:S02]  /*76250*/  IMAD.MOV.U32 R17, RZ, RZ, R26 ;  /* 0x000000ffff117224 */ /* 0x000fe400078e001a */
[----:B------:R-:W2:Y:S02]  /*76260*/  LDL.LU R25, [R1+0x664] ;  /* 0x0006640001197983 */ /* 0x000ea40000300800 */
[----:B------:R-:W-:Y:S01]  /*76270*/  IMAD.MOV.U32 R16, RZ, RZ, R27 ;  /* 0x000000ffff107224 */ /* 0x000fe200078e001b */
[----:B------:R-:W2:Y:S01]  /*76280*/  LDL.LU R26, [R1+0x668] ;  /* 0x00066800011a7983 */ /* 0x000ea20000300800 */
[----:B------:R-:W2:Y:S01]  /*76290*/  LDL.LU R27, [R1+0x66c] ;  /* 0x00066c00011b7983 */ /* 0x000ea20000300800 */
[C---:B----4-:R-:W-:Y:S02]  /*762a0*/  HMMA.16816.F32 R8, R20.reuse, R10, R12 ;  /* 0x0000000a1408723c */ /* 0x050fe4000000180c */
[----:B--2---:R-:W-:Y:S01]  /*762b0*/  STL.64 [R1+0x2600], R26 ;  /* 0x0026001a01007387 */ /* 0x004fe20000100a00 */
[----:B------:R0:W-:Y:S03]  /*762c0*/  STL.64 [R1+0x25f8], R24 ;  /* 0x0025f81801007387 */ /* 0x0001e60000100a00 */
[----:B0-----:R-:W2:Y:S01]  /*762d0*/  LDL.LU R24, [R1+0x670] ;  /* 0x0006700001187983 */ /* 0x001ea20000300800 */
[----:B------:R-:W2:Y:S02]  /*762e0*/  LDL.LU R25, [R1+0x674] ;  /* 0x0006740001197983 */ /* 0x000ea40000300800 */
[----:B------:R-:W4:Y:S02]  /*762f0*/  LDL.LU R26, [R1+0x678] ;  /* 0x00067800011a7983 */ /* 0x000f240000300800 */
[----:B------:R-:W4:Y:S02]  /*76300*/  LDL.LU R27, [R1+0x67c] ;  /* 0x00067c00011b7983 */ /* 0x000f240000300800 */
[----:B----4-:R0:W-:Y:S01]  /*76310*/  STL.64 [R1+0x2610], R26 ;  /* 0x0026101a01007387 */ /* 0x0101e20000100a00 */
[----:B--2---:R-:W-:Y:S03]  /*76320*/  STL.64 [R1+0x2608], R24 ;  /* 0x0026081801007387 */ /* 0x004fe60000100a00 */
[----:B0-----:R-:W2:Y:S04]  /*76330*/  LDL R26, [R1+0x8] ;  /* 0x00000800011a7983 */ /* 0x001ea80000100800 */
[----:B------:R-:W2:Y:S01]  /*76340*/  LDL R27, [R1+0xc] ;  /* 0x00000c00011b7983 */ /* 0x000ea20000100800 */
[----:B------:R-:W4:Y:S02]  /*76350*/  LDL.LU.64 R14, [R1+0x2798] ;  /* 0x00279800010e7983 */ /* 0x000f240000300a00 */
[----:B------:R-:W2:Y:S02]  /*76360*/  LDL.LU.64 R12, [R1+0x2790] ;  /* 0x00279000010c7983 */ /* 0x000ea40000300a00 */
[----:B------:R-:W-:Y:S01]  /*76370*/  STL.64 [R1+0x610], R8 ;  /* 0x0006100801007387 */ /* 0x000fe20000100a00 */
[----:B------:R0:W-:Y:S04]  /*76380*/  STL.64 [R1+0x618], R10 ;  /* 0x0006180a01007387 */ /* 0x0001e80000100a00 */
        /* <DEDUP_REMOVED lines=10> */
[----:B0-----:R-:W2:Y:S04]  /*76430*/  LDL.LU.64 R26, [R1+0x18] ;  /* 0x00001800011a7983 */ /* 0x001ea80000300a00 */
[----:B--2---:R0:W-:Y:S01]  /*76440*/  STL.64 [R1+0x2638], R26 ;  /* 0x0026381a01007387 */ /* 0x0041e20000100a00 */
[----:B------:R-:W3:Y:S02]  /*76450*/  LDL.LU R24, [R1+0x7f0] ;  /* 0x0007f00001187983 */ /* 0x000ee40000300800 */
[----:B------:R-:W3:Y:S01]  /*76460*/  LDL.LU R25, [R1+0x7f4] ;  /* 0x0007f40001197983 */ /* 0x000ee20000300800 */
[----:B0-----:R-:W3:Y:S01]  /*76470*/  LDL.LU R26, [R1+0x7f8] ;  /* 0x0007f800011a7983 */ /* 0x001ee20000300800 */
[----:B------:R-:W3:Y:S02]  /*76480*/  LDL.LU R27, [R1+0x7fc] ;  /* 0x0007fc00011b7983 */ /* 0x000ee40000300800 */
[----:B---3--:R-:W-:Y:S11]  /*76490*/  HMMA.16816.F32 R24, R20, R18, R24 ;  /* 0x000000121418723c */ /* 0x008ff60000001818 */
        /* <DEDUP_REMOVED lines=8> */
[----:B------:R-:W2:Y:S02]  /*76520*/  LDL.LU R16, [R1+0x680] ;  /* 0x0006800001107983 */ /* 0x000ea40000300800 */
[----:B------:R-:W2:Y:S01]  /*76530*/  LDL.LU R17, [R1+0x684] ;  /* 0x0006840001117983 */ /* 0x000ea20000300800 */
[----:B0-----:R-:W3:Y:S01]  /*76540*/  LDL.LU R18, [R1+0x688] ;  /* 0x0006880001127983 */ /* 0x001ee20000300800 */
[----:B------:R-:W3:Y:S02]  /*76550*/  LDL.LU R19, [R1+0x68c] ;  /* 0x00068c0001137983 */ /* 0x000ee40000300800 */
[----:B------:R-:W-:Y:S02]  /*76560*/  IMAD.MOV.U32 R26, RZ, RZ, R4 ;  /* 0x000000ffff1a7224 */ /* 0x000fe400078e0004 */
[----:B------:R-:W-:Y:S01]  /*76570*/  IMAD.MOV.U32 R27, RZ, RZ, R5 ;  /* 0x000000ffff1b7224 */ /* 0x000fe200078e0005 */
[----:B------:R-:W2:Y:S01]  /*76580*/  LDL.LU R4, [R1+0x2768] ;  /* 0x0027680001047983 */ /* 0x000ea20000300800 */
[----:B------:R-:W2:Y:S03]  /*76590*/  LDL.LU R5, [R1+0x2764] ;  /* 0x0027640001057983 */ /* 0x000ea60000300800 */
[----:B------:R0:W-:Y:S02]  /*765a0*/  STL.64 [R1+0x2668], R26 ;  /* 0x0026681a01007387 */ /* 0x0001e40000100a00 */
[----:B0-----:R-:W-:-:S02]  /*765b0*/  IMAD.MOV.U32 R26, RZ, RZ, R0 ;  /* 0x000000ffff1a7224 */ /* 0x001fc400078e0000 */
        /* <DEDUP_REMOVED lines=110> */
[----:B------:R-:W4:Y:S01]  /*76ca0*/  LDL.LU R8, [R1+0x2740] ;  /* 0x0027400001087983 */ /* 0x000f220000300800 */
[----:B---3--:R-:W-:Y:S02]  /*76cb0*/  HMMA.16816.F32 R20, R20, R10, R4 ;  /* 0x0000000a1414723c */ /* 0x008fe40000001804 */
[----:B------:R-:W3:Y:S01]  /*76cc0*/  LDL.LU.64 R6, [R1+0x2738] ;  /* 0x0027380001067983 */ /* 0x000ee20000300a00 */
[----:B------:R-:W3:Y:S11]  /*76cd0*/  LDL.LU.64 R4, [R1+0x2730] ;  /* 0x0027300001047983 */ /* 0x000ef60000300a00 */
[----:B------:R-:W-:Y:S09]  /*76ce0*/  @!UPT UIADD3 URZ, URZ, URZ, URZ ;  /* 0x0000003f3f3ff290 */ /* 0x000ff2000fffe03f */
[----:B------:R-:W-:Y:S01]  /*76cf0*/  STL.64 [R1+0x250], R20 ;  /* 0x0002501401007387 */ /* 0x000fe20000100a00 */
[----:B------:R-:W-:Y:S02]  /*76d00*/  STL.64 [R1+0x258], R22 ;  /* 0x0002581601007387 */ /* 0x000fe40000100a00 */
[----:B------:R-:W0:Y:S02]  /*76d10*/  LDSM.16.MT88.4 R20, [R28+0xe180] ;  /* 0x00e180001c14783b */ /* 0x000e240000004200 */
[----:B0-----:R4:W-:Y:S02]  /*76d20*/  STL.64 [R1+0x24d8], R22 ;  /* 0x0024d81601007387 */ /* 0x0019e40000100a00 */
[----:B------:R3:W-:Y:S02]  /*76d30*/  STL.64 [R1+0x24d0], R20 ;  /* 0x0024d01401007387 */ /* 0x0007e40000100a00 */
[----:B----4-:R-:W-:Y:S02]  /*76d40*/  IMAD.MOV.U32 R22, RZ, RZ, R8 ;  /* 0x000000ffff167224 */ /* 0x010fe400078e0008 */
[----:B------:R-:W-:-:S07]  /*76d50*/  IMAD.MOV.U32 R23, RZ, RZ, R0 ;  /* 0x000000ffff177224 */ /* 0x000fce00078e0000 */
[C---:B---3--:R-:W-:Y:S01]  /*76d60*/  HMMA.16816.F32 R20, R4.reuse, R22, R24 ;  /* 0x000000160414723c */ /* 0x048fe20000001818 */
        /* <DEDUP_REMOVED lines=102> */
[----:B0-----:R-:W4:Y:S01]  /*773d0*/  LDL.LU.64 R18, [R1+0xc8] ;  /* 0x0000c80001127983 */ /* 0x001f220000300a00 */
[C---:B--2---:R-:W-:Y:S11]  /*773e0*/  HMMA.16816.F32 R24, R4.reuse, R14, R24 ;  /* 0x0000000e0418723c */ /* 0x044ff60000001818 */
[----:B------:R-:W-:Y:S11]  /*773f0*/  @!UPT UIADD3 URZ, URZ, URZ, URZ ;  /* 0x0000003f3f3ff290 */ /* 0x000ff6000fffe03f */
[----:B------:R-:W-:Y:S01]  /*77400*/  @!UPT UIADD3 URZ, URZ, URZ, URZ ;  /* 0x0000003f3f3ff290 */ /* 0x000fe2000fffe03f */
[----:B------:R-:W-:Y:S01]  /*77410*/  STL.64 [R1+0x5a0], R24 ;  /* 0x0005a01801007387 */ /* 0x000fe20000100a00 */
[----:B------:R0:W-:Y:S03]  /*77420*/  STL.64 [R1+0x5a8], R26 ;  /* 0x0005a81a01007387 */ /* 0x0001e60000100a00 */
[----:B0-----:R-:W2:Y:S01]  /*77430*/  LDL.LU.64 R26, [R1+0x25f0] ;  /* 0x0025f000011a7983 */ /* 0x001ea20000300a00 */
[----:B------:R-:W2:Y:S02]  /*77440*/  LDL.LU.64 R24, [R1+0x25e8] ;  /* 0x0025e80001187983 */ /* 0x000ea40000300a00 */
[----:B------:R0:W-:Y:S02]  /*77450*/  STL [R1+0x24f8], R14 ;  /* 0x0024f80e01007387 */ /* 0x0001e40000100800 */
[----:B------:R1:W-:Y:S01]  /*77460*/  STL [R1+0x24f4], R15 ;  /* 0x0024f40f01007387 */ /* 0x0003e20000100800 */
[----:B------:R-:W2:Y:S01]  /*77470*/  LDL.LU R12, [R1+0x3a0] ;  /* 0x0003a000010c7983 */ /* 0x000ea20000300800 */
[----:B------:R-:W2:Y:S03]  /*77480*/  LDL.LU R13, [R1+0x3a4] ;  /* 0x0003a400010d7983 */ /* 0x000ea60000300800 */
[----:B0-----:R-:W2:Y:S01]  /*77490*/  LDL.LU R14, [R1+0x3a8] ;  /* 0x0003a800010e7983 */ /* 0x001ea20000300800 */
[----:B-1----:R-:W2:Y:S01]  /*774a0*/  LDL.LU R15, [R1+0x3ac] ;  /* 0x0003ac00010f7983 */ /* 0x002ea20000300800 */
[----:B---3--:R-:W-:Y:S02]  /*774b0*/  HMMA.16816.F32 R4, R4, R10, R20 ;  /* 0x0000000a0404723c */ /* 0x008fe40000001814 */
[----:B--2---:R-:W-:Y:S01]  /*774c0*/  STL.64 [R1+0x25e0], R14 ;  /* 0x0025e00e01007387 */ /* 0x004fe20000100a00 */
[----:B------:R0:W-:Y:S03]  /*774d0*/  STL.64 [R1+0x25d8], R12 ;  /* 0x0025d80c01007387 */ /* 0x0001e60000100a00 */
[----:B0-----:R-:W2:Y:S01]  /*774e0*/  LDL.LU R12, [R1+0x3b0] ;  /* 0x0003b000010c7983 */ /* 0x001ea20000300800 */
[----:B------:R-:W2:Y:S02]  /*774f0*/  LDL.LU R13, [R1+0x3b4] ;  /* 0x0003b400010d7983 */ /* 0x000ea40000300800 */
[----:B------:R-:W2:Y:S02]  /*77500*/  LDL.LU R14, [R1+0x3b8] ;  /* 0x0003b800010e7983 */ /* 0x000ea40000300800 */
[----:B------:R-:W2:Y:S01]  /*77510*/  LDL.LU R15, [R1+0x3bc] ;  /* 0x0003bc00010f7983 */ /* 0x000ea20000300800 */
[----:B------:R0:W-:Y:S04]  /*77520*/  STL.64 [R1+0x25d0], R10 ;  /* 0x0025d00a01007387 */ /* 0x0001e80000100a00 */
[----:B0-----:R-:W3:Y:S07]  /*77530*/  LDL.LU.64 R10, [R1+0xb8] ;  /* 0x0000b800010a7983 */ /* 0x001eee0000300a00 */
[----:B------:R4:W-:Y:S02]  /*77540*/  STL.64 [R1+0x240], R4 ;  /* 0x0002400401007387 */ /* 0x0009e40000100a00 */
[----:B------:R-:W-:Y:S02]  /*77550*/  STL.64 [R1+0x248], R6 ;  /* 0x0002480601007387 */ /* 0x000fe40000100a00 */
[----:B------:R-:W3:Y:S01]  /*77560*/  LDL.LU R20, [R1+0x390] ;  /* 0x0003900001147983 */ /* 0x000ee20000300800 */
[----:B------:R-:W3:Y:S01]  /*77570*/  LDL.LU R21, [R1+0x394] ;  /* 0x0003940001157983 */ /* 0x000ee20000300800 */
[----:B------:R-:W3:Y:S02]  /*77580*/  LDL.LU R22, [R1+0x398] ;  /* 0x0003980001167983 */ /* 0x000ee40000300800 */
[----:B------:R-:W3:Y:S02]  /*77590*/  LDL.LU R23, [R1+0x39c] ;  /* 0x00039c0001177983 */ /* 0x000ee40000300800 */
[----:B----4-:R-:W-:-:S02]  /*775a0*/  IMAD.MOV.U32 R5, RZ, RZ, R18 ;  /* 0x000000ffff057224 */ /* 0x010fc400078e0012 */
[----:B------:R-:W-:Y:S01]  /*775b0*/  IMAD.MOV.U32 R4, RZ, RZ, R19 ;  /* 0x000000ffff047224 */ /* 0x000fe200078e0013 */
[C---:B--2---:R-:W-:Y:S11]  /*775c0*/  HMMA.16816.F32 R12, R24.reuse, R18, R12 ;  /* 0x00000012180c723c */ /* 0x044ff6000000180c */
[----:B------:R-:W-:Y:S11]  /*775d0*/  @!UPT UIADD3 URZ, URZ, URZ, URZ ;  /* 0x0000003f3f3ff290 */ /* 0x000ff6000fffe03f */
[----:B------:R-:W-:Y:S01]  /*775e0*/  @!UPT UIADD3 URZ, URZ, URZ, URZ ;  /* 0x0000003f3f3ff290 */ /* 0x000fe2000fffe03f */
[----:B------:R-:W-:Y:S01]  /*775f0*/  STL.64 [R1+0xc60], R12 ;  /* 0x000c600c01007387 */ /* 0x000fe20000100a00 */
[----:B------:R0:W-:Y:S03]  /*77600*/  STL.64 [R1+0xc68], R14 ;  /* 0x000c680e01007387 */ /* 0x0001e60000100a00 */
[----:B0-----:R-:W3:Y:S01]  /*77610*/  LDL.LU.64 R14, [R1+0x25e0] ;  /* 0x0025e000010e7983 */ /* 0x001ee20000300a00 */
[----:B------:R-:W3:Y:S02]  /*77620*/  LDL.LU.64 R12, [R1+0x25d8] ;  /* 0x0025d800010c7983 */ /* 0x000ee40000300a00 */
[----:B------:R-:W2:Y:S02]  /*77630*/  LDL.LU.64 R18, [R1+0x68] ;  /* 0x0000680001127983 */ /* 0x000ea40000300a00 */
[----:B--2---:R0:W-:Y:S04]  /*77640*/  STL.64 [R1+0x25b0], R18 ;  /* 0x0025b01201007387 */ /* 0x0041e80000100a00 */
[----:B0-----:R-:W2:Y:S01]  /*77650*/  LDL.LU.64 R18, [R1+0x78] ;  /* 0x0000780001127983 */ /* 0x001ea20000300a00 */
[----:B---3--:R-:W-:Y:S03]  /*77660*/  HMMA.16816.F32 R12, R24, R10, R12 ;  /* 0x0000000a180c723c */ /* 0x008fe6000000180c */
[----:B--2---:R0:W-:Y:S01]  /*77670*/  STL.64 [R1+0x25b8], R18 ;  /* 0x0025b81201007387 */ /* 0x0041e20000100a00 */
[----:B------:R-:W2:Y:S02]  /*77680*/  LDL.LU R16, [R1+0x370] ;  /* 0x0003700001107983 */ /* 0x000ea40000300800 */
[----:B------:R-:W2:Y:S01]  /*77690*/  LDL.LU R17, [R1+0x374] ;  /* 0x0003740001117983 */ /* 0x000ea20000300800 */
[----:B0-----:R-:W3:Y:S01]  /*776a0*/  LDL.LU R18, [R1+0x378] ;  /* 0x0003780001127983 */ /* 0x001ee20000300800 */
[----:B------:R-:W3:Y:S02]  /*776b0*/  LDL.LU R19, [R1+0x37c] ;  /* 0x00037c0001137983 */ /* 0x000ee40000300800 */
[----:B------:R-:W-:-:S02]  /*776c0*/  IMAD.MOV.U32 R6, RZ, RZ, R8 ;  /* 0x000000ffff067224 */ /* 0x000fc400078e0008 */
[----:B------:R-:W-:Y:S02]  /*776d0*/  IMAD.MOV.U32 R7, RZ, RZ, R0 ;  /* 0x000000ffff077224 */ /* 0x000fe400078e0000 */
[----:B------:R-:W-:Y:S01]  /*776e0*/  IMAD.MOV.U32 R9, RZ, RZ, R11 ;  /* 0x000000ffff097224 */ /* 0x000fe200078e000b */
[----:B---3--:R0:W-:Y:S01]  /*776f0*/  STL.64 [R1+0x25c8], R18 ;  /* 0x0025c81201007387 */ /* 0x0081e20000100a00 */
[----:B--2---:R-:W-:Y:S03]  /*77700*/  STL.64 [R1+0x25c0], R16 ;  /* 0x0025c01001007387 */ /* 0x004fe60000100a00 */
[----:B0-----:R-:W2:Y:S01]  /*77710*/  LDL.LU.64 R18, [R1+0x98] ;  /* 0x0000980001127983 */ /* 0x001ea20000300a00 */
[----:B------:R0:W-:Y:S02]  /*77720*/  STL [R1+0x2500], R4 ;  /* 0x0025000401007387 */ /* 0x0001e40000100800 */
[----:B------:R1:W-:Y:S02]  /*77730*/  STL [R1+0x24fc], R5 ;  /* 0x0024fc0501007387 */ /* 0x0003e40000100800 */
[----:B------:R3:W-:Y:S01]  /*77740*/  STL.64 [R1+0x25a8], R6 ;  /* 0x0025a80601007387 */ /* 0x0007e20000100a00 */
[----:B0-----:R-:W4:Y:S01]  /*77750*/  LDL.LU R4, [R1+0x350] ;  /* 0x0003500001047983 */ /* 0x001f220000300800 */
[----:B-1----:R-:W4:Y:S03]  /*77760*/  LDL.LU R5, [R1+0x354] ;  /* 0x0003540001057983 */ /* 0x002f260000300800 */
[----:B---3--:R-:W4:Y:S01]  /*77770*/  LDL.LU R6, [R1+0x358] ;  /* 0x0003580001067983 */ /* 0x008f220000300800 */
[----:B------:R-:W4:Y:S02]  /*77780*/  LDL.LU R7, [R1+0x35c] ;  /* 0x00035c0001077983 */ /* 0x000f240000300800 */
[----:B------:R0:W-:Y:S02]  /*77790*/  STL.64 [R1+0xc50], R12 ;  /* 0x000c500c01007387 */ /* 0x0001e40000100a00 */
[----:B------:R-:W-:Y:S02]  /*777a0*/  STL.64 [R1+0xc58], R14 ;  /* 0x000c580e01007387 */ /* 0x000fe40000100a00 */
[----:B0-----:R-:W-:-:S02]  /*777b0*/  IMAD.MOV.U32 R12, RZ, RZ, R10 ;  /* 0x000000ffff0c7224 */ /* 0x001fc400078e000a */
[----:B------:R-:W3:Y:S01]  /*777c0*/  LDL.LU.64 R10, [R1+0x25d0] ;  /* 0x0025d000010a7983 */ /* 0x000ee20000300a00 */
[----:B------:R-:W-:Y:S03]  /*777d0*/  STL [R1+0x2508], R9 ;  /* 0x0025080901007387 */ /* 0x000fe60000100800 */
[----:B---3--:R0:W-:Y:S04]  /*777e0*/  STL.64 [R1+0x25a0], R10 ;  /* 0x0025a00a01007387 */ /* 0x0081e80000100a00 */
[----:B0-----:R-:W3:Y:S01]  /*777f0*/  LDL.LU.64 R10, [R1+0x88] ;  /* 0x00008800010a7983 */ /* 0x001ee20000300a00 */
[----:B------:R0:W-:Y:S02]  /*77800*/  STL [R1+0x2504], R12 ;  /* 0x0025040c01007387 */ /* 0x0001e40000100800 */
[----:B------:R-:W2:Y:S02]  /*77810*/  LDL.LU.64 R14, [R1+0xa8] ;  /* 0x0000a800010e7983 */ /* 0x000ea40000300a00 */
[C---:B--2---:R-:W-:Y:S01]  /*77820*/  HMMA.16816.F32 R20, R24.reuse, R14, R20 ;  /* 0x0000000e1814723c */ /* 0x044fe20000001814 */
[----:B------:R-:W-:Y:S11]  /*77830*/  IMAD.MOV.U32 R13, RZ, RZ, R15 ;  /* 0x000000ffff0d7224 */ /* 0x000ff600078e000f */
[----:B------:R-:W-:Y:S11]  /*77840*/  @!UPT UIADD3 URZ, URZ, URZ, URZ ;  /* 0x0000003f3f3ff290 */ /* 0x000ff6000fffe03f */
[----:B------:R1:W-:Y:S01]  /*77850*/  STL.64 [R1+0xc40], R20 ;  /* 0x000c401401007387 */ /* 0x0003e20000100a00 */
[----:B------:R-:W-:Y:S02]  /*77860*/  STL.64 [R1+0xc48], R22 ;  /* 0x000c481601007387 */ /* 0x000fe40000100a00 */
[----:B------:R2:W-:Y:S02]  /*77870*/  STL [R1+0x2510], R13 ;  /* 0x0025100d01007387 */ /* 0x0005e40000100800 */
[----:B0-----:R-:W3:Y:S02]  /*77880*/  LDL.LU R12, [R1+0x360] ;  /* 0x00036000010c7983 */ /* 0x001ee40000300800 */
[----:B-1----:R-:W-:Y:S01]  /*77890*/  IMAD.MOV.U32 R20, RZ, RZ, R14 ;  /* 0x000000ffff147224 */ /* 0x002fe200078e000e */
[----:B--2---:R-:W2:Y:S01]  /*778a0*/  LDL.LU R13, [R1+0x364] ;  /* 0x00036400010d7983 */ /* 0x004ea20000300800 */
[----:B------:R-:W2:Y:S02]  /*778b0*/  LDL.LU R14, [R1+0x368] ;  /* 0x00036800010e7983 */ /* 0x000ea40000300800 */
[----:B------:R-:W2:Y:S01]  /*778c0*/  LDL.LU R15, [R1+0x36c] ;  /* 0x00036c00010f7983 */ /* 0x000ea20000300800 */
[----:B------:R0:W-:Y:S04]  /*778d0*/  STL [R1+0x250c], R20 ;  /* 0x00250c1401007387 */ /* 0x0001e80000100800 */
[----:B0-----:R-:W2:Y:S01]  /*778e0*/  LDL.LU R20, [R1+0x380] ;  /* 0x0003800001147983 */ /* 0x001ea20000300800 */
[----:B------:R-:W2:Y:S02]  /*778f0*/  LDL.LU R21, [R1+0x384] ;  /* 0x0003840001157983 */ /* 0x000ea40000300800 */
[----:B------:R-:W2:Y:S02]  /*77900*/  LDL.LU R22, [R1+0x388] ;  /* 0x0003880001167983 */ /* 0x000ea40000300800 */
[----:B------:R-:W2:Y:S02]  /*77910*/  LDL.LU R23, [R1+0x38c] ;  /* 0x00038c0001177983 */ /* 0x000ea40000300800 */
[C---:B--2---:R-:W-:Y:S11]  /*77920*/  HMMA.16816.F32 R20, R24.reuse, R18, R20 ;  /* 0x000000121814723c */ /* 0x044ff60000001814 */
[----:B------:R-:W-:Y:S11]  /*77930*/  @!UPT UIADD3 URZ, URZ, URZ, URZ ;  /* 0x0000003f3f3ff290 */ /* 0x000ff6000fffe03f */
[----:B------:R-:W-:Y:S01]  /*77940*/  @!UPT UIADD3 URZ, URZ, URZ, URZ ;  /* 0x0000003f3f3ff290 */ /* 0x000fe2000fffe03f */
[----:B------:R0:W-:Y:S01]  /*77950*/  STL.64 [R1+0xc30], R20 ;  /* 0x000c301401007387 */ /* 0x0001e20000100a00 */
[----:B------:R1:W-:Y:S02]  /*77960*/  STL.64 [R1+0xc38], R22 ;  /* 0x000c381601007387 */ /* 0x0003e40000100a00 */
[----:B0-----:R-:W-:Y:S02]  /*77970*/  IMAD.MOV.U32 R21, RZ, RZ, R19 ;  /* 0x000000ffff157224 */ /* 0x001fe400078e0013 */
[----:B-1----:R-:W-:Y:S02]  /*77980*/  IMAD.MOV.U32 R22, RZ, RZ, R18 ;  /* 0x000000ffff167224 */ /* 0x002fe400078e0012 */
[----:B------:R-:W2:Y:S01]  /*77990*/  LDL.LU.64 R18, [R1+0x25c8] ;  /* 0x0025c80001127983 */ /* 0x000ea20000300a00 */
[----:B------:R-:W2:Y:S02]  /*779a0*/  LDL.LU.64 R16, [R1+0x25c0] ;  /* 0x0025c00001107983 */ /* 0x000ea40000300a00 */
[----:B---3--:R-:W-:Y:S01]  /*779b0*/  IMAD.MOV.U32 R23, RZ, RZ, R11 ;  /* 0x000000ffff177224 */ /* 0x008fe200078e000b */
[C---:B--2---:R-:W-:Y:S11]  /*779c0*/  HMMA.16816.F32 R16, R24.reuse, R10, R16 ;  /* 0x0000000a1810723c */ /* 0x044ff60000001810 */
[----:B------:R-:W-:Y:S11]  /*779d0*/  @!UPT UIADD3 URZ, URZ, URZ, URZ ;  /* 0x0000003f3f3ff290 */ /* 0x000ff6000fffe03f */
[----:B------:R-:W-:Y:S01]  /*779e0*/  @!UPT UIADD3 URZ, URZ, URZ, URZ ;  /* 0x0000003f3f3ff290 */ /* 0x000fe2000fffe03f */
[----:B------:R-:W-:Y:S01]  /*779f0*/  STL.64 [R1+0xa60], R16 ;  /* 0x000a601001007387 */ /* 0x000fe20000100a00 */
[----:B------:R0:W-:Y:S03]  /*77a00*/  STL.64 [R1+0xa68], R18 ;  /* 0x000a681201007387 */ /* 0x0001e60000100a00 */
[----:B0-----:R-:W2:Y:S01]  /*77a10*/  LDL.LU.64 R18, [R1+0x25b8] ;  /* 0x0025b80001127983 */ /* 0x001ea20000300a00 */
[----:B------:R-:W3:Y:S02]  /*77a20*/  LDL.LU R8, [R1+0x340] ;  /* 0x0003400001087983 */ /* 0x000ee40000300800 */
[----:B------:R-:W3:Y:S02]  /*77a30*/  LDL.LU R9, [R1+0x344] ;  /* 0x0003440001097983 */ /* 0x000ee40000300800 */
[----:B------:R0:W-:Y:S01]  /*77a40*/  STL.64 [R1+0x2588], R22 ;  /* 0x0025881601007387 */ /* 0x0001e20000100a00 */
[----:B------:R-:W-:Y:S04]  /*77a50*/  STL [R1+0x2580], R21 ;  /* 0x0025801501007387 */ /* 0x000fe80000100800 */
[----:B0-----:R-:W3:Y:S01]  /*77a60*/  LDL.LU.64 R22, [R1+0x48] ;  /* 0x0000480001167983 */ /* 0x001ee20000300a00 */
[----:B--2---:R-:W-:Y:S03]  /*77a70*/  HMMA.16816.F32 R12, R24, R18, R12 ;  /* 0x00000012180c723c */ /* 0x004fe6000000180c */
[----:B---3--:R0:W-:Y:S04]  /*77a80*/  STL.64 [R1+0x2598], R22 ;  /* 0x0025981601007387 */ /* 0x0081e80000100a00 */
[----:B0-----:R-:W2:Y:S11]  /*77a90*/  LDL.LU.64 R22, [R1+0x58] ;  /* 0x0000580001167983 */ /* 0x001eb60000300a00 */
[----:B------:R-:W-:Y:S05]  /*77aa0*/  @!UPT UIADD3 URZ, URZ, URZ, URZ ;  /* 0x0000003f3f3ff290 */ /* 0x000fea000fffe03f */
[----:B------:R-:W-:Y:S02]  /*77ab0*/  STL.64 [R1+0xa40], R12 ;  /* 0x000a400c01007387 */ /* 0x000fe40000100a00 */
[----:B------:R0:W-:Y:S02]  /*77ac0*/  STL.64 [R1+0xa48], R14 ;  /* 0x000a480e01007387 */ /* 0x0001e40000100a00 */
[----:B0-----:R-:W-:Y:S02]  /*77ad0*/  IMAD.MOV.U32 R14, RZ, RZ, R18 ;  /* 0x000000ffff0e7224 */ /* 0x001fe400078e0012 */
[----:B------:R-:W-:Y:S02]  /*77ae0*/  IMAD.MOV.U32 R15, RZ, RZ, R19 ;  /* 0x000000ffff0f7224 */ /* 0x000fe400078e0013 */
[----:B------:R-:W4:Y:S01]  /*77af0*/  LDL.LU.64 R18, [R1+0x25b0] ;  /* 0x0025b00001127983 */ /* 0x000f220000300a00 */
[----:B------:R-:W-:Y:S02]  /*77b00*/  IMAD.MOV.U32 R0, RZ, RZ, R10 ;  /* 0x000000ffff007224 */ /* 0x000fe400078e000a */
[----:B------:R-:W-:-:S02]  /*77b10*/  IMAD.MOV.U32 R10, RZ, RZ, R3 ;  /* 0x000000ffff0a7224 */ /* 0x000fc400078e0003 */
[----:B------:R-:W-:Y:S02]  /*77b20*/  IMAD.MOV.U32 R11, RZ, RZ, R2 ;  /* 0x000000ffff0b7224 */ /* 0x000fe400078e0002 */
[----:B------:R-:W3:Y:S01]  /*77b30*/  LDL.LU.64 R2, [R1+0xca0] ;  /* 0x000ca00001027983 */ /* 0x000ee20000300a00 */
[C---:B----4-:R-:W-:Y:S11]  /*77b40*/  HMMA.16816.F32 R4, R24.reuse, R18, R4 ;  /* 0x000000121804723c */ /* 0x050ff60000001804 */
[----:B------:R-:W-:Y:S11]  /*77b50*/  @!UPT UIADD3 URZ, URZ, URZ, URZ ;  /* 0x0000003f3f3ff290 */ /* 0x000ff6000fffe03f */
[----:B------:R-:W-:Y:S01]  /*77b60*/  @!UPT UIADD3 URZ, URZ, URZ, URZ ;  /* 0x0000003f3f3ff290 */ /* 0x000fe2000fffe03f */
[----:B------:R-:W-:Y:S01]  /*77b70*/  STL.64 [R1+0xa30], R4 ;  /* 0x000a300401007387 */ /* 0x000fe20000100a00 */
[----:B------:R0:W-:Y:S03]  /*77b80*/  STL.64 [R1+0xa38], R6 ;  /* 0x000a380601007387 */ /* 0x0001e60000100a00 */
[----:B0-----:R-:W4:Y:S01]  /*77b90*/  LDL.LU.64 R6, [R1+0x25a8] ;  /* 0x0025a80001067983 */ /* 0x001f220000300a00 */
[----:B------:R-:W2:Y:S02]  /*77ba0*/  LDL.LU R16, [R1+0x310] ;  /* 0x0003100001107983 */ /* 0x000ea40000300800 */
[----:B------:R-:W-:Y:S02]  /*77bb0*/  IMAD.MOV.U32 R4, RZ, RZ, R18 ;  /* 0x000000ffff047224 */ /* 0x000fe400078e0012 */
[----:B------:R-:W2:Y:S02]  /*77bc0*/  LDL.LU R17, [R1+0x314] ;  /* 0x0003140001117983 */ /* 0x000ea40000300800 */
[----:B------:R-:W-:Y:S01]  /*77bd0*/  IMAD.MOV.U32 R5, RZ, RZ, R19 ;  /* 0x000000ffff057224 */ /* 0x000fe200078e0013 */
[----:B------:R-:W2:Y:S01]  /*77be0*/  LDL.LU R18, [R1+0x318] ;  /* 0x0003180001127983 */ /* 0x000ea20000300800 */
[----:B------:R-:W2:Y:S03]  /*77bf0*/  LDL.LU R19, [R1+0x31c] ;  /* 0x00031c0001137983 */ /* 0x000ea60000300800 */
[----:B--2---:R0:W-:Y:S01]  /*77c00*/  STL.64 [R1+0x2570], R18 ;  /* 0x0025701201007387 */ /* 0x0041e20000100a00 */
[----:B------:R1:W-:Y:S03]  /*77c10*/  STL.64 [R1+0x2568], R16 ;  /* 0x0025681001007387 */ /* 0x0003e60000100a00 */
[----:B0-----:R-:W2:Y:S01]  /*77c20*/  LDL.LU.64 R18, [R1+0x38] ;  /* 0x0000380001127983 */ /* 0x001ea20000300a00 */
[----:B------:R-:W-:Y:S03]  /*77c30*/  HMMA.16816.F32 R8, R24, R22, R8 ;  /* 0x000000161808723c */ /* 0x000fe60000001808 */
[----:B--2---:R0:W-:Y:S01]  /*77c40*/  STL.64 [R1+0x2590], R18 ;  /* 0x0025901201007387 */ /* 0x0041e20000100a00 */
[----:B-1----:R-:W2:Y:S02]  /*77c50*/  LDL.LU R16, [R1+0x330] ;  /* 0x0003300001107983 */ /* 0x002ea40000300800 */
[----:B------:R-:W2:Y:S01]  /*77c60*/  LDL.LU R17, [R1+0x334] ;  /* 0x0003340001117983 */ /* 0x000ea20000300800 */
[----:B0-----:R-:W2:Y:S01]  /*77c70*/  LDL.LU R18, [R1+0x338] ;  /* 0x0003380001127983 */ /* 0x001ea20000300800 */
[----:B------:R-:W2:Y:S02]  /*77c80*/  LDL.LU R19, [R1+0x33c] ;  /* 0x00033c0001137983 */ /* 0x000ea40000300800 */
[----:B----4-:R0:W-:Y:S02]  /*77c90*/  STL.64 [R1+0x2558], R6 ;  /* 0x0025580601007387 */ /* 0x0101e40000100a00 */
[----:B------:R1:W-:Y:S01]  /*77ca0*/  STL.64 [R1+0x2550], R4 ;  /* 0x0025500401007387 */ /* 0x0003e20000100a00 */
[----:B0-----:R-:W4:Y:S01]  /*77cb0*/  LDL.LU.64 R6, [R1+0x28] ;  /* 0x0000280001067983 */ /* 0x001f220000300a00 */
[----:B------:R-:W-:-:S03]  /*77cc0*/  IMAD.MOV.U32 R12, RZ, RZ, R23 ;  /* 0x000000ffff0c7224 */ /* 0x000fc600078e0017 */
[----:B----4-:R0:W-:Y:S01]  /*77cd0*/  STL.64 [R1+0x2578], R6 ;  /* 0x0025780601007387 */ /* 0x0101e20000100a00 */
[----:B-1----:R-:W4:Y:S02]  /*77ce0*/  LDL.LU R4, [R1+0x320] ;  /* 0x0003200001047983 */ /* 0x002f240000300800 */
[----:B------:R-:W4:Y:S01]  /*77cf0*/  LDL.LU R5, [R1+0x324] ;  /* 0x0003240001057983 */ /* 0x000f220000300800 */
[----:B0-----:R-:W4:Y:S01]  /*77d00*/  LDL.LU R6, [R1+0x328] ;  /* 0x0003280001067983 */ /* 0x001f220000300800 */
[----:B------:R-:W4:Y:S02]  /*77d10*/  LDL.LU R7, [R1+0x32c] ;  /* 0x00032c0001077983 */ /* 0x000f240000300800 */
[----:B------:R-:W2:Y:S02]  /*77d20*/  LDL.LU.64 R28, [R1+0xc98] ;  /* 0x000c9800011c7983 */ /* 0x000ea40000300a00 */
[----:B------:R0:W-:Y:S01]  /*77d30*/  STL.64 [R1+0xa50], R8 ;  /* 0x000a500801007387 */ /* 0x0001e20000100a00 */
[----:B------:R1:W-:Y:S01]  /*77d40*/  STL.64 [R1+0xa58], R10 ;  /* 0x000a580a01007387 */ /* 0x0003e20000100a00 */
[----:B0-----:R-:W-:-:S03]  /*77d50*/  IMAD.MOV.U32 R9, RZ, RZ, R22 ;  /* 0x000000ffff097224 */ /* 0x001fc600078e0016 */
[----:B-1----:R-:W2:Y:S01]  /*77d60*/  LDL.LU.64 R10, [R1+0x25a0] ;  /* 0x0025a000010a7983 */ /* 0x002ea20000300a00 */
[----:B------:R-:W2:Y:S02]  /*77d70*/  LDL.LU.64 R22, [R1+0x2598] ;  /* 0x0025980001167983 */ /* 0x000ea40000300a00 */
[C---:B--2---:R-:W-:Y:S01]  /*77d80*/  HMMA.16816.F32 R16, R24.reuse, R22, R16 ;  /* 0x000000161810723c */ /* 0x044fe20000001810 */
[----:B------:R-:W-:Y:S02]  /*77d90*/  IMAD.MOV.U32 R13, RZ, RZ, R22 ;  /* 0x000000ffff0d7224 */ /* 0x000fe400078e0016 */
[----:B------:R-:W-:Y:S11]  /*77da0*/  IMAD.MOV.U32 R20, RZ, RZ, R23 ;  /* 0x000000ffff147224 */ /* 0x000ff600078e0017 */
[----:B------:R-:W-:Y:S09]  /*77db0*/  @!UPT UIADD3 URZ, URZ, URZ, URZ ;  /* 0x0000003f3f3ff290 */ /* 0x000ff2000fffe03f */
[----:B------:R-:W-:Y:S01]  /*77dc0*/  STL.64 [R1+0x920], R16 ;  /* 0x0009201001007387 */ /* 0x000fe20000100a00 */
[----:B------:R0:W-:Y:S03]  /*77dd0*/  STL.64 [R1+0x928], R18 ;  /* 0x0009281201007387 */ /* 0x0001e60000100a00 */
[----:B0-----:R-:W4:Y:S01]  /*77de0*/  LDL.LU.64 R18, [R1+0x2590] ;  /* 0x0025900001127983 */ /* 0x001f220000300a00 */
[----:B------:R-:W2:Y:S02]  /*77df0*/  LDL.LU.64 R22, [R1+0x2588] ;  /* 0x0025880001167983 */ /* 0x000ea40000300a00 */
[----:B------:R-:W3:Y:S01]  /*77e00*/  LDL.LU R21, [R1+0x2580] ;  /* 0x0025800001157983 */ /* 0x000ee20000300800 */
[----:B--2---:R0:W-:Y:S01]  /*77e10*/  STL.64 [R1+0x2530], R22 ;  /* 0x0025301601007387 */ /* 0x0041e20000100a00 */
[----:B---3--:R1:W-:Y:S03]  /*77e20*/  STL.64 [R1+0x2528], R20 ;  /* 0x0025281401007387 */ /* 0x0083e60000100a00 */
[----:B0-----:R-:W2:Y:S04]  /*77e30*/  LDL.LU.64 R22, [R1+0x8] ;  /* 0x0000080001167983 */ /* 0x001ea80000300a00 */
[----:B--2---:R0:W-:Y:S01]  /*77e40*/  STL.64 [R1+0x2548], R22 ;  /* 0x0025481601007387 */ /* 0x0041e20000100a00 */
[----:B-1----:R-:W2:Y:S02]  /*77e50*/  LDL.LU R20, [R1+0x300] ;  /* 0x0003000001147983 */ /* 0x002ea40000300800 */
[----:B------:R-:W2:Y:S01]  /*77e60*/  LDL.LU R21, [R1+0x304] ;  /* 0x0003040001157983 */ /* 0x000ea20000300800 */
[----:B0-----:R-:W2:Y:S01]  /*77e70*/  LDL.LU R22, [R1+0x308] ;  /* 0x0003080001167983 */ /* 0x001ea20000300800 */
[----:B------:R-:W2:Y:S02]  /*77e80*/  LDL.LU R23, [R1+0x30c] ;  /* 0x00030c0001177983 */ /* 0x000ea40000300800 */
[----:B------:R-:W-:Y:S02]  /*77e90*/  STL.64 [R1+0x2520], R14 ;  /* 0x0025200e01007387 */ /* 0x000fe40000100a00 */
[----:B------:R0:W-:Y:S02]  /*77ea0*/  STL.64 [R1+0x2518], R12 ;  /* 0x0025180c01007387 */ /* 0x0001e40000100a00 */
[----:B0-----:R-:W3:Y:S01]  /*77eb0*/  LDL.LU R12, [R1+0x2e0] ;  /* 0x0002e000010c7983 */ /* 0x001ee20000300800 */
[----:B------:R-:W3:Y:S02]  /*77ec0*/  LDL.LU R13, [R1+0x2e4] ;  /* 0x0002e400010d7983 */ /* 0x000ee40000300800 */
[----:B------:R-:W2:Y:S02]  /*77ed0*/  LDL.LU R14, [R1+0x2e8] ;  /* 0x0002e800010e7983 */ /* 0x000ea40000300800 */
[----:B------:R-:W2:Y:S01]  /*77ee0*/  LDL.LU R15, [R1+0x2ec] ;  /* 0x0002ec00010f7983 */ /* 0x000ea20000300800 */
[C---:B----4-:R-:W-:Y:S01]  /*77ef0*/  HMMA.16816.F32 R4, R24.reuse, R18, R4 ;  /* 0x000000121804723c */ /* 0x050fe20000001804 */
[----:B--2---:R-:W-:Y:S01]  /*77f00*/  STL.64 [R1+0x2540], R14 ;  /* 0x0025400e01007387 */ /* 0x004fe20000100a00 */
[----:B---3--:R0:W-:Y:S03]  /*77f10*/  STL.64 [R1+0x2538], R12 ;  /* 0x0025380c01007387 */ /* 0x0081e60000100a00 */
[----:B0-----:R-:W2:Y:S01]  /*77f20*/  LDL.LU R12, [R1+0x2f0] ;  /* 0x0002f000010c7983 */ /* 0x001ea20000300800 */
[----:B------:R-:W2:Y:S02]  /*77f30*/  LDL.LU R13, [R1+0x2f4] ;  /* 0x0002f400010d7983 */ /* 0x000ea40000300800 */
[----:B------:R-:W2:Y:S02]  /*77f40*/  LDL.LU R14, [R1+0x2f8] ;  /* 0x0002f800010e7983 */ /* 0x000ea40000300800 */
[----:B------:R-:W2:Y:S01]  /*77f50*/  LDL.LU R15, [R1+0x2fc] ;  /* 0x0002fc00010f7983 */ /* 0x000ea20000300800 */
[----:B------:R-:W3:Y:S01]  /*77f60*/  LDL.LU R8, [R1+0xdd0] ;  /* 0x000dd00001087983 */ /* 0x000ee20000300800 */
[----:B------:R0:W-:Y:S02]  /*77f70*/  STL.64 [R1+0x24e8], R10 ;  /* 0x0024e80a01007387 */ /* 0x0001e40000100a00 */
[----:B0-----:R-:W-:Y:S01]  /*77f80*/  IMAD.MOV.U32 R10, RZ, RZ, R18 ;  /* 0x000000ffff0a7224 */ /* 0x001fe200078e0012 */
[----:B---3--:R0:W-:Y:S08]  /*77f90*/  STL [R1+0x24e0], R8 ;  /* 0x0024e00801007387 */ /* 0x0081f00000100800 */
[----:B------:R-:W-:Y:S02]  /*77fa0*/  STL.64 [R1+0x910], R4 ;  /* 0x0009100401007387 */ /* 0x000fe40000100a00 */
[----:B------:R1:W-:Y:S02]  /*77fb0*/  STL.64 [R1+0x918], R6 ;  /* 0x0009180601007387 */ /* 0x0003e40000100a00 */
[----:B0-----:R-:W-:Y:S01]  /*77fc0*/  IMAD.MOV.U32 R8, RZ, RZ, R19 ;  /* 0x000000ffff087224 */ /* 0x001fe200078e0013 */
[----:B-1----:R-:W3:Y:S01]  /*77fd0*/  LDL.LU.64 R6, [R1+0x2578] ;  /* 0x0025780001067983 */ /* 0x002ee20000300a00 */
[----:B------:R-:W3:Y:S02]  /*77fe0*/  LDL.LU.64 R18, [R1+0x2570] ;  /* 0x0025700001127983 */ /* 0x000ee40000300a00 */
        /* <DEDUP_REMOVED lines=9> */
[----:B------:R-:W2:Y:S01]  /*78080*/  LDL.LU.64 R4, [R1+0x2550] ;  /* 0x0025500001047983 */ /* 0x000ea20000300a00 */
[C---:B----4-:R-:W-:Y:S11]  /*78090*/  HMMA.16816.F32 R20, R24.reuse, R6, R20 ;  /* 0x000000061814723c */ /* 0x050ff60000001814 */
[----:B------:R-:W-:Y:S11]  /*780a0*/  @!UPT UIADD3 URZ, URZ, URZ, URZ ;  /* 0x0000003f3f3ff290 */ /* 0x000ff6000fffe03f */
[----:B------:R-:W-:Y:S01]  /*780b0*/  @!UPT UIADD3 URZ, URZ, URZ, URZ ;  /* 0x0000003f3f3ff290 */ /* 0x000fe2000fffe03f */
[----:B------:R-:W-:Y:S01]  /*780c0*/  STL.64 [R1+0x8f0], R20 ;  /* 0x0008f01401007387 */ /* 0x000fe20000100a00 */
[----:B------:R0:W-:Y:S03]  /*780d0*/  STL.64 [R1+0x8f8], R22 ;  /* 0x0008f81601007387 */ /* 0x0001e60000100a00 */
[----:B0-----:R-:W2:Y:S01]  /*780e0*/  LDL.LU.64 R22, [R1+0x2548] ;  /* 0x0025480001167983 */ /* 0x001ea20000300a00 */
[----:B------:R-:W-:Y:S01]  /*780f0*/  STL.64 [R1+0x23c8], R6 ;  /* 0x0023c80601007387 */ /* 0x000fe20000100a00 */
[C---:B--2---:R-:W-:Y:S11]  /*78100*/  HMMA.16816.F32 R12, R24.reuse, R22, R12 ;  /* 0x00000016180c723c */ /* 0x044ff6000000180c */
[----:B------:R-:W-:Y:S11]  /*78110*/  @!UPT UIADD3 URZ, URZ, URZ, URZ ;  /* 0x0000003f3f3ff290 */ /* 0x000ff6000fffe03f */
[----:B------:R-:W-:Y:S01]  /*78120*/  @!UPT UIADD3 URZ, URZ, URZ, URZ ;  /* 0x0000003f3f3ff290 */ /* 0x000fe2000fffe03f */
[----:B------:R-:W-:Y:S01]  /*78130*/  STL.64 [R1+0x8e0], R12 ;  /* 0x0008e00c01007387 */ /* 0x000fe20000100a00 */
[----:B------:R0:W-:Y:S03]  /*78140*/  STL.64 [R1+0x8e8], R14 ;  /* 0x0008e80e01007387 */ /* 0x0001e60000100a00 */
[----:B0-----:R-:W3:Y:S01]  /*78150*/  LDL.LU.64 R14, [R1+0x2540] ;  /* 0x00254000010e7983 */ /* 0x001ee20000300a00 */
[----:B------:R-:W3:Y:S02]  /*78160*/  LDL.LU.64 R12, [R1+0x2538] ;  /* 0x00253800010c7983 */ /* 0x000ee40000300a00 */
[----:B------:R-:W-:Y:S02]  /*78170*/  IMAD.MOV.U32 R7, RZ, RZ, R22 ;  /* 0x000000ffff077224 */ /* 0x000fe400078e0016 */
[----:B------:R-:W-:Y:S02]  /*78180*/  IMAD.MOV.U32 R6, RZ, RZ, R23 ;  /* 0x000000ffff067224 */ /* 0x000fe400078e0017 */
[----:B------:R-:W2:Y:S01]  /*78190*/  LDL.LU.64 R22, [R1+0x2530] ;  /* 0x0025300001167983 */ /* 0x000ea20000300a00 */
[----:B------:R-:W4:Y:S01]  /*781a0*/  LDL.LU.64 R20, [R1+0x2528] ;  /* 0x0025280001147983 */ /* 0x000f220000300a00 */
[----:B---3--:R-:W-:Y:S11]  /*781b0*/  HMMA.16816.F32 R12, R24, R18, R12 ;  /* 0x00000012180c723c */ /* 0x008ff6000000180c */
[----:B------:R-:W-:Y:S11]  /*781c0*/  @!UPT UIADD3 URZ, URZ, URZ, URZ ;  /* 0x0000003f3f3ff290 */ /* 0x000ff6000fffe03f */
[----:B------:R-:W-:Y:S01]  /*781d0*/  @!UPT UIADD3 URZ, URZ, URZ, URZ ;  /* 0x0000003f3f3ff290 */ /* 0x000fe2000fffe03f */
[----:B------:R-:W-:Y:S01]  /*781e0*/  STL.64 [R1+0x8d0], R12 ;  /* 0x0008d00c01007387 */ /* 0x000fe20000100a00 */
[----:B------:R0:W-:Y:S03]  /*781f0*/  STL.64 [R1+0x8d8], R14 ;  /* 0x0008d80e01007387 */ /* 0x0001e60000100a00 */
[----:B0-----:R-:W3:Y:S01]  /*78200*/  LDL.LU.64 R14, [R1+0x2520] ;  /* 0x00252000010e7983 */ /* 0x001ee20000300a00 */
[----:B------:R-:W2:Y:S02]  /*78210*/  LDL.LU.64 R12, [R1+0x2518] ;  /* 0x00251800010c7983 */ /* 0x000ea40000300a00 */
[----:B------:R0:W-:Y:S02]  /*78220*/  STL.64 [R1+0x23a8], R18 ;  /* 0x0023a81201007387 */ /* 0x0001e40000100a00 */
[----:B0-----:R-:W-:Y:S02]  /*78230*/  IMAD.MOV.U32 R18, RZ, RZ, R7 ;  /* 0x000000ffff127224 */ /* 0x001fe400078e0007 */
[----:B------:R-:W-:-:S02]  /*78240*/  IMAD.MOV.U32 R19, RZ, RZ, R6 ;  /* 0x000000ffff137224 */ /* 0x000fc400078e0006 */
[----:B------:R-:W-:Y:S02]  /*78250*/  IMAD.MOV.U32 R6, RZ, RZ, R16 ;  /* 0x000000ffff067224 */ /* 0x000fe400078e0010 */
[----:B------:R-:W-:-:S05]  /*78260*/  IMAD.MOV.U32 R7, RZ, RZ, R11 ;  /* 0x000000ffff077224 */ /* 0x000fca00078e000b */
[----:B------:R-:W-:Y:S01]  /*78270*/  STL.64 [R1+0x23e0], R6 ;  /* 0x0023e00601007387 */ /* 0x000fe20000100a00 */
[----:B------:R0:W-:Y:S02]  /*78280*/  STL.64 [R1+0x23c0], R18 ;  /* 0x0023c01201007387 */ /* 0x0001e40000100a00 */
[----:B------:R-:W2:Y:S02]  /*78290*/  LDL.LU R16, [R1+0x110] ;  /* 0x0001100001107983 */ /* 0x000ea40000300800 */
[----:B------:R-:W2:Y:S01]  /*782a0*/  LDL.LU R17, [R1+0x114] ;  /* 0x0001140001117983 */ /* 0x000ea20000300800 */
[----:B0-----:R-:W2:Y:S01]  /*782b0*/  LDL.LU R18, [R1+0x118] ;  /* 0x0001180001127983 */ /* 0x001ea20000300800 */
[----:B------:R-:W2:Y:S02]  /*782c0*/  LDL.LU R19, [R1+0x11c] ;  /* 0x00011c0001137983 */ /* 0x000ea40000300800 */
[----:B------:R-:W-:Y:S02]  /*782d0*/  IMAD.MOV.U32 R6, RZ, RZ, R10 ;  /* 0x000000ffff067224 */ /* 0x000fe400078e000a */
        /* <DEDUP_REMOVED lines=26> */
[----:B------:R-:W4:Y:S01]  /*78480*/  LDL.LU R4, [R1+0x2500] ;  /* 0x0025000001047983 */ /* 0x000f220000300800 */
[----:B------:R-:W4:Y:S03]  /*78490*/  LDL.LU R5, [R1+0x24fc] ;  /* 0x0024fc0001057983 */ /* 0x000f260000300800 */
        /* <DEDUP_REMOVED lines=38> */
[----:B----4-:R-:W-:-:S05]  /*78700*/  IMAD.MOV.U32 R7, RZ, RZ, R13 ;  /* 0x000000ffff077224 */ /* 0x010fca00078e000d */
        /* <DEDUP_REMOVED lines=8> */
[----:B------:R-:W-:Y:S01]  /*78790*/  IMAD.MOV.U32 R7, RZ, RZ, R9 ;  /* 0x000000ffff077224 */ /* 0x000fe200078e0009 */
[----:B------:R-:W3:Y:S01]  /*787a0*/  LDL.LU R8, [R1+0x2d0] ;  /* 0x0002d00001087983 */ /* 0x000ee20000300800 */
[----:B------:R-:W3:Y:S02]  /*787b0*/  LDL.LU R9, [R1+0x2d4] ;  /* 0x0002d40001097983 */ /* 0x000ee40000300800 */
[----:B------:R-:W3:Y:S02]  /*787c0*/  LDL.LU R10, [R1+0x2d8] ;  /* 0x0002d800010a7983 */ /* 0x000ee40000300800 */
[----:B------:R-:W3:Y:S01]  /*787d0*/  LDL.LU R11, [R1+0x2dc] ;  /* 0x0002dc00010b7983 */ /* 0x000ee20000300800 */
[----:B------:R-:W-:Y:S04]  /*787e0*/  STL.64 [R1+0x24b8], R6 ;  /* 0x0024b80601007387 */ /* 0x000fe80000100a00 */
[----:B----4-:R-:W-:Y:S01]  /*787f0*/  STL.64 [R1+0x2480], R18 ;  /* 0x0024801201007387 */ /* 0x010fe20000100a00 */
[----:B--2---:R0:W-:Y:S03]  /*78800*/  STL.64 [R1+0x2478], R16 ;  /* 0x0024781001007387 */ /* 0x0041e60000100a00 */
[----:B0-----:R-:W2:Y:S01]  /*78810*/  LDL.LU R16, [R1+0x190] ;  /* 0x0001900001107983 */ /* 0x001ea20000300800 */
[----:B------:R-:W2:Y:S02]  /*78820*/  LDL.LU R17, [R1+0x194] ;  /* 0x0001940001117983 */ /* 0x000ea40000300800 */
[----:B------:R-:W4:Y:S02]  /*78830*/  LDL.LU R18, [R1+0x198] ;  /* 0x0001980001127983 */ /* 0x000f240000300800 */
[----:B------:R-:W4:Y:S01]  /*78840*/  LDL.LU R19, [R1+0x19c] ;  /* 0x00019c0001137983 */ /* 0x000f220000300800 */
[----:B------:R-:W2:Y:S01]  /*78850*/  LDL.LU R20, [R1+0x1d0] ;  /* 0x0001d00001147983 */ /* 0x000ea20000300800 */
        /* <DEDUP_REMOVED lines=25> */
[----:B------:R-:W4:Y:S02]  /*789f0*/  LDL.LU R8, [R1+0x24e0] ;  /* 0x0024e00001087983 */ /* 0x000f240000300800 */
[----:B------:R0:W-:Y:S02]  /*78a00*/  STL.64 [R1+0x23a0], R14 ;  /* 0x0023a00e01007387 */ /* 0x0001e40000100a00 */
[----:B------:R-:W2:Y:S01]  /*78a10*/  LDL.LU R12, [R1+0xf0] ;  /* 0x0000f000010c7983 */ /* 0x000ea20000300800 */
[----:B------:R-:W2:Y:S04]  /*78a20*/  LDL.LU R13, [R1+0xf4] ;  /* 0x0000f400010d7983 */ /* 0x000ea80000300800 */
        /* <DEDUP_REMOVED lines=9> */
[----:B------:R-:W3:Y:S01]  /*78ac0*/  LDL.LU.64 R22, [R1+0x24d8] ;  /* 0x0024d80001167983 */ /* 0x000ee20000300a00 */
[----:B------:R-:W3:Y:S02]  /*78ad0*/  LDL.LU.64 R20, [R1+0x24d0] ;  /* 0x0024d00001147983 */ /* 0x000ee40000300a00 */
[----:B------:R-:W-:-:S02]  /*78ae0*/  IMAD.MOV.U32 R6, RZ, RZ, R5 ;  /* 0x000000ffff067224 */ /* 0x000fc400078e0005 */
[----:B------:R-:W-:-:S06]  /*78af0*/  IMAD.MOV.U32 R7, RZ, RZ, R4 ;  /* 0x000000ffff077224 */ /* 0x000fcc00078e0004 */
        /* <DEDUP_REMOVED lines=96> */
[----:B------:R-:W2:Y:S11]  /*79100*/  LDL.LU.64 R14, [R1+0x23a0] ;  /* 0x0023a000010e7983 */ /* 0x000eb60000300a00 */
[----:B------:R-:W-:Y:S10]  /*79110*/  @!UPT UIADD3 URZ, URZ, URZ, URZ ;  /* 0x0000003f3f3ff290 */ /* 0x000ff4000fffe03f */
[----:B------:R0:W-:Y:S01]  /*79120*/  STL.64 [R1+0x8a0], R16 ;  /* 0x0008a01001007387 */ /* 0x0001e20000100a00 */
[----:B------:R1:W-:Y:S03]  /*79130*/  STL.64 [R1+0x8a8], R18 ;  /* 0x0008a81201007387 */ /* 0x0003e60000100a00 */
[----:B0-----:R-:W2:Y:S01]  /*79140*/  LDL.LU R16, [R1+0xe0] ;  /* 0x0000e00001107983 */ /* 0x001ea20000300800 */
[----:B------:R-:W2:Y:S02]  /*79150*/  LDL.LU R17, [R1+0xe4] ;  /* 0x0000e40001117983 */ /* 0x000ea40000300800 */
[----:B-1----:R-:W-:Y:S02]  /*79160*/  IMAD.MOV.U32 R18, RZ, RZ, R0 ;  /* 0x000000ffff127224 */ /* 0x002fe400078e0000 */
[----:B------:R-:W3:Y:S01]  /*79170*/  LDL.LU R0, [R1+0x239c] ;  /* 0x00239c0001007983 */ /* 0x000ee20000300800 */
[----:B------:R-:W2:Y:S02]  /*79180*/  LDL.LU R19, [R1+0xec] ;  /* 0x0000ec0001137983 */ /* 0x000ea40000300800 */
[----:B------:R-:W-:-:S04]  /*79190*/  IMAD.MOV.U32 R9, RZ, RZ, c[0x0][0x188] ;  /* 0x00006200ff097624 */ /* 0x000fc800078e00ff */
[----:B------:R-:W-:-:S04]  /*791a0*/  IMAD.SHL.U32 R5, R9, 0x80, RZ ;  /* 0x0000008009057824 */ /* 0x000fc800078e00ff */
[----:B------:R-:W-:-:S05]  /*791b0*/  IMAD.SHL.U32 R5, R5, 0x2, RZ ;  /* 0x0000000205057824 */ /* 0x000fca00078e00ff */
[-C--:B------:R-:W-:Y:S01]  /*791c0*/  IADD3 R4, P0, R2, R5.reuse, RZ ;  /* 0x0000000502047210 */ /* 0x080fe20007f1e0ff */
[----:B------:R-:W-:Y:S01]  /*791d0*/  IADD3 R5, P1, R28, R5, RZ ;  /* 0x000000051c057210 */ /* 0x000fe20007f3e0ff */
[----:B----4-:R-:W-:-:S03]  /*791e0*/  IADD3 R8, R8, 0x1, RZ ;  /* 0x0000000108087810 */ /* 0x010fc60007ffe0ff */
[----:B------:R-:W-:Y:S01]  /*791f0*/  STL [R1+0x2208], R4 ;  /* 0x0022080401007387 */ /* 0x000fe20000100800 */
[C---:B--2---:R-:W-:Y:S01]  /*79200*/  HMMA.16816.F32 R12, R20.reuse, R14, R16 ;  /* 0x0000000e140c723c */ /* 0x044fe20000001810 */
[--C-:B---3--:R-:W-:Y:S11]  /*79210*/  IMAD.X R2, R3, 0x1, R0.reuse, P0 ;  /* 0x0000000103027824 */ /* 0x108ff600000e0600 */
[----:B------:R-:W-:Y:S11]  /*79220*/  @!UPT UIADD3 URZ, URZ, URZ, URZ ;  /* 0x0000003f3f3ff290 */ /* 0x000ff6000fffe03f */
[----:B------:R-:W-:Y:S01]  /*79230*/  STL.64 [R1+0x890], R12 ;  /* 0x0008900c01007387 */ /* 0x000fe20000100a00 */
[----:B------:R-:W-:Y:S02]  /*79240*/  STL.64 [R1+0x898], R14 ;  /* 0x0008980e01007387 */ /* 0x000fe40000100a00 */
[----:B------:R-:W-:Y:S02]  /*79250*/  STL [R1+0x220c], R5 ;  /* 0x00220c0501007387 */ /* 0x000fe40000100800 */
[----:B------:R-:W-:Y:S01]  /*79260*/  STL [R1+0x2210], R2 ;  /* 0x0022100201007387 */ /* 0x000fe20000100800 */
[----:B------:R0:W-:Y:S02]  /*79270*/  STL [R1+0xdd0], R8 ;  /* 0x000dd00801007387 */ /* 0x0001e40000100800 */
[----:B0-----:R-:W-:Y:S01]  /*79280*/  HMMA.16816.F32 R8, R20, R10, R24 ;  /* 0x0000000a1408723c */ /* 0x001fe20000001818 */
[----:B------:R-:W-:Y:S01]  /*79290*/  IMAD.X R3, R29, 0x1, R0, P1 ;  /* 0x000000011d037824 */ /* 0x000fe200008e0600 */
[----:B------:R0:W-:Y:S04]  /*792a0*/  STL [R1+0x2398], R0 ;  /* 0x0023980001007387 */ /* 0x0001e80000100800 */
[----:B------:R-:W-:Y:S11]  /*792b0*/  STL [R1+0x2214], R3 ;  /* 0x0022140301007387 */ /* 0x000ff60000100800 */
[----:B------:R-:W-:Y:S06]  /*792c0*/  @!UPT UIADD3 URZ, URZ, URZ, URZ ;  /* 0x0000003f3f3ff290 */ /* 0x000fec000fffe03f */
[----:B------:R-:W-:Y:S01]  /*792d0*/  STL.64 [R1+0x880], R8 ;  /* 0x0008800801007387 */ /* 0x000fe20000100a00 */
[----:B------:R1:W-:Y:S02]  /*792e0*/  STL.64 [R1+0x888], R10 ;  /* 0x0008880a01007387 */ /* 0x0003e40000100a00 */
[----:B0-----:R-:W2:Y:S02]  /*792f0*/  LDL R0, [R1+0x1de4] ;  /* 0x001de40001007983 */ /* 0x001ea40000100800 */
[----:B------:R-:W3:Y:S01]  /*79300*/  LDL.LU R20, [R1+0x15bc] ;  /* 0x0015bc0001147983 */ /* 0x000ee20000300800 */
[----:B------:R-:W4:Y:S01]  /*79310*/  LDL.LU R21, [R1+0x15b4] ;  /* 0x0015b40001157983 */ /* 0x000f220000300800 */
[----:B------:R-:W2:Y:S02]  /*79320*/  LDL.LU R22, [R1+0x15ac] ;  /* 0x0015ac0001167983 */ /* 0x000ea40000300800 */
[----:B------:R-:W-:Y:S02]  /*79330*/  IMAD.MOV.U32 R6, RZ, RZ, R11 ;  /* 0x000000ffff067224 */ /* 0x000fe400078e000b */
[----:B------:R-:W2:Y:S01]  /*79340*/  LDL.LU R23, [R1+0x15a4] ;  /* 0x0015a40001177983 */ /* 0x000ea20000300800 */
[----:B-1----:R-:W2:Y:S01]  /*79350*/  LDL.LU R11, [R1+0x159c] ;  /* 0x00159c00010b7983 */ /* 0x002ea20000300800 */
        /* <DEDUP_REMOVED lines=17> */
[----:B------:R-:W-:-:S02]  /*79470*/  IMAD.MOV.U32 R7, RZ, RZ, R10 ;  /* 0x000000ffff077224 */ /* 0x000fc400078e000a */
[----:B------:R-:W2:Y:S01]  /*79480*/  LDL.LU R8, [R1+0x1554] ;  /* 0x0015540001087983 */ /* 0x000ea20000300800 */
[----:B------:R-:W2:Y:S01]  /*79490*/  LDL.LU R29, [R1+0x1578] ;  /* 0x00157800011d7983 */ /* 0x000ea20000300800 */
[----:B------:R-:W2:Y:S02]  /*794a0*/  LDL.LU R28, [R1+0x154c] ;  /* 0x00154c00011c7983 */ /* 0x000ea40000300800 */
[----:B------:R0:W-:Y:S02]  /*794b0*/  STL [R1+0x221c], R6 ;  /* 0x00221c0601007387 */ /* 0x0001e40000100800 */
[----:B0-----:R-:W2:Y:S01]  /*794c0*/  LDL.LU R6, [R1+0x15c4] ;  /* 0x0015c40001067983 */ /* 0x001ea20000300800 */
[----:B------:R0:W-:Y:S03]  /*794d0*/  STL [R1+0x2218], R7 ;  /* 0x0022180701007387 */ /* 0x0001e60000100800 */
[----:B0-----:R-:W2:Y:S01]  /*794e0*/  LDL R7, [R1+0xdd0] ;  /* 0x000dd00001077983 */ /* 0x001ea20000100800 */
[----:B------:R-:W-:-:S04]  /*794f0*/  IMAD.MOV.U32 R10, RZ, RZ, c[0x0][0x188] ;  /* 0x00006200ff0a7624 */ /* 0x000fc800078e00ff */
[----:B------:R-:W-:-:S04]  /*79500*/  IMAD.SHL.U32 R10, R10, 0x80, RZ ;  /* 0x000000800a0a7824 */ /* 0x000fc800078e00ff */
[----:B------:R-:W-:Y:S01]  /*79510*/  IMAD.SHL.U32 R10, R10, 0x2, RZ ;  /* 0x000000020a0a7824 */ /* 0x000fe200078e00ff */
[----:B--2---:R-:W-:Y:S02]  /*79520*/  ISETP.NE.U32.AND P0, PT, R7, R0, PT ;  /* 0x000000000700720c */ /* 0x004fe40003f05070 */
[----:B------:R-:W2:Y:S02]  /*79530*/  LDL.LU R0, [R1+0x2398] ;  /* 0x0023980001007983 */ /* 0x000ea40000300800 */
[-C--:B------:R-:W-:Y:S02]  /*79540*/  IADD3 R6, P1, R6, R10.reuse, RZ ;  /* 0x0000000a06067210 */ /* 0x080fe40007f3e0ff */
[-C--:B---3--:R-:W-:Y:S02]  /*79550*/  IADD3 R20, P2, R20, R10.reuse, RZ ;  /* 0x0000000a14147210 */ /* 0x088fe40007f5e0ff */
[-C--:B----4-:R-:W-:Y:S02]  /*79560*/  IADD3 R21, P3, R21, R10.reuse, RZ ;  /* 0x0000000a15157210 */ /* 0x090fe40007f7e0ff */
[----:B------:R-:W-:-:S02]  /*79570*/  IADD3 R22, P4, R22, R10, RZ ;  /* 0x0000000a16167210 */ /* 0x000fc40007f9e0ff */
[-C--:B------:R-:W-:Y:S01]  /*79580*/  IADD3 R23, P5, R23, R10.reuse, RZ ;  /* 0x0000000a17177210 */ /* 0x080fe20007fbe0ff */
[----:B------:R-:W-:Y:S01]  /*79590*/  STL [R1+0x15c4], R6 ;  /* 0x0015c40601007387 */ /* 0x000fe20000100800 */
[-C--:B------:R-:W-:Y:S01]  /*795a0*/  IADD3 R11, P6, R11, R10.reuse, RZ ;  /* 0x0000000a0b0b7210 */ /* 0x080fe20007fde0ff */
[----:B------:R-:W-:Y:S02]  /*795b0*/  STL [R1+0x15bc], R20 ;  /* 0x0015bc1401007387 */ /* 0x000fe40000100800 */
[----:B------:R-:W-:Y:S01]  /*795c0*/  STL [R1+0x15b4], R21 ;  /* 0x0015b41501007387 */ /* 0x000fe20000100800 */
[----:B------:R-:W-:Y:S01]  /*795d0*/  STL [R1+0x15ac], R22 ;  /* 0x0015ac1601007387 */ /* 0x000fe20000100800 */
[----:B------:R-:W-:Y:S02]  /*795e0*/  STL [R1+0x15a4], R23 ;  /* 0x0015a41701007387 */ /* 0x000fe40000100800 */
[----:B------:R-:W-:Y:S02]  /*795f0*/  STL [R1+0x159c], R11 ;  /* 0x00159c0b01007387 */ /* 0x000fe40000100800 */
[--C-:B--2---:R-:W-:Y:S01]  /*79600*/  IMAD.X R3, R3, 0x1, R0.reuse, P1 ;  /* 0x0000000103037824 */ /* 0x104fe200008e0600 */
[-C--:B------:R-:W-:Y:S01]  /*79610*/  IADD3 R2, P1, R2, R10.reuse, RZ ;  /* 0x0000000a02027210 */ /* 0x080fe20007f3e0ff */
[--C-:B------:R-:W-:Y:S01]  /*79620*/  IMAD.X R5, R5, 0x1, R0.reuse, P2 ;  /* 0x0000000105057824 */ /* 0x100fe200010e0600 */
[-C--:B------:R-:W-:Y:S01]  /*79630*/  IADD3 R4, P2, R4, R10.reuse, RZ ;  /* 0x0000000a04047210 */ /* 0x080fe20007f5e0ff */
[--C-:B------:R-:W-:Y:S01]  /*79640*/  IMAD.X R14, R14, 0x1, R0.reuse, P3 ;  /* 0x000000010e0e7824 */ /* 0x100fe200018e0600 */
[----:B------:R-:W-:Y:S01]  /*79650*/  STL [R1+0x15c0], R3 ;  /* 0x0015c00301007387 */ /* 0x000fe20000100800 */
[-C--:B------:R-:W-:Y:S01]  /*79660*/  IADD3 R15, P3, R15, R10.reuse, RZ ;  /* 0x0000000a0f0f7210 */ /* 0x080fe20007f7e0ff */
[----:B------:R-:W-:Y:S02]  /*79670*/  STL [R1+0x1594], R2 ;  /* 0x0015940201007387 */ /* 0x000fe40000100800 */
        /* <DEDUP_REMOVED lines=22> */
[----:B------:R-:W-:Y:S01]  /*797e0*/  STL [R1+0x1564], R17 ;  /* 0x0015641101007387 */ /* 0x000fe20000100800 */
[-C--:B------:R-:W-:Y:S01]  /*797f0*/  IADD3 R8, P3, R8, R10.reuse, RZ ;  /* 0x0000000a08087210 */ /* 0x080fe20007f7e0ff */
[----:B------:R-:W-:Y:S02]  /*79800*/  STL [R1+0x1588], R12 ;  /* 0x0015880c01007387 */ /* 0x000fe40000100800 */
[--C-:B------:R-:W-:Y:S01]  /*79810*/  IMAD.X R29, R29, 0x1, R0.reuse, P4 ;  /* 0x000000011d1d7824 */ /* 0x100fe200020e0600 */
[----:B------:R-:W-:Y:S01]  /*79820*/  STL [R1+0x155c], R16 ;  /* 0x00155c1001007387 */ /* 0x000fe20000100800 */
[----:B------:R-:W-:Y:S02]  /*79830*/  STL [R1+0x1580], R9 ;  /* 0x0015800901007387 */ /* 0x000fe40000100800 */
[----:B------:R0:W-:Y:S01]  /*79840*/  STL [R1+0x2394], R10 ;  /* 0x0023940a01007387 */ /* 0x0001e20000100800 */
[----:B------:R-:W-:Y:S01]  /*79850*/  IADD3 R28, P4, R28, R10, RZ ;  /* 0x0000000a1c1c7210 */ /* 0x000fe20007f9e0ff */
[----:B------:R-:W-:Y:S04]  /*79860*/  STL [R1+0x1554], R8 ;  /* 0x0015540801007387 */ /* 0x000fe80000100800 */
[----:B0-----:R-:W2:Y:S01]  /*79870*/  LDL.LU R10, [R1+0x1570] ;  /* 0x00157000010a7983 */ /* 0x001ea20000300800 */
[----:B------:R-:W-:Y:S02]  /*79880*/  STL [R1+0x1578], R29 ;  /* 0x0015781d01007387 */ /* 0x000fe40000100800 */
[----:B------:R-:W3:Y:S02]  /*79890*/  LDL.LU R7, [R1+0x1560] ;  /* 0x0015600001077983 */ /* 0x000ee40000300800 */
[----:B------:R-:W-:Y:S01]  /*798a0*/  STL [R1+0x154c], R28 ;  /* 0x00154c1c01007387 */ /* 0x000fe20000100800 */
[----:B---3--:R0:W-:Y:S04]  /*798b0*/  STL [R1+0x2388], R7 ;  /* 0x0023880701007387 */ /* 0x0081e80000100800 */
[----:B0-----:R-:W3:Y:S04]  /*798c0*/  LDL.LU R7, [R1+0x153c] ;  /* 0x00153c0001077983 */ /* 0x001ee80000300800 */
[----:B---3--:R0:W-:Y:S04]  /*798d0*/  STL [R1+0x238c], R7 ;  /* 0x00238c0701007387 */ /* 0x0081e80000100800 */
[----:B0-----:R-:W3:Y:S01]  /*798e0*/  LDL.LU R7, [R1+0x1568] ;  /* 0x0015680001077983 */ /* 0x001ee20000300800 */
[----:B--2---:R-:W-:-:S03]  /*798f0*/  IMAD.X R10, R10, 0x1, R0, P5 ;  /* 0x000000010a0a7824 */ /* 0x004fc600028e0600 */
[----:B---3--:R0:W-:Y:S04]  /*79900*/  STL [R1+0x2390], R7 ;  /* 0x0023900701007387 */ /* 0x0081e80000100800 */
[----:B0-----:R-:W2:Y:S01]  /*79910*/  LDL.LU R7, [R1+0x1544] ;  /* 0x0015440001077983 */ /* 0x001ea20000300800 */
[----:B------:R-:W3:Y:S02]  /*79920*/  LDL.LU R6, [R1+0x1534] ;  /* 0x0015340001067983 */ /* 0x000ee40000300800 */
[----:B------:R-:W4:Y:S02]  /*79930*/  LDL.LU R20, [R1+0x1558] ;  /* 0x0015580001147983 */ /* 0x000f240000300800 */
        /* <DEDUP_REMOVED lines=24> */
[----:B------:R0:W-:Y:S02]  /*79ac0*/  STL [R1+0x1570], R10 ;  /* 0x0015700a01007387 */ /* 0x0001e40000100800 */
[----:B0-----:R-:W2:Y:S02]  /*79ad0*/  LDL.LU R10, [R1+0x2394] ;  /* 0x00239400010a7983 */ /* 0x001ea40000300800 */
[----:B--2---:R-:W-:-:S05]  /*79ae0*/  IADD3 R7, P5, R7, R10, RZ ;  /* 0x0000000a07077210 */ /* 0x004fca0007fbe0ff */
[----:B------:R0:W-:Y:S04]  /*79af0*/  STL [R1+0x1544], R7 ;  /* 0x0015440701007387 */ /* 0x0001e80000100800 */
[----:B0-----:R-:W2:Y:S02]  /*79b00*/  LDL.LU R7, [R1+0x2390] ;  /* 0x0023900001077983 */ /* 0x001ea40000300800 */
[----:B--2---:R-:W-:-:S05]  /*79b10*/  IMAD.X R7, R7, 0x1, R0, P6 ;  /* 0x0000000107077824 */ /* 0x004fca00030e0600 */
[----:B------:R0:W-:Y:S04]  /*79b20*/  STL [R1+0x1568], R7 ;  /* 0x0015680701007387 */ /* 0x0001e80000100800 */
[----:B0-----:R-:W2:Y:S02]  /*79b30*/  LDL.LU R7, [R1+0x238c] ;  /* 0x00238c0001077983 */ /* 0x001ea40000300800 */
[----:B--2---:R-:W-:-:S05]  /*79b40*/  IADD3 R7, P6, R7, R10, RZ ;  /* 0x0000000a07077210 */ /* 0x004fca0007fde0ff */
[----:B------:R0:W-:Y:S04]  /*79b50*/  STL [R1+0x153c], R7 ;  /* 0x00153c0701007387 */ /* 0x0001e80000100800 */
[----:B0-----:R-:W2:Y:S01]  /*79b60*/  LDL.LU R7, [R1+0x2388] ;  /* 0x0023880001077983 */ /* 0x001ea20000300800 */
[--C-:B----4-:R-:W-:Y:S01]  /*79b70*/  IMAD.X R20, R20, 0x1, R0.reuse, P2 ;  /* 0x0000000114147824 */ /* 0x110fe200010e0600 */
[-C--:B------:R-:W-:Y:S01]  /*79b80*/  IADD3 R21, P2, R21, R10.reuse, RZ ;  /* 0x0000000a15157210 */ /* 0x080fe20007f5e0ff */
[--C-:B------:R-:W-:Y:S01]  /*79b90*/  IMAD.X R22, R22, 0x1, R0.reuse, P3 ;  /* 0x0000000116167824 */ /* 0x100fe200018e0600 */
        /* <DEDUP_REMOVED lines=16> */
[----:B------:R-:W-:Y:S01]  /*79ca0*/  IADD3 R9, P6, R9, R10, RZ ;  /* 0x0000000a09097210 */ /* 0x000fe20007fde0ff */
[----:B------:R-:W-:-:S02]  /*79cb0*/  IMAD.X R28, R28, 0x1, R0, P2 ;  /* 0x000000011c1c7824 */ /* 0x000fc400010e0600 */
[----:B--2---:R-:W-:Y:S01]  /*79cc0*/  IMAD.X R7, R7, 0x1, R0, P1 ;  /* 0x0000000107077824 */ /* 0x004fe200008e0600 */
[----:B---3--:R-:W-:-:S04]  /*79cd0*/  IADD3 R6, P1, R6, R10, RZ ;  /* 0x0000000a06067210 */ /* 0x008fc80007f3e0ff */
[----:B------:R-:W-:Y:S01]  /*79ce0*/  STL [R1+0x1560], R7 ;  /* 0x0015600701007387 */ /* 0x000fe20000100800 */
[----:B------:R-:W-:Y:S02]  /*79cf0*/  STL [R1+0x1534], R6 ;  /* 0x0015340601007387 */ /* 0x000fe40000100800 */
[----:B------:R-:W-:Y:S02]  /*79d00*/  STL [R1+0x1558], R20 ;  /* 0x0015581401007387 */ /* 0x000fe40000100800 */
[----:B------:R-:W-:Y:S01]  /*79d10*/  STL [R1+0x152c], R21 ;  /* 0x00152c1501007387 */ /* 0x000fe20000100800 */
[----:B------:R-:W-:Y:S01]  /*79d20*/  STL [R1+0x1550], R22 ;  /* 0x0015501601007387 */ /* 0x000fe20000100800 */
[----:B------:R-:W-:Y:S02]  /*79d30*/  STL [R1+0x1524], R23 ;  /* 0x0015241701007387 */ /* 0x000fe40000100800 */
[----:B------:R-:W-:Y:S02]  /*79d40*/  STL [R1+0x1548], R11 ;  /* 0x0015480b01007387 */ /* 0x000fe40000100800 */
[----:B------:R-:W-:Y:S02]  /*79d50*/  STL [R1+0x151c], R3 ;  /* 0x00151c0301007387 */ /* 0x000fe40000100800 */
[--C-:B------:R-:W-:Y:S01]  /*79d60*/  IMAD.X R15, R15, 0x1, R0.reuse, P1 ;  /* 0x000000010f0f7824 */ /* 0x100fe200008e0600 */
[----:B------:R-:W-:Y:S01]  /*79d70*/  STL [R1+0x1540], R2 ;  /* 0x0015400201007387 */ /* 0x000fe20000100800 */
[----:B------:R-:W-:Y:S01]  /*79d80*/  IADD3 R18, P1, R18, R10, RZ ;  /* 0x0000000a12127210 */ /* 0x000fe20007f3e0ff */
        /* <DEDUP_REMOVED lines=12> */
[----:B------:R-:W-:-:S02]  /*79e50*/  IMAD.X R8, R8, 0x1, R0, P1 ;  /* 0x0000000108087824 */ /* 0x000fc400008e0600 */
[----:B------:R-:W-:Y:S01]  /*79e60*/  STL [R1+0x14e4], R12 ;  /* 0x0014e40c01007387 */ /* 0x000fe20000100800 */
[-C--:B------:R-:W-:Y:S01]  /*79e70*/  IADD3 R29, P1, R29, R10.reuse, RZ ;  /* 0x0000000a1d1d7210 */ /* 0x080fe20007f3e0ff */
[----:B------:R-:W-:Y:S01]  /*79e80*/  STL [R1+0x1508], R16 ;  /* 0x0015081001007387 */ /* 0x000fe20000100800 */
[----:B------:R-:W-:Y:S02]  /*79e90*/  STL [R1+0x14dc], R9 ;  /* 0x0014dc0901007387 */ /* 0x000fe40000100800 */
[----:B------:R0:W-:Y:S02]  /*79ea0*/  STL [R1+0x2384], R0 ;  /* 0x0023840001007387 */ /* 0x0001e40000100800 */
[----:B------:R-:W-:Y:S01]  /*79eb0*/  STL [R1+0x1500], R8 ;  /* 0x0015000801007387 */ /* 0x000fe20000100800 */
        /* <DEDUP_REMOVED lines=8> */
[----:B--2---:R-:W-:-:S03]  /*79f40*/  IADD3 R0, P2, R0, R10, RZ ;  /* 0x0000000a00007210 */ /* 0x004fc60007f5e0ff */
        /* <DEDUP_REMOVED lines=30> */
[----:B--2---:R-:W-:-:S05]  /*7a130*/  IMAD.X R7, R7, 0x1, R0, P3 ;  /* 0x0000000107077824 */ /* 0x004fca00018e0600 */
[----:B------:R0:W-:Y:S04]  /*7a140*/  STL [R1+0x14f0], R7 ;  /* 0x0014f00701007387 */ /* 0x0001e80000100800 */
[----:B0-----:R-:W2:Y:S02]  /*7a150*/  LDL.LU R7, [R1+0x2380] ;  /* 0x0023800001077983 */ /* 0x001ea40000300800 */
[----:B--2---:R-:W-:-:S05]  /*7a160*/  IADD3 R7, P3, R7, R10, RZ ;  /* 0x0000000a07077210 */ /* 0x004fca0007f7e0ff */
[----:B------:R0:W-:Y:S04]  /*7a170*/  STL [R1+0x14c4], R7 ;  /* 0x0014c40701007387 */ /* 0x0001e80000100800 */
[----:B0-----:R-:W2:Y:S02]  /*7a180*/  LDL.LU R7, [R1+0x237c] ;  /* 0x00237c0001077983 */ /* 0x001ea40000300800 */
[----:B--2---:R-:W-:-:S05]  /*7a190*/  IMAD.X R7, R7, 0x1, R0, P4 ;  /* 0x0000000107077824 */ /* 0x004fca00020e0600 */
[----:B------:R0:W-:Y:S04]  /*7a1a0*/  STL [R1+0x14e8], R7 ;  /* 0x0014e80701007387 */ /* 0x0001e80000100800 */
[----:B0-----:R-:W2:Y:S01]  /*7a1b0*/  LDL.LU R7, [R1+0x2378] ;  /* 0x0023780001077983 */ /* 0x001ea20000300800 */
[--C-:B---3--:R-:W-:Y:S01]  /*7a1c0*/  IMAD.X R6, R6, 0x1, R0.reuse, P5 ;  /* 0x0000000106067824 */ /* 0x108fe200028e0600 */
[-C--:B----4-:R-:W-:Y:S01]  /*7a1d0*/  IADD3 R20, P5, R20, R10.reuse, RZ ;  /* 0x0000000a14147210 */ /* 0x090fe20007fbe0ff */
        /* <DEDUP_REMOVED lines=18> */
[----:B------:R-:W-:Y:S01]  /*7a300*/  IMAD.X R29, R29, 0x1, R0, P5 ;  /* 0x000000011d1d7824 */ /* 0x000fe200028e0600 */
[----:B------:R-:W-:-:S02]  /*7a310*/  IADD3 R28, P5, R28, R10, RZ ;  /* 0x0000000a1c1c7210 */ /* 0x000fc40007fbe0ff */
[----:B--2---:R-:W-:-:S05]  /*7a320*/  IADD3 R7, P4, R7, R10, RZ ;  /* 0x0000000a07077210 */ /* 0x004fca0007f9e0ff */
[----:B------:R-:W-:Y:S01]  /*7a330*/  STL [R1+0x14bc], R7 ;  /* 0x0014bc0701007387 */ /* 0x000fe20000100800 */
[----:B------:R-:W-:Y:S02]  /*7a340*/  STL [R1+0x14e0], R6 ;  /* 0x0014e00601007387 */ /* 0x000fe40000100800 */
[----:B------:R-:W-:Y:S02]  /*7a350*/  STL [R1+0x14b4], R20 ;  /* 0x0014b41401007387 */ /* 0x000fe40000100800 */
[----:B------:R-:W-:Y:S01]  /*7a360*/  STL [R1+0x14d8], R21 ;  /* 0x0014d81501007387 */ /* 0x000fe20000100800 */
[----:B------:R-:W-:Y:S01]  /*7a370*/  STL [R1+0x14ac], R22 ;  /* 0x0014ac1601007387 */ /* 0x000fe20000100800 */
        /* <DEDUP_REMOVED lines=16> */
[----:B------:R-:W-:-:S02]  /*7a480*/  IMAD.X R9, R9, 0x1, R0, P4 ;  /* 0x0000000109097824 */ /* 0x000fc400020e0600 */
[----:B------:R-:W-:Y:S02]  /*7a490*/  STL [R1+0x1498], R13 ;  /* 0x0014980d01007387 */ /* 0x000fe40000100800 */
[----:B------:R-:W-:Y:S01]  /*7a4a0*/  STL [R1+0x146c], R17 ;  /* 0x00146c1101007387 */ /* 0x000fe20000100800 */
[----:B------:R-:W-:Y:S01]  /*7a4b0*/  IADD3 R8, P4, R8, R10, RZ ;  /* 0x0000000a08087210 */ /* 0x000fe20007f9e0ff */
[----:B------:R-:W-:Y:S01]  /*7a4c0*/  STL [R1+0x1490], R12 ;  /* 0x0014900c01007387 */ /* 0x000fe20000100800 */
[----:B------:R-:W-:Y:S02]  /*7a4d0*/  STL [R1+0x1464], R16 ;  /* 0x0014641001007387 */ /* 0x000fe40000100800 */
[----:B------:R-:W-:Y:S02]  /*7a4e0*/  STL [R1+0x1488], R9 ;  /* 0x0014880901007387 */ /* 0x000fe40000100800 */
[----:B------:R0:W-:Y:S01]  /*7a4f0*/  STL [R1+0x2374], R10 ;  /* 0x0023740a01007387 */ /* 0x0001e20000100800 */
        /* <DEDUP_REMOVED lines=1147> */
[----:B------:R0:W-:Y:S02]  /*7ecb0*/  STL [R1+0xefc], R28 ;  /* 0x000efc1c01007387 */ /* 0x0001e40000100800 */
[----:B0-----:R-:W3:Y:S01]  /*7ecc0*/  LDL.LU R28, [R1+0xe84] ;  /* 0x000e8400011c7983 */ /* 0x001ee20000300800 */
        /* <DEDUP_REMOVED lines=39> */
[-C--:B------:R-:W-:Y:S01]  /*7ef40*/  IADD3 R15, P4, R15, R10.reuse, RZ ;  /* 0x0000000a0f0f7210 */ /* 0x080fe20007f9e0ff */
        /* <DEDUP_REMOVED lines=11> */
[----:B------:R-:W-:Y:S02]  /*7f000*/  STL [R1+0xea4], R27 ;  /* 0x000ea41b01007387 */ /* 0x000fe40000100800 */
[----:B------:R-:W-:Y:S02]  /*7f010*/  STL [R1+0xec8], R13 ;  /* 0x000ec80d01007387 */ /* 0x000fe40000100800 */
[----:B------:R-:W-:Y:S01]  /*7f020*/  STL [R1+0xe9c], R17 ;  /* 0x000e9c1101007387 */ /* 0x000fe20000100800 */
[----:B------:R0:W-:Y:S01]  /*7f030*/  STL [R1+0xeb8], R29 ;  /* 0x000eb81d01007387 */ /* 0x0001e20000100800 */
[----:B------:R-:W-:Y:S03]  /*7f040*/  STL [R1+0xec0], R12 ;  /* 0x000ec00c01007387 */ /* 0x000fe60000100800 */
[----:B0-----:R-:W2:Y:S01]  /*7f050*/  LDL.LU R29, [R1+0xea8] ;  /* 0x000ea800011d7983 */ /* 0x001ea20000300800 */
[----:B------:R-:W-:Y:S02]  /*7f060*/  STL [R1+0xe94], R16 ;  /* 0x000e941001007387 */ /* 0x000fe40000100800 */
[----:B------:R-:W3:Y:S01]  /*7f070*/  LDL.LU R7, [R1+0xe98] ;  /* 0x000e980001077983 */ /* 0x000ee20000300800 */
[----:B------:R-:W-:Y:S01]  /*7f080*/  IADD3 R9, P4, R9, R10, RZ ;  /* 0x0000000a09097210 */ /* 0x000fe20007f9e0ff */
[----:B------:R-:W-:-:S04]  /*7f090*/  IMAD.X R8, R8, 0x1, R0, P5 ;  /* 0x0000000108087824 */ /* 0x000fc800028e0600 */
[----:B------:R-:W-:Y:S04]  /*7f0a0*/  STL [R1+0xe8c], R9 ;  /* 0x000e8c0901007387 */ /* 0x000fe80000100800 */
[----:B---3--:R0:W-:Y:S01]  /*7f0b0*/  STL [R1+0x22b0], R7 ;  /* 0x0022b00701007387 */ /* 0x0081e20000100800 */
[----:B------:R-:W-:Y:S03]  /*7f0c0*/  STL [R1+0xeb0], R8 ;  /* 0x000eb00801007387 */ /* 0x000fe60000100800 */
[----:B0-----:R-:W3:Y:S01]  /*7f0d0*/  LDL.LU R7, [R1+0xe74] ;  /* 0x000e740001077983 */ /* 0x001ee20000300800 */
[----:B------:R-:W-:-:S05]  /*7f0e0*/  IADD3 R28, P5, R28, R10, RZ ;  /* 0x0000000a1c1c7210 */ /* 0x000fca0007fbe0ff */
[----:B------:R-:W-:Y:S04]  /*7f0f0*/  STL [R1+0xe84], R28 ;  /* 0x000e841c01007387 */ /* 0x000fe80000100800 */
[----:B---3--:R0:W-:Y:S04]  /*7f100*/  STL [R1+0x22b4], R7 ;  /* 0x0022b40701007387 */ /* 0x0081e80000100800 */
[----:B0-----:R-:W3:Y:S01]  /*7f110*/  LDL.LU R7, [R1+0xea0] ;  /* 0x000ea00001077983 */ /* 0x001ee20000300800 */
[----:B--2---:R-:W-:-:S03]  /*7f120*/  IMAD.X R29, R29, 0x1, R0, P6 ;  /* 0x000000011d1d7824 */ /* 0x004fc600030e0600 */
        /* <DEDUP_REMOVED lines=25> */
[----:B------:R0:W-:Y:S01]  /*7f2c0*/  STL [R1+0xea8], R29 ;  /* 0x000ea81d01007387 */ /* 0x0001e20000100800 */
[----:B------:R-:W3:Y:S02]  /*7f2d0*/  LDL.LU R9, [R1+0xe38] ;  /* 0x000e380001097983 */ /* 0x000ee40000300800 */
[----:B------:R-:W3:Y:S01]  /*7f2e0*/  LDL.LU R8, [R1+0xe0c] ;  /* 0x000e0c0001087983 */ /* 0x000ee20000300800 */
[----:B0-----:R-:W3:Y:S01]  /*7f2f0*/  LDL.LU R29, [R1+0xe30] ;  /* 0x000e3000011d7983 */ /* 0x001ee20000300800 */
        /* <DEDUP_REMOVED lines=10> */
[-C--:B---3--:R-:W-:Y:S01]  /*7f3a0*/  IADD3 R21, P3, R21, R10.reuse, RZ ;  /* 0x0000000a15157210 */ /* 0x088fe20007f7e0ff */
        /* <DEDUP_REMOVED lines=13> */
[--C-:B------:R-:W-:Y:S01]  /*7f480*/  IMAD.X R27, R27, 0x1, R0.reuse, P5 ;  /* 0x000000011b1b7824 */ /* 0x100fe200028e0600 */
[-C--:B------:R-:W-:Y:S02]  /*7f490*/  IADD3 R13, P5, R13, R10.reuse, RZ ;  /* 0x0000000a0d0d7210 */ /* 0x080fe40007fbe0ff */
[-C--:B------:R-:W-:Y:S01]  /*7f4a0*/  IADD3 R17, P6, R17, R10.reuse, RZ ;  /* 0x0000000a11117210 */ /* 0x080fe20007fde0ff */
[--C-:B------:R-:W-:Y:S01]  /*7f4b0*/  IMAD.X R12, R12, 0x1, R0.reuse, P1 ;  /* 0x000000010c0c7824 */ /* 0x100fe200008e0600 */
[-C--:B------:R-:W-:Y:S01]  /*7f4c0*/  IADD3 R16, P1, R16, R10.reuse, RZ ;  /* 0x0000000a10107210 */ /* 0x080fe20007f3e0ff */
[----:B--2---:R-:W-:Y:S01]  /*7f4d0*/  IMAD.X R7, R7, 0x1, R0, P2 ;  /* 0x0000000107077824 */ /* 0x004fe200010e0600 */
[----:B------:R-:W-:-:S04]  /*7f4e0*/  IADD3 R6, P2, R6, R10, RZ ;  /* 0x0000000a06067210 */ /* 0x000fc80007f5e0ff */
        /* <DEDUP_REMOVED lines=20> */
[----:B------:R0:W-:Y:S01]  /*7f630*/  STL [R1+0xe48], R28 ;  /* 0x000e481c01007387 */ /* 0x0001e20000100800 */
[----:B------:R-:W-:Y:S04]  /*7f640*/  STL [R1+0xe50], R27 ;  /* 0x000e501b01007387 */ /* 0x000fe80000100800 */
[----:B0-----:R-:W2:Y:S01]  /*7f650*/  LDL.LU R28, [R1+0xe04] ;  /* 0x000e0400011c7983 */ /* 0x001ea20000300800 */
[----:B------:R-:W-:Y:S02]  /*7f660*/  STL [R1+0xe24], R13 ;  /* 0x000e240d01007387 */ /* 0x000fe40000100800 */
[----:B------:R-:W-:Y:S02]  /*7f670*/  STL [R1+0xe1c], R17 ;  /* 0x000e1c1101007387 */ /* 0x000fe40000100800 */
[----:B------:R-:W-:Y:S01]  /*7f680*/  STL [R1+0xe40], R12 ;  /* 0x000e400c01007387 */ /* 0x000fe20000100800 */
[----:B------:R-:W-:Y:S01]  /*7f690*/  STL [R1+0xe14], R16 ;  /* 0x000e141001007387 */ /* 0x000fe20000100800 */
[----:B------:R-:W3:Y:S02]  /*7f6a0*/  LDL.LU R7, [R1+0xdf4] ;  /* 0x000df40001077983 */ /* 0x000ee40000300800 */
[----:B------:R-:W-:Y:S01]  /*7f6b0*/  IMAD.X R9, R9, 0x1, R0, P2 ;  /* 0x0000000109097824 */ /* 0x000fe200010e0600 */
[----:B------:R-:W-:-:S04]  /*7f6c0*/  IADD3 R8, P2, R8, R10, RZ ;  /* 0x0000000a08087210 */ /* 0x000fc80007f5e0ff */
[----:B------:R-:W-:Y:S04]  /*7f6d0*/  STL [R1+0xe38], R9 ;  /* 0x000e380901007387 */ /* 0x000fe80000100800 */
[----:B---3--:R0:W-:Y:S01]  /*7f6e0*/  STL [R1+0x22a4], R7 ;  /* 0x0022a40701007387 */ /* 0x0081e20000100800 */
[----:B------:R-:W-:Y:S03]  /*7f6f0*/  STL [R1+0xe0c], R8 ;  /* 0x000e0c0801007387 */ /* 0x000fe60000100800 */
[----:B0-----:R-:W3:Y:S01]  /*7f700*/  LDL.LU R7, [R1+0xe20] ;  /* 0x000e200001077983 */ /* 0x001ee20000300800 */
[----:B------:R-:W-:-:S05]  /*7f710*/  IMAD.X R29, R29, 0x1, R0, P3 ;  /* 0x000000011d1d7824 */ /* 0x000fca00018e0600 */
[----:B------:R-:W-:Y:S04]  /*7f720*/  STL [R1+0xe30], R29 ;  /* 0x000e301d01007387 */ /* 0x000fe80000100800 */
        /* <DEDUP_REMOVED lines=25> */
[----:B------:R0:W-:Y:S02]  /*7f8c0*/  STL [R1+0xe04], R28 ;  /* 0x000e041c01007387 */ /* 0x0001e40000100800 */
[----:B------:R-:W3:Y:S02]  /*7f8d0*/  LDL.LU R12, [R1+0xdd4] ;  /* 0x000dd400010c7983 */ /* 0x000ee40000300800 */
[----:B------:R-:W3:Y:S01]  /*7f8e0*/  LDL.LU R16, [R1+0x1cc4] ;  /* 0x001cc40001107983 */ /* 0x000ee20000300800 */
[----:B------:R-:W3:Y:S01]  /*7f8f0*/  LDL.LU R9, [R1+0x15d8] ;  /* 0x0015d80001097983 */ /* 0x000ee20000300800 */
[----:B------:R-:W3:Y:S02]  /*7f900*/  LDL.LU R8, [R1+0x1cbc] ;  /* 0x001cbc0001087983 */ /* 0x000ee40000300800 */
[----:B------:R-:W3:Y:S01]  /*7f910*/  LDL.LU R29, [R1+0x15d4] ;  /* 0x0015d400011d7983 */ /* 0x000ee20000300800 */
        /* <DEDUP_REMOVED lines=15> */
[----:B------:R-:W-:Y:S01]  /*7fa10*/  IADD3 R11, P2, R11, R10, RZ ;  /* 0x0000000a0b0b7210 */ /* 0x000fe20007f5e0ff */
[--C-:B------:R-:W-:Y:S01]  /*7fa20*/  IMAD.X R3, R3, 0x1, R0.reuse, P3 ;  /* 0x0000000103037824 */ /* 0x100fe200018e0600 */
[----:B------:R-:W-:Y:S01]  /*7fa30*/  IADD3 R2, P3, R2, UR8, RZ ;  /* 0x0000000802027c10 */ /* 0x000fe2000ff7e0ff */
[--C-:B------:R-:W-:Y:S01]  /*7fa40*/  IMAD.X R5, R5, 0x1, R0.reuse, P4 ;  /* 0x0000000105057824 */ /* 0x100fe200020e0600 */
[----:B------:R-:W-:Y:S01]  /*7fa50*/  IADD3 R4, P4, R4, UR8, RZ ;  /* 0x0000000804047c10 */ /* 0x000fe2000ff9e0ff */
[--C-:B------:R-:W-:Y:S01]  /*7fa60*/  IMAD.X R18, R18, 0x1, R0.reuse, P6 ;  /* 0x0000000112127824 */ /* 0x100fe200030e0600 */
[----:B------:R-:W-:Y:S01]  /*7fa70*/  IADD3 R19, P6, R19, UR8, RZ ;  /* 0x0000000813137c10 */ /* 0x000fe2000ffde0ff */
[--C-:B------:R-:W-:Y:S01]  /*7fa80*/  IMAD.X R24, R24, 0x1, R0.reuse, P1 ;  /* 0x0000000118187824 */ /* 0x100fe200008e0600 */
[----:B------:R-:W-:Y:S01]  /*7fa90*/  IADD3 R25, P1, R25, UR8, RZ ;  /* 0x0000000819197c10 */ /* 0x000fe2000ff3e0ff */
[----:B------:R-:W-:Y:S01]  /*7faa0*/  IMAD.X R26, R26, 0x1, R0, P2 ;  /* 0x000000011a1a7824 */ /* 0x000fe200010e0600 */
[----:B------:R-:W-:-:S02]  /*7fab0*/  IADD3 R27, P2, R27, UR8, RZ ;  /* 0x000000081b1b7c10 */ /* 0x000fc4000ff5e0ff */
[----:B------:R-:W-:Y:S01]  /*7fac0*/  IADD3.X R13, R13, UR5, RZ, P3, !PT ;  /* 0x000000050d0d7c10 */ /* 0x000fe20009ffe4ff */
[----:B------:R-:W-:Y:S01]  /*7fad0*/  IADD3 R17, P3, R17, UR8, RZ ;  /* 0x0000000811117c10 */ /* 0x000fe2000ff7e0ff */
[----:B------:R-:W-:Y:S01]  /*7fae0*/  IADD3.X R12, R12, UR5, RZ, P4, !PT ;  /* 0x000000050c0c7c10 */ /* 0x000fe2000a7fe4ff */
[----:B------:R-:W-:Y:S01]  /*7faf0*/  IADD3 R16, P4, R16, UR8, RZ ;  /* 0x0000000810107c10 */ /* 0x000fe2000ff9e0ff */
        /* <DEDUP_REMOVED lines=8> */
[----:B------:R-:W-:Y:S01]  /*7fb80*/  IMAD.X R14, R14, 0x1, R0, P5 ;  /* 0x000000010e0e7824 */ /* 0x000fe200028e0600 */
[----:B------:R-:W-:Y:S01]  /*7fb90*/  STL [R1+0xe00], R3 ;  /* 0x000e000301007387 */ /* 0x000fe20000100800 */
[----:B------:R-:W-:Y:S01]  /*7fba0*/  IADD3 R15, P5, R15, UR8, RZ ;  /* 0x000000080f0f7c10 */ /* 0x000fe2000ffbe0ff */
        /* <DEDUP_REMOVED lines=11> */
[----:B------:R-:W-:Y:S01]  /*7fc60*/  STL [R1+0x1ccc], R27 ;  /* 0x001ccc1b01007387 */ /* 0x000fe20000100800 */
[----:B------:R-:W-:Y:S01]  /*7fc70*/  IADD3.X R9, R9, UR5, RZ, P5, !PT ;  /* 0x0000000509097c10 */ /* 0x000fe2000affe4ff */
[----:B------:R-:W-:Y:S01]  /*7fc80*/  STL [R1+0x15e0], R13 ;  /* 0x0015e00d01007387 */ /* 0x000fe20000100800 */
[----:B------:R-:W-:Y:S01]  /*7fc90*/  STL [R1+0x1cc8], R17 ;  /* 0x001cc81101007387 */ /* 0x000fe20000100800 */
[----:B------:R-:W-:Y:S02]  /*7fca0*/  STL [R1+0xdd4], R12 ;  /* 0x000dd40c01007387 */ /* 0x000fe40000100800 */
[----:B------:R-:W-:Y:S02]  /*7fcb0*/  STL [R1+0x1cc4], R16 ;  /* 0x001cc41001007387 */ /* 0x000fe40000100800 */
[----:B------:R-:W-:Y:S01]  /*7fcc0*/  STL [R1+0x15d8], R9 ;  /* 0x0015d80901007387 */ /* 0x000fe20000100800 */
[----:B0-----:R-:W2:Y:S01]  /*7fcd0*/  LDL.LU R0, [R1+0x15cc] ;  /* 0x0015cc0001007983 */ /* 0x001ea20000300800 */
[----:B------:R-:W-:-:S02]  /*7fce0*/  IADD3 R8, P5, R8, UR8, RZ ;  /* 0x0000000808087c10 */ /* 0x000fc4000ffbe0ff */
[----:B------:R-:W-:-:S03]  /*7fcf0*/  IADD3.X R29, R29, UR5, RZ, P6, !PT ;  /* 0x000000051d1d7c10 */ /* 0x000fc6000b7fe4ff */
[----:B------:R-:W-:Y:S04]  /*7fd00*/  STL [R1+0x1cbc], R8 ;  /* 0x001cbc0801007387 */ /* 0x000fe80000100800 */
[----:B--2---:R0:W-:Y:S01]  /*7fd10*/  STL [R1+0x229c], R0 ;  /* 0x00229c0001007387 */ /* 0x0041e20000100800 */
[----:B------:R-:W-:Y:S03]  /*7fd20*/  STL [R1+0x15d4], R29 ;  /* 0x0015d41d01007387 */ /* 0x000fe60000100800 */
[----:B0-----:R-:W2:Y:S01]  /*7fd30*/  LDL.LU R0, [R1+0x1cac] ;  /* 0x001cac0001007983 */ /* 0x001ea20000300800 */
[----:B------:R-:W-:-:S05]  /*7fd40*/  IADD3 R28, P6, R28, UR8, RZ ;  /* 0x000000081c1c7c10 */ /* 0x000fca000ffde0ff */
[----:B------:R-:W-:Y:S04]  /*7fd50*/  STL [R1+0x1cb4], R28 ;  /* 0x001cb41c01007387 */ /* 0x000fe80000100800 */
        /* <DEDUP_REMOVED lines=30> */
[----:B--2---:R-:W-:-:S05]  /*7ff40*/  IADD3.X R0, R0, UR5, RZ, P1, !PT ;  /* 0x0000000500007c10 */ /* 0x004fca0008ffe4ff */
[----:B------:R0:W-:Y:S04]  /*7ff50*/  STL [R1+0x15d0], R0 ;  /* 0x0015d00001007387 */ /* 0x0001e80000100800 */
[----:B0-----:R-:W2:Y:S02]  /*7ff60*/  LDL.LU R0, [R1+0x22a0] ;  /* 0x0022a00001007983 */ /* 0x001ea40000300800 */
[----:B--2---:R-:W-:-:S05]  /*7ff70*/  IADD3 R0, P1, R0, UR8, RZ ;  /* 0x0000000800007c10 */ /* 0x004fca000ff3e0ff */
[----:B------:R0:W-:Y:S04]  /*7ff80*/  STL [R1+0x1cac], R0 ;  /* 0x001cac0001007387 */ /* 0x0001e80000100800 */
[----:B0-----:R-:W2:Y:S01]  /*7ff90*/  LDL.LU R0, [R1+0x229c] ;  /* 0x00229c0001007983 */ /* 0x001ea20000300800 */
[----:B----4-:R-:W-:Y:S01]  /*7ffa0*/  IADD3.X R6, R6, UR5, RZ, P3, !PT ;  /* 0x0000000506067c10 */ /* 0x010fe20009ffe4ff */
[----:B---3--:R-:W-:Y:S01]  /*7ffb0*/  IADD3 R20, P3, R20, UR8, RZ ;  /* 0x0000000814147c10 */ /* 0x008fe2000ff7e0ff */
[----:B------:R-:W-:Y:S01]  /*7ffc0*/  IADD3.X R21, R21, UR5, RZ, P4, !PT ;  /* 0x0000000515157c10 */ /* 0x000fe2000a7fe4ff */
[----:B------:R-:W-:Y:S01]  /*7ffd0*/  IADD3 R22, P4, R22, UR8, RZ ;  /* 0x0000000816167c10 */ /* 0x000fe2000ff9e0ff */
        /* <DEDUP_REMOVED lines=16> */
[----:B--2---:R-:W-:Y:S01]  /*800e0*/  IADD3.X R0, R0, UR5, RZ, P2, !PT ;  /* 0x0000000500007c10 */ /* 0x004fe200097fe4ff */
[----:B------:R-:W-:-:S04]  /*800f0*/  IADD3 R7, P2, R7, UR8, RZ ;  /* 0x0000000807077c10 */ /* 0x000fc8000ff5e0ff */
[----:B------:R0:W-:Y:S01]  /*80100*/  STL [R1+0x15cc], R0 ;  /* 0x0015cc0001007387 */ /* 0x0001e20000100800 */
[----:B------:R-:W-:Y:S02]  /*80110*/  STL [R1+0x1ca4], R7 ;  /* 0x001ca40701007387 */ /* 0x000fe40000100800 */
[----:B------:R-:W-:Y:S02]  /*80120*/  STL [R1+0x15c8], R6 ;  /* 0x0015c80601007387 */ /* 0x000fe40000100800 */
[----:B------:R-:W-:Y:S01]  /*80130*/  STL [R1+0x1c9c], R20 ;  /* 0x001c9c1401007387 */ /* 0x000fe20000100800 */
[----:B------:R-:W-:Y:S01]  /*80140*/  STL [R1+0x1cc0], R21 ;  /* 0x001cc01501007387 */ /* 0x000fe20000100800 */
[----:B------:R-:W-:Y:S02]  /*80150*/  STL [R1+0x1c94], R22 ;  /* 0x001c941601007387 */ /* 0x000fe40000100800 */
[----:B------:R-:W-:Y:S02]  /*80160*/  STL [R1+0x1cb8], R23 ;  /* 0x001cb81701007387 */ /* 0x000fe40000100800 */
[----:B------:R-:W-:Y:S01]  /*80170*/  STL [R1+0x1c8c], R10 ;  /* 0x001c8c0a01007387 */ /* 0x000fe20000100800 */
[----:B------:R-:W-:Y:S01]  /*80180*/  IADD3.X R4, R4, UR5, RZ, P2, !PT ;  /* 0x0000000504047c10 */ /* 0x000fe200097fe4ff */
        /* <DEDUP_REMOVED lines=13> */
[----:B------:R-:W-:Y:S01]  /*80260*/  IADD3.X R16, R16, UR5, RZ, P2, !PT ;  /* 0x0000000510107c10 */ /* 0x000fe200097fe4ff */
[----:B------:R-:W-:Y:S01]  /*80270*/  STL [R1+0x1c80], R27 ;  /* 0x001c801b01007387 */ /* 0x000fe20000100800 */
[----:B------:R-:W-:Y:S01]  /*80280*/  IADD3 R9, P2, R9, UR8, RZ ;  /* 0x0000000809097c10 */ /* 0x000fe2000ff5e0ff */
[----:B------:R-:W-:Y:S01]  /*80290*/  STL [R1+0x1c54], R13 ;  /* 0x001c540d01007387 */ /* 0x000fe20000100800 */
[----:B------:R-:W-:Y:S02]  /*802a0*/  STL [R1+0x1c78], R17 ;  /* 0x001c781101007387 */ /* 0x000fe40000100800 */
[----:B------:R-:W-:Y:S02]  /*802b0*/  STL [R1+0x1c4c], R12 ;  /* 0x001c4c0c01007387 */ /* 0x000fe40000100800 */
[----:B------:R-:W-:Y:S01]  /*802c0*/  STL [R1+0x1c70], R16 ;  /* 0x001c701001007387 */ /* 0x000fe20000100800 */
[----:B------:R-:W-:Y:S01]  /*802d0*/  STL [R1+0x1c44], R9 ;  /* 0x001c440901007387 */ /* 0x000fe20000100800 */
[----:B0-----:R-:W2:Y:S01]  /*802e0*/  LDL.LU R0, [R1+0x1c2c] ;  /* 0x001c2c0001007983 */ /* 0x001ea20000300800 */
[----:B------:R-:W-:Y:S01]  /*802f0*/  IADD3.X R8, R8, UR5, RZ, P3, !PT ;  /* 0x0000000508087c10 */ /* 0x000fe20009ffe4ff */
[----:B------:R-:W-:-:S04]  /*80300*/  IADD3 R29, P3, R29, UR8, RZ ;  /* 0x000000081d1d7c10 */ /* 0x000fc8000ff7e0ff */
[----:B------:R-:W-:Y:S04]  /*80310*/  STL [R1+0x1c68], R8 ;  /* 0x001c680801007387 */ /* 0x000fe80000100800 */
[----:B--2---:R0:W-:Y:S01]  /*80320*/  STL [R1+0x2294], R0 ;  /* 0x0022940001007387 */ /* 0x0041e20000100800 */
[----:B------:R-:W-:Y:S03]  /*80330*/  STL [R1+0x1c3c], R29 ;  /* 0x001c3c1d01007387 */ /* 0x000fe60000100800 */
[----:B0-----:R-:W2:Y:S01]  /*80340*/  LDL.LU R0, [R1+0x1c58] ;  /* 0x001c580001007983 */ /* 0x001ea20000300800 */
[----:B------:R-:W-:-:S05]  /*80350*/  IADD3.X R28, R28, UR5, RZ, P4, !PT ;  /* 0x000000051c1c7c10 */ /* 0x000fca000a7fe4ff */
        /* <DEDUP_REMOVED lines=31> */
[----:B--2---:R-:W-:-:S05]  /*80550*/  IADD3 R0, P4, R0, UR8, RZ ;  /* 0x0000000800007c10 */ /* 0x004fca000ff9e0ff */
[----:B------:R0:W-:Y:S04]  /*80560*/  STL [R1+0x1c34], R0 ;  /* 0x001c340001007387 */ /* 0x0001e80000100800 */
[----:B0-----:R-:W2:Y:S02]  /*80570*/  LDL.LU R0, [R1+0x2298] ;  /* 0x0022980001007983 */ /* 0x001ea40000300800 */
[----:B--2---:R-:W-:-:S05]  /*80580*/  IADD3.X R0, R0, UR5, RZ, P5, !PT ;  /* 0x0000000500007c10 */ /* 0x004fca000affe4ff */
[----:B------:R0:W-:Y:S04]  /*80590*/  STL [R1+0x1c58], R0 ;  /* 0x001c580001007387 */ /* 0x0001e80000100800 */
[----:B0-----:R-:W2:Y:S01]  /*805a0*/  LDL.LU R0, [R1+0x2294] ;  /* 0x0022940001007983 */ /* 0x001ea20000300800 */
[----:B---3--:R-:W-:Y:S01]  /*805b0*/  IADD3.X R7, R7, UR5, RZ, P6, !PT ;  /* 0x0000000507077c10 */ /* 0x008fe2000b7fe4ff */
[----:B----4-:R-:W-:Y:S01]  /*805c0*/  IADD3 R6, P6, R6, UR8, RZ ;  /* 0x0000000806067c10 */ /* 0x010fe2000ffde0ff */
        /* <DEDUP_REMOVED lines=18> */
[----:B------:R-:W-:-:S02]  /*806f0*/  IADD3.X R9, R9, UR5, RZ, P6, !PT ;  /* 0x0000000509097c10 */ /* 0x000fc4000b7fe4ff */
[----:B--2---:R-:W-:-:S05]  /*80700*/  IADD3 R0, P5, R0, UR8, RZ ;  /* 0x0000000800007c10 */ /* 0x004fca000ffbe0ff */
[----:B------:R0:W-:Y:S01]  /*80710*/  STL [R1+0x1c2c], R0 ;  /* 0x001c2c0001007387 */ /* 0x0001e20000100800 */
[----:B------:R-:W-:Y:S02]  /*80720*/  STL [R1+0x1c50], R7 ;  /* 0x001c500701007387 */ /* 0x000fe40000100800 */
[----:B------:R-:W-:Y:S02]  /*80730*/  STL [R1+0x1c24], R6 ;  /* 0x001c240601007387 */ /* 0x000fe40000100800 */
[----:B------:R-:W-:Y:S01]  /*80740*/  STL [R1+0x1c48], R20 ;  /* 0x001c481401007387 */ /* 0x000fe20000100800 */
[----:B------:R-:W-:Y:S01]  /*80750*/  STL [R1+0x1c1c], R21 ;  /* 0x001c1c1501007387 */ /* 0x000fe20000100800 */
        /* <DEDUP_REMOVED lines=24> */
[----:B------:R-:W-:Y:S02]  /*808e0*/  STL [R1+0x1bf0], R9 ;  /* 0x001bf00901007387 */ /* 0x000fe40000100800 */
        /* <DEDUP_REMOVED lines=1327> */
[----:B------:R-:W-:Y:S02]  /*85be0*/  IADD3.X R27, R27, UR5, RZ, P4, !PT ;  /* 0x000000051b1b7c10 */ /* 0x000fe4000a7fe4ff */
[----:B------:R-:W-:Y:S02]  /*85bf0*/  IADD3.X R25, R25, UR5, RZ, P2, !PT ;  /* 0x0000000519197c10 */ /* 0x000fe400097fe4ff */
[----:B------:R-:W-:Y:S02]  /*85c00*/  IADD3.X R26, R26, UR5, RZ, P3, !PT ;  /* 0x000000051a1a7c10 */ /* 0x000fe40009ffe4ff */
[----:B--2---:R-:W-:-:S05]  /*85c10*/  IADD3 R0, P6, R0, UR8, RZ ;  /* 0x0000000800007c10 */ /* 0x004fca000ffde0ff */
[----:B------:R0:W-:Y:S04]  /*85c20*/  STL [R1+0x1d7c], R0 ;  /* 0x001d7c0001007387 */ /* 0x0001e80000100800 */
[----:B0-----:R0:W5:Y:S01]  /*85c30*/  LDL.LU R0, [R1+0x2220] ;  /* 0x0022200001007983 */ /* 0x0011620000300800 */
[----:B------:R1:W-:Y:S03]  /*85c40*/  STL [R1+0x1d18], R6 ;  /* 0x001d180601007387 */ /* 0x0003e60000100800 */
[----:B-1----:R0:W5:Y:S01]  /*85c50*/  LDL.LU R6, [R1+0x221c] ;  /* 0x00221c0001067983 */ /* 0x0021620000300800 */
[----:B------:R1:W-:Y:S03]  /*85c60*/  STL [R1+0x1d84], R7 ;  /* 0x001d840701007387 */ /* 0x0003e60000100800 */
[----:B-1----:R0:W5:Y:S01]  /*85c70*/  LDL.LU R7, [R1+0x2218] ;  /* 0x0022180001077983 */ /* 0x0021620000300800 */
[----:B------:R1:W-:Y:S03]  /*85c80*/  STL [R1+0x1d20], R3 ;  /* 0x001d200301007387 */ /* 0x0003e60000100800 */
[----:B-1----:R0:W5:Y:S01]  /*85c90*/  LDL.LU R3, [R1+0x2214] ;  /* 0x0022140001037983 */ /* 0x0021620000300800 */
[----:B------:R1:W-:Y:S01]  /*85ca0*/  STL [R1+0x1d8c], R2 ;  /* 0x001d8c0201007387 */ /* 0x0003e20000100800 */
[----:B------:R-:W-:-:S02]  /*85cb0*/  IADD3.X R9, R9, UR5, RZ, P6, !PT ;  /* 0x0000000509097c10 */ /* 0x000fc4000b7fe4ff */
[----:B-1----:R0:W5:Y:S01]  /*85cc0*/  LDL.LU R2, [R1+0x2210] ;  /* 0x0022100001027983 */ /* 0x0021620000300800 */
[----:B------:R1:W-:Y:S01]  /*85cd0*/  STL [R1+0x1d28], R5 ;  /* 0x001d280501007387 */ /* 0x0003e20000100800 */
[----:B------:R-:W-:Y:S02]  /*85ce0*/  IADD3 R8, P6, R8, UR8, RZ ;  /* 0x0000000808087c10 */ /* 0x000fe4000ffde0ff */
[----:B-1----:R0:W5:Y:S01]  /*85cf0*/  LDL.LU R5, [R1+0x220c] ;  /* 0x00220c0001057983 */ /* 0x0021620000300800 */
[----:B------:R1:W-:Y:S03]  /*85d00*/  STL [R1+0x1d94], R4 ;  /* 0x001d940401007387 */ /* 0x0003e60000100800 */
        /* <DEDUP_REMOVED lines=19> */
[----:B------:R0:W-:Y:S02]  /*85e40*/  STL [R1+0x1d50], R20 ;  /* 0x001d501401007387 */ /* 0x0001e40000100800 */
[----:B------:R0:W-:Y:S02]  /*85e50*/  STL [R1+0x1db0], R21 ;  /* 0x001db01501007387 */ /* 0x0001e40000100800 */
[----:B------:R0:W-:Y:S01]  /*85e60*/  STL [R1+0x1d58], R22 ;  /* 0x001d581601007387 */ /* 0x0001e20000100800 */
[----:B------:R0:W-:Y:S01]  /*85e70*/  STL [R1+0x1dc0], R23 ;  /* 0x001dc01701007387 */ /* 0x0001e20000100800 */
        /* <DEDUP_REMOVED lines=10> */
[----:B0-----:R-:W2:Y:S04]  /*85f20*/  LDL.LU R26, [R1+0x1d98] ;  /* 0x001d9800011a7983 */ /* 0x001ea80000300800 */
[----:B------:R-:W3:Y:S01]  /*85f30*/  LDL.LU R27, [R1+0x1da0] ;  /* 0x001da000011b7983 */ /* 0x000ee20000300800 */
[----:B-----5:R-:W-:-:S02]  /*85f40*/  IMAD.MOV.U32 R11, RZ, RZ, R2 ;  /* 0x000000ffff0b7224 */ /* 0x020fc400078e0002 */
[----:B------:R-:W-:Y:S02]  /*85f50*/  IMAD.MOV.U32 R2, RZ, RZ, R5 ;  /* 0x000000ffff027224 */ /* 0x000fe400078e0005 */
[----:B------:R-:W-:Y:S01]  /*85f60*/  IMAD.MOV.U32 R10, RZ, RZ, R4 ;  /* 0x000000ffff0a7224 */ /* 0x000fe200078e0004 */
[----:B--2---:R-:W-:Y:S02]  /*85f70*/  IADD3.X R26, R26, UR5, RZ, P5, !PT ;  /* 0x000000051a1a7c10 */ /* 0x004fe4000affe4ff */
[----:B---3--:R-:W-:-:S03]  /*85f80*/  IADD3.X R27, R27, UR5, RZ, P6, !PT ;  /* 0x000000051b1b7c10 */ /* 0x008fc6000b7fe4ff */
[----:B------:R0:W-:Y:S04]  /*85f90*/  STL [R1+0x1d98], R26 ;  /* 0x001d981a01007387 */ /* 0x0001e80000100800 */
[----:B------:R0:W-:Y:S04]  /*85fa0*/  STL.64 [R1+0xc98], R2 ;  /* 0x000c980201007387 */ /* 0x0001e80000100a00 */
[----:B------:R0:W-:Y:S04]  /*85fb0*/  STL [R1+0x1da0], R27 ;  /* 0x001da01b01007387 */ /* 0x0001e80000100800 */
[----:B------:R0:W-:Y:S01]  /*85fc0*/  STL.64 [R1+0xca0], R10 ;  /* 0x000ca00a01007387 */ /* 0x0001e20000100a00 */
[----:B------:R-:W-:Y:S01]  /*85fd0*/  @!P0 CALL.REL.NOINC `(.L_x_2) ;  /* 0x0000001000008944 */ /* 0x000fe20003c00000 */
[----:B------:R-:W-:Y:S05]  /*85fe0*/  BRA `(.L_x_3) ;  /* 0xfff9f72000007947 */ /* 0x000fea000383ffff */
.L_x_2:
[----:B------:R-:W2:Y:S04]  /*85ff0*/  LDL.LU R0, [R1+0x840] ;  /* 0x0008400001007983 */ /* 0x000ea80000300800 */
[----:B--2---:R1:W-:Y:S04]  /*86000*/  STL [R1+0x25bc], R0 ;  /* 0x0025bc0001007387 */ /* 0x0043e80000100800 */
[----:B-1----:R-:W2:Y:S04]  /*86010*/  LDL.LU R0, [R1+0x84c] ;  /* 0x00084c0001007983 */ /* 0x002ea80000300800 */
        /* <DEDUP_REMOVED lines=33> */
[----:B------:R-:W2:Y:S01]  /*86230*/  LDL.LU R5, [R1+0x8d4] ;  /* 0x0008d40001057983 */ /* 0x000ea20000300800 */
[----:B-1----:R-:W-:-:S03]  /*86240*/  IMAD.MOV.U32 R0, RZ, RZ, R7 ;  /* 0x000000ffff007224 */ /* 0x002fc600078e0007 */
        /* <DEDUP_REMOVED lines=33> */
[----:B0-----:R-:W2:Y:S04]  /*86460*/  LDL.LU R3, [R1+0x8d0] ;  /* 0x0008d00001037983 */ /* 0x001ea80000300800 */
[----:B------:R-:W3:Y:S04]  /*86470*/  LDL.LU R4, [R1+0x8e4] ;  /* 0x0008e40001047983 */ /* 0x000ee80000300800 */
[----:B------:R-:W3:Y:S04]  /*86480*/  LDL.LU R2, [R1+0x8e0] ;  /* 0x0008e00001027983 */ /* 0x000ee80000300800 */
[----:B------:R-:W4:Y:S04]  /*86490*/  LDL.LU R20, [R1+0x41c] ;  /* 0x00041c0001147983 */ /* 0x000f280000300800 */
[----:B------:R-:W4:Y:S04]  /*864a0*/  LDL.LU R21, [R1+0x418] ;  /* 0x0004180001157983 */ /* 0x000f280000300800 */
[----:B------:R-:W5:Y:S04]  /*864b0*/  LDL.LU R22, [R1+0x42c] ;  /* 0x00042c0001167983 */ /* 0x000f680000300800 */
[----:B------:R-:W5:Y:S04]  /*864c0*/  LDL.LU R23, [R1+0x428] ;  /* 0x0004280001177983 */ /* 0x000f680000300800 */
[----:B------:R-:W2:Y:S04]  /*864d0*/  LDL.LU R10, [R1+0x45c] ;  /* 0x00045c00010a7983 */ /* 0x000ea80000300800 */
[----:B------:R-:W2:Y:S04]  /*864e0*/  LDL.LU R11, [R1+0x458] ;  /* 0x00045800010b7983 */ /* 0x000ea80000300800 */
[----:B------:R-:W2:Y:S04]  /*864f0*/  LDL.LU R14, [R1+0x46c] ;  /* 0x00046c00010e7983 */ /* 0x000ea80000300800 */
[----:B------:R-:W2:Y:S04]  /*86500*/  LDL.LU R15, [R1+0x468] ;  /* 0x00046800010f7983 */ /* 0x000ea80000300800 */
[----:B------:R-:W2:Y:S04]  /*86510*/  LDL.LU R18, [R1+0x414] ;  /* 0x0004140001127983 */ /* 0x000ea80000300800 */
[----:B------:R-:W2:Y:S01]  /*86520*/  LDL.LU R19, [R1+0x410] ;  /* 0x0004100001137983 */ /* 0x000ea20000300800 */
[----:B-1----:R-:W-:-:S03]  /*86530*/  IMAD.MOV.U32 R5, RZ, RZ, R6 ;  /* 0x000000ffff057224 */ /* 0x002fc600078e0006 */
[----:B------:R-:W2:Y:S04]  /*86540*/  LDL.LU R24, [R1+0x424] ;  /* 0x0004240001187983 */ /* 0x000ea80000300800 */
[----:B------:R-:W2:Y:S04]  /*86550*/  LDL.LU R25, [R1+0x420] ;  /* 0x0004200001197983 */ /* 0x000ea80000300800 */
[----:B------:R-:W2:Y:S04]  /*86560*/  LDL.LU R26, [R1+0x454] ;  /* 0x00045400011a7983 */ /* 0x000ea80000300800 */
[----:B------:R-:W2:Y:S04]  /*86570*/  LDL.LU R27, [R1+0x450] ;  /* 0x00045000011b7983 */ /* 0x000ea80000300800 */
[----:B------:R-:W2:Y:S04]  /*86580*/  LDL.LU R6, [R1+0x464] ;  /* 0x0004640001067983 */ /* 0x000ea80000300800 */
[----:B------:R-:W2:Y:S04]  /*86590*/  LDL.LU R7, [R1+0x460] ;  /* 0x0004600001077983 */ /* 0x000ea80000300800 */
[----:B------:R0:W-:Y:S04]  /*865a0*/  STL [R1+0x221c], R9 ;  /* 0x00221c0901007387 */ /* 0x0001e80000100800 */
[----:B0-----:R-:W2:Y:S04]  /*865b0*/  LDL.LU R9, [R1+0x844] ;  /* 0x0008440001097983 */ /* 0x001ea80000300800 */
[----:B------:R0:W-:Y:S01]  /*865c0*/  STL [R1+0x2218], R8 ;  /* 0x0022180801007387 */ /* 0x0001e20000100800 */
[----:B------:R-:W-:-:S03]  /*865d0*/  F2FP.PACK_AB R0, R5, R0 ;  /* 0x000000000500723e */ /* 0x000fc600000000ff */
        /* <DEDUP_REMOVED lines=13> */
[----:B------:R-:W2:Y:S04]  /*866b0*/  LDL.LU R5, [R1+0x2644] ;  /* 0x0026440001057983 */ /* 0x000ea80000300800 */
[----:B------:R0:W-:Y:S04]  /*866c0*/  STL [R1+0x3dc], R0 ;  /* 0x0003dc0001007387 */ /* 0x0001e80000100800 */
[----:B0-----:R-:W2:Y:S02]  /*866d0*/  LDL.LU R0, [R1+0x2640] ;  /* 0x0026400001007983 */ /* 0x001ea40000300800 */
[----:B--2---:R-:W-:-:S02]  /*866e0*/  F2FP.PACK_AB R0, R5, R0 ;  /* 0x000000000500723e */ /* 0x004fc400000000ff */
        /* <DEDUP_REMOVED lines=62> */
[----:B0-----:R-:W2:Y:S01]  /*86ad0*/  LDL.LU R0, [R1+0x25c0] ;  /* 0x0025c00001007983 */ /* 0x001ea20000300800 */
[----:B------:R-:W-:Y:S02]  /*86ae0*/  F2FP.PACK_AB R28, R28, R16 ;  /* 0x000000101c1c723e */ /* 0x000fe400000000ff */
[----:B--2---:R-:W-:-:S02]  /*86af0*/  F2FP.PACK_AB R29, R0, R29 ;  /* 0x0000001d001d723e */ /* 0x004fc400000000ff */
[----:B------:R-:W2:Y:S01]  /*86b00*/  LDL.LU R0, [R1+0x25bc] ;  /* 0x0025bc0001007983 */ /* 0x000ea20000300800 */
[----:B------:R-:W-:Y:S02]  /*86b10*/  F2FP.PACK_AB R16, R17, R12 ;  /* 0x0000000c1110723e */ /* 0x000fe400000000ff */
[----:B------:R-:W-:Y:S01]  /*86b20*/  F2FP.PACK_AB R12, R13, R8 ;  /* 0x000000080d0c723e */ /* 0x000fe200000000ff */
[----:B------:R-:W-:Y:S04]  /*86b30*/  STL [R1+0x398], R29 ;  /* 0x0003981d01007387 */ /* 0x000fe80000100800 */
[----:B------:R-:W-:Y:S04]  /*86b40*/  STL [R1+0x394], R28 ;  /* 0x0003941c01007387 */ /* 0x000fe80000100800 */
[----:B------:R-:W-:Y:S04]  /*86b50*/  STL [R1+0x390], R16 ;  /* 0x0003901001007387 */ /* 0x000fe80000100800 */
[----:B------:R-:W-:Y:S01]  /*86b60*/  STL [R1+0x38c], R12 ;  /* 0x00038c0c01007387 */ /* 0x000fe20000100800 */
[----:B--2---:R-:W-:-:S02]  /*86b70*/  F2FP.PACK_AB R8, R9, R0 ;  /* 0x000000000908723e */ /* 0x004fc400000000ff */
[----:B------:R-:W-:Y:S02]  /*86b80*/  F2FP.PACK_AB R0, R5, R3 ;  /* 0x000000030500723e */ /* 0x000fe400000000ff */
[----:B---3--:R-:W-:Y:S01]  /*86b90*/  F2FP.PACK_AB R3, R4, R2 ;  /* 0x000000020403723e */ /* 0x008fe200000000ff */
[----:B------:R-:W-:Y:S01]  /*86ba0*/  STL [R1+0x388], R8 ;  /* 0x0003880801007387 */ /* 0x000fe20000100800 */
[----:B----4-:R-:W-:-:S03]  /*86bb0*/  F2FP.PACK_AB R2, R20, R21 ;  /* 0x000000151402723e */ /* 0x010fc600000000ff */
[----:B------:R5:W-:Y:S04]  /*86bc0*/  STL [R1+0x384], R0 ;  /* 0x0003840001007387 */ /* 0x000be80000100800 */
[----:B------:R0:W-:Y:S01]  /*86bd0*/  STL [R1+0x380], R3 ;  /* 0x0003800301007387 */ /* 0x0001e20000100800 */
[----:B-----5:R-:W-:-:S03]  /*86be0*/  F2FP.PACK_AB R0, R22, R23 ;  /* 0x000000171600723e */ /* 0x020fc600000000ff */
[----:B------:R1:W-:Y:S01]  /*86bf0*/  STL [R1+0x37c], R2 ;  /* 0x00037c0201007387 */ /* 0x0003e20000100800 */
[----:B0-----:R-:W-:-:S03]  /*86c00*/  F2FP.PACK_AB R3, R10, R11 ;  /* 0x0000000b0a03723e */ /* 0x001fc600000000ff */
[----:B------:R0:W-:Y:S04]  /*86c10*/  STL [R1+0x378], R0 ;  /* 0x0003780001007387 */ /* 0x0001e80000100800 */
[----:B------:R2:W-:Y:S01]  /*86c20*/  STL [R1+0x374], R3 ;  /* 0x0003740301007387 */ /* 0x0005e20000100800 */
[----:B-1----:R-:W-:Y:S02]  /*86c30*/  F2FP.PACK_AB R2, R14, R15 ;  /* 0x0000000f0e02723e */ /* 0x002fe400000000ff */
[----:B0-----:R-:W-:-:S03]  /*86c40*/  F2FP.PACK_AB R0, R18, R19 ;  /* 0x000000131200723e */ /* 0x001fc600000000ff */
[----:B------:R0:W-:Y:S01]  /*86c50*/  STL [R1+0x370], R2 ;  /* 0x0003700201007387 */ /* 0x0001e20000100800 */
[----:B--2---:R-:W-:-:S03]  /*86c60*/  F2FP.PACK_AB R3, R24, R25 ;  /* 0x000000191803723e */ /* 0x004fc600000000ff */
[----:B------:R1:W-:Y:S04]  /*86c70*/  STL [R1+0x36c], R0 ;  /* 0x00036c0001007387 */ /* 0x0003e80000100800 */
[----:B------:R-:W-:Y:S04]  /*86c80*/  STL [R1+0x368], R3 ;  /* 0x0003680301007387 */ /* 0x000fe80000100800 */
[----:B------:R-:W2:Y:S01]  /*86c90*/  LDL.LU R29, [R1+0x5d8] ;  /* 0x0005d800011d7983 */ /* 0x000ea20000300800 */
[----:B0-----:R-:W-:Y:S02]  /*86ca0*/  F2FP.PACK_AB R2, R26, R27 ;  /* 0x0000001b1a02723e */ /* 0x001fe400000000ff */
[----:B-1----:R-:W-:-:S03]  /*86cb0*/  F2FP.PACK_AB R0, R6, R7 ;  /* 0x000000070600723e */ /* 0x002fc600000000ff */
        /* <DEDUP_REMOVED lines=36> */
[----:B------:R-:W3:Y:S04]  /*86f00*/  LDL.LU R28, [R1+0x5ec] ;  /* 0x0005ec00011c7983 */ /* 0x000ee80000300800 */
[----:B---3--:R0:W-:Y:S04]  /*86f10*/  STL [R1+0x2530], R28 ;  /* 0x0025301c01007387 */ /* 0x0081e80000100800 */
        /* <DEDUP_REMOVED lines=34> */
[----:B0-----:R-:W2:Y:S04]  /*87140*/  LDL.LU R28, [R1+0x24c] ;  /* 0x00024c00011c7983 */ /* 0x001ea80000300800 */
[----:B------:R-:W3:Y:S04]  /*87150*/  LDL.LU R16, [R1+0x5e8] ;  /* 0x0005e80001107983 */ /* 0x000ee80000300800 */
[----:B------:R-:W4:Y:S04]  /*87160*/  LDL.LU R17, [R1+0x5fc] ;  /* 0x0005fc0001117983 */ /* 0x000f280000300800 */
[----:B------:R-:W4:Y:S04]  /*87170*/  LDL.LU R12, [R1+0x5f8] ;  /* 0x0005f800010c7983 */ /* 0x000f280000300800 */
[----:B------:R-:W5:Y:S04]  /*87180*/  LDL.LU R13, [R1+0x254] ;  /* 0x00025400010d7983 */ /* 0x000f680000300800 */
        /* <DEDUP_REMOVED lines=23> */
[----:B--2---:R-:W-:-:S03]  /*87300*/  F2FP.PACK_AB R29, R28, R29 ;  /* 0x0000001d1c1d723e */ /* 0x004fc600000000ff */
        /* <DEDUP_REMOVED lines=68> */
[----:B------:R-:W3:Y:S04]  /*87750*/  LDL.LU R28, [R1+0x2530] ;  /* 0x00253000011c7983 */ /* 0x000ee80000300800 */
[----:B------:R-:W-:Y:S01]  /*87760*/  STL [R1+0x318], R29 ;  /* 0x0003181d01007387 */ /* 0x000fe20000100800 */
[----:B---3--:R-:W-:Y:S02]  /*87770*/  F2FP.PACK_AB R28, R28, R16 ;  /* 0x000000101c1c723e */ /* 0x008fe400000000ff */
[----:B----4-:R-:W-:Y:S02]  /*87780*/  F2FP.PACK_AB R16, R17, R12 ;  /* 0x0000000c1110723e */ /* 0x010fe400000000ff */
[----:B-----5:R-:W-:Y:S02]  /*87790*/  F2FP.PACK_AB R12, R13, R8 ;  /* 0x000000080d0c723e */ /* 0x020fe400000000ff */
[----:B------:R-:W-:Y:S01]  /*877a0*/  F2FP.PACK_AB R8, R9, R0 ;  /* 0x000000000908723e */ /* 0x000fe200000000ff */
[----:B------:R-:W-:Y:S01]  /*877b0*/  STL [R1+0x314], R28 ;  /* 0x0003141c01007387 */ /* 0x000fe20000100800 */
[----:B------:R-:W-:-:S02]  /*877c0*/  F2FP.PACK_AB R0, R5, R3 ;  /* 0x000000030500723e */ /* 0x000fc400000000ff */
[----:B------:R-:W-:Y:S01]  /*877d0*/  F2FP.PACK_AB R3, R4, R2 ;  /* 0x000000020403723e */ /* 0x000fe200000000ff */
[----:B------:R-:W-:Y:S01]  /*877e0*/  STL [R1+0x310], R16 ;  /* 0x0003101001007387 */ /* 0x000fe20000100800 */
[----:B------:R-:W-:-:S03]  /*877f0*/  F2FP.PACK_AB R2, R20, R21 ;  /* 0x000000151402723e */ /* 0x000fc600000000ff */
[----:B------:R-:W-:Y:S04]  /*87800*/  STL [R1+0x30c], R12 ;  /* 0x00030c0c01007387 */ /* 0x000fe80000100800 */
[----:B------:R-:W-:Y:S04]  /*87810*/  STL [R1+0x308], R8 ;  /* 0x0003080801007387 */ /* 0x000fe80000100800 */
[----:B------:R0:W-:Y:S04]  /*87820*/  STL [R1+0x304], R0 ;  /* 0x0003040001007387 */ /* 0x0001e80000100800 */
[----:B------:R1:W-:Y:S01]  /*87830*/  STL [R1+0x300], R3 ;  /* 0x0003000301007387 */ /* 0x0003e20000100800 */
[----:B0-----:R-:W-:-:S03]  /*87840*/  F2FP.PACK_AB R0, R22, R23 ;  /* 0x000000171600723e */ /* 0x001fc600000000ff */
[----:B------:R0:W-:Y:S01]  /*87850*/  STL [R1+0x2fc], R2 ;  /* 0x0002fc0201007387 */ /* 0x0001e20000100800 */
[----:B-1----:R-:W-:-:S03]  /*87860*/  F2FP.PACK_AB R3, R10, R11 ;  /* 0x0000000b0a03723e */ /* 0x002fc600000000ff */
[----:B------:R1:W-:Y:S04]  /*87870*/  STL [R1+0x2f8], R0 ;  /* 0x0002f80001007387 */ /* 0x0003e80000100800 */
[----:B------:R2:W-:Y:S01]  /*87880*/  STL [R1+0x2f4], R3 ;  /* 0x0002f40301007387 */ /* 0x0005e20000100800 */
[----:B0-----:R-:W-:Y:S02]  /*87890*/  F2FP.PACK_AB R2, R14, R15 ;  /* 0x0000000f0e02723e */ /* 0x001fe400000000ff */
[----:B-1----:R-:W-:-:S03]  /*878a0*/  F2FP.PACK_AB R0, R18, R19 ;  /* 0x000000131200723e */ /* 0x002fc600000000ff */
        /* <DEDUP_REMOVED lines=762> */
[----:B------:R-:W2:Y:S03]  /*8a850*/  LDL.LU R28, [R1+0x2310] ;  /* 0x00231000011c7983 */ /* 0x000ea60000300800 */
[----:B------:R0:W-:Y:S02]  /*8a860*/  STL [R1+0xe0], R29 ;  /* 0x0000e01d01007387 */ /* 0x0001e40000100800 */
[----:B0-----:R-:W2:Y:S02]  /*8a870*/  LDL.LU R29, [R1+0x230c] ;  /* 0x00230c00011d7983 */ /* 0x001ea40000300800 */
[----:B--2---:R-:W-:Y:S02]  /*8a880*/  F2FP.PACK_AB R29, R28, R29 ;  /* 0x0000001d1c1d723e */ /* 0x004fe400000000ff */
[----:B------:R-:W2:Y:S03]  /*8a890*/  LDL.LU R28, [R1+0x2308] ;  /* 0x00230800011c7983 */ /* 0x000ea60000300800 */
[----:B------:R0:W-:Y:S02]  /*8a8a0*/  STL [R1+0xdc], R29 ;  /* 0x0000dc1d01007387 */ /* 0x0001e40000100800 */
[----:B0-----:R-:W2:Y:S02]  /*8a8b0*/  LDL.LU R29, [R1+0x2304] ;  /* 0x00230400011d7983 */ /* 0x001ea40000300800 */
[----:B--2---:R-:W-:-:S02]  /*8a8c0*/  F2FP.PACK_AB R29, R28, R29 ;  /* 0x0000001d1c1d723e */ /* 0x004fc400000000ff */
[----:B------:R-:W3:Y:S03]  /*8a8d0*/  LDL.LU R28, [R1+0x2300] ;  /* 0x00230000011c7983 */ /* 0x000ee60000300800 */
[----:B------:R-:W-:Y:S01]  /*8a8e0*/  STL [R1+0xd8], R29 ;  /* 0x0000d81d01007387 */ /* 0x000fe20000100800 */
[----:B---3--:R-:W-:Y:S01]  /*8a8f0*/  F2FP.PACK_AB R28, R28, R16 ;  /* 0x000000101c1c723e */ /* 0x008fe200000000ff */
[----:B----4-:R-:W-:Y:S01]  /*8a900*/  F2FP.PACK_AB R16, R17, R12 ;  /* 0x0000000c1110723e */ /* 0x010fe200000000ff */
[----:B-----5:R-:W-:Y:S01]  /*8a910*/  F2FP.PACK_AB R12, R13, R8 ;  /* 0x000000080d0c723e */ /* 0x020fe200000000ff */
[----:B------:R-:W-:Y:S01]  /*8a920*/  F2FP.PACK_AB R8, R9, R0 ;  /* 0x000000000908723e */ /* 0x000fe200000000ff */
[----:B------:R-:W-:Y:S01]  /*8a930*/  F2FP.PACK_AB R0, R5, R3 ;  /* 0x000000030500723e */ /* 0x000fe200000000ff */
[----:B------:R-:W-:Y:S01]  /*8a940*/  STL [R1+0xd4], R28 ;  /* 0x0000d41c01007387 */ /* 0x000fe20000100800 */
[----:B------:R-:W-:Y:S01]  /*8a950*/  F2FP.PACK_AB R3, R4, R2 ;  /* 0x000000020403723e */ /* 0x000fe200000000ff */
[----:B------:R-:W-:Y:S02]  /*8a960*/  STL [R1+0xd0], R16 ;  /* 0x0000d01001007387 */ /* 0x000fe40000100800 */
[----:B------:R-:W-:Y:S01]  /*8a970*/  STL [R1+0xcc], R12 ;  /* 0x0000cc0c01007387 */ /* 0x000fe20000100800 */
[----:B------:R-:W-:Y:S01]  /*8a980*/  STL [R1+0xc8], R8 ;  /* 0x0000c80801007387 */ /* 0x000fe20000100800 */
[----:B------:R-:W-:Y:S01]  /*8a990*/  F2FP.PACK_AB R2, R20, R21 ;  /* 0x000000151402723e */ /* 0x000fe200000000ff */
[----:B------:R0:W-:Y:S02]  /*8a9a0*/  STL [R1+0xc4], R0 ;  /* 0x0000c40001007387 */ /* 0x0001e40000100800 */
[----:B------:R1:W-:Y:S02]  /*8a9b0*/  STL [R1+0xc0], R3 ;  /* 0x0000c00301007387 */ /* 0x0003e40000100800 */
[----:B------:R2:W-:Y:S01]  /*8a9c0*/  STL [R1+0xbc], R2 ;  /* 0x0000bc0201007387 */ /* 0x0005e20000100800 */
[----:B0-----:R-:W-:-:S02]  /*8a9d0*/  F2FP.PACK_AB R0, R22, R23 ;  /* 0x000000171600723e */ /* 0x001fc400000000ff */
[----:B-1----:R-:W-:Y:S02]  /*8a9e0*/  F2FP.PACK_AB R3, R10, R11 ;  /* 0x0000000b0a03723e */ /* 0x002fe400000000ff */
[----:B--2---:R-:W-:Y:S01]  /*8a9f0*/  F2FP.PACK_AB R2, R14, R15 ;  /* 0x0000000f0e02723e */ /* 0x004fe200000000ff */
[----:B------:R0:W-:Y:S02]  /*8aa00*/  STL [R1+0xb8], R0 ;  /* 0x0000b80001007387 */ /* 0x0001e40000100800 */
[----:B------:R1:W-:Y:S02]  /*8aa10*/  STL [R1+0xb4], R3 ;  /* 0x0000b40301007387 */ /* 0x0003e40000100800 */
[----:B------:R2:W-:Y:S01]  /*8aa20*/  STL [R1+0xb0], R2 ;  /* 0x0000b00201007387 */ /* 0x0005e20000100800 */
[----:B0-----:R-:W-:Y:S02]  /*8aa30*/  F2FP.PACK_AB R0, R18, R19 ;  /* 0x000000131200723e */ /* 0x001fe400000000ff */
[----:B-1----:R-:W-:-:S03]  /*8aa40*/  F2FP.PACK_AB R3, R24, R25 ;  /* 0x000000191803723e */ /* 0x002fc600000000ff */
[----:B------:R0:W-:Y:S02]  /*8aa50*/  STL [R1+0xac], R0 ;  /* 0x0000ac0001007387 */ /* 0x0001e40000100800 */
[----:B------:R-:W-:Y:S02]  /*8aa60*/  STL [R1+0xa8], R3 ;  /* 0x0000a80301007387 */ /* 0x000fe40000100800 */
[----:B------:R-:W3:Y:S01]  /*8aa70*/  LDL.LU R29, [R1+0xc48] ;  /* 0x000c4800011d7983 */ /* 0x000ee20000300800 */
[----:B--2---:R-:W-:Y:S02]  /*8aa80*/  F2FP.PACK_AB R2, R26, R27 ;  /* 0x0000001b1a02723e */ /* 0x004fe400000000ff */
[----:B0-----:R-:W-:-:S03]  /*8aa90*/  F2FP.PACK_AB R0, R6, R7 ;  /* 0x000000070600723e */ /* 0x001fc600000000ff */
[----:B------:R-:W-:Y:S04]  /*8aaa0*/  STL [R1+0xa4], R2 ;  /* 0x0000a40201007387 */ /* 0x000fe80000100800 */
[----:B---3--:R0:W-:Y:S01]  /*8aab0*/  STL [R1+0x2278], R29 ;  /* 0x0022781d01007387 */ /* 0x0081e20000100800 */
[----:B------:R-:W-:Y:S03]  /*8aac0*/  STL [R1+0xa0], R0 ;  /* 0x0000a00001007387 */ /* 0x000fe60000100800 */
        /* <DEDUP_REMOVED lines=32> */
[----:B0-----:R-:W2:Y:S01]  /*8acd0*/  LDL.LU R29, [R1+0xb38] ;  /* 0x000b3800011d7983 */ /* 0x001ea20000300800 */
[----:B------:R-:W3:Y:S03]  /*8ace0*/  LDL.LU R28, [R1+0xc5c] ;  /* 0x000c5c00011c7983 */ /* 0x000ee60000300800 */
        /* <DEDUP_REMOVED lines=35> */
[----:B0-----:R-:W2:Y:S01]  /*8af20*/  LDL.LU R28, [R1+0xb3c] ;  /* 0x000b3c00011c7983 */ /* 0x001ea20000300800 */
[----:B------:R-:W3:Y:S02]  /*8af30*/  LDL.LU R16, [R1+0xc58] ;  /* 0x000c580001107983 */ /* 0x000ee40000300800 */
[----:B------:R-:W4:Y:S02]  /*8af40*/  LDL.LU R17, [R1+0xc6c] ;  /* 0x000c6c0001117983 */ /* 0x000f240000300800 */
[----:B------:R-:W4:Y:S01]  /*8af50*/  LDL.LU R12, [R1+0xc68] ;  /* 0x000c6800010c7983 */ /* 0x000f220000300800 */
[----:B------:R-:W5:Y:S01]  /*8af60*/  LDL.LU R13, [R1+0xc34] ;  /* 0x000c3400010d7983 */ /* 0x000f620000300800 */
[----:B------:R-:W5:Y:S02]  /*8af70*/  LDL.LU R8, [R1+0xc30] ;  /* 0x000c300001087983 */ /* 0x000f640000300800 */
        /* <DEDUP_REMOVED lines=112> */
[----:B------:R-:W-:Y:S01]  /*8b680*/  STL [R1+0x30], R2 ;  /* 0x0000300201007387 */ /* 0x000fe20000100800 */
[----:B0-----:R-:W-:Y:S02]  /*8b690*/  F2FP.PACK_AB R0, R18, R19 ;  /* 0x000000131200723e */ /* 0x001fe400000000ff */
[----:B-1----:R-:W-:-:S03]  /*8b6a0*/  F2FP.PACK_AB R3, R24, R25 ;  /* 0x000000191803723e */ /* 0x002fc600000000ff */
[----:B------:R0:W-:Y:S02]  /*8b6b0*/  STL [R1+0x2c], R0 ;  /* 0x00002c0001007387 */ /* 0x0001e40000100800 */
[----:B------:R-:W-:Y:S01]  /*8b6c0*/  STL [R1+0x28], R3 ;  /* 0x0000280301007387 */ /* 0x000fe20000100800 */
[----:B0-----:R-:W-:Y:S02]  /*8b6d0*/  F2FP.PACK_AB R0, R6, R7 ;  /* 0x000000070600723e */ /* 0x001fe400000000ff */
[----:B------:R-:W2:Y:S01]  /*8b6e0*/  LDL.LU R7, [R1+0xd18] ;  /* 0x000d180001077983 */ /* 0x000ea20000300800 */
[----:B------:R-:W-:-:S05]  /*8b6f0*/  F2FP.PACK_AB R2, R26, R27 ;  /* 0x0000001b1a02723e */ /* 0x000fca00000000ff */
[----:B------:R-:W-:Y:S04]  /*8b700*/  STL [R1+0x24], R2 ;  /* 0x0000240201007387 */ /* 0x000fe80000100800 */
[----:B--2---:R0:W-:Y:S01]  /*8b710*/  STL [R1+0x2234], R7 ;  /* 0x0022340701007387 */ /* 0x0041e20000100800 */
        /* <DEDUP_REMOVED lines=35> */
[----:B------:R-:W3:Y:S03]  /*8b950*/  LDL.LU R5, [R1+0xd38] ;  /* 0x000d380001057983 */ /* 0x000ee60000300800 */
[----:B---3--:R0:W-:Y:S04]  /*8b960*/  STL [R1+0x222c], R5 ;  /* 0x00222c0501007387 */ /* 0x0081e80000100800 */
[----:B0-----:R-:W3:Y:S01]  /*8b970*/  LDL.LU R5, [R1+0xd2c] ;  /* 0x000d2c0001057983 */ /* 0x001ee20000300800 */
[----:B------:R-:W4:Y:S03]  /*8b980*/  LDL.LU R4, [R1+0xd48] ;  /* 0x000d480001047983 */ /* 0x000f260000300800 */
[----:B----4-:R0:W-:Y:S04]  /*8b990*/  STL [R1+0x2228], R4 ;  /* 0x0022280401007387 */ /* 0x0101e80000100800 */
[----:B0-----:R-:W4:Y:S01]  /*8b9a0*/  LDL.LU R4, [R1+0xd3c] ;  /* 0x000d3c0001047983 */ /* 0x001f220000300800 */
[----:B------:R-:W5:Y:S03]  /*8b9b0*/  LDL.LU R11, [R1+0xd10] ;  /* 0x000d1000010b7983 */ /* 0x000f660000300800 */
[----:B-----5:R0:W-:Y:S04]  /*8b9c0*/  STL [R1+0x2224], R11 ;  /* 0x0022240b01007387 */ /* 0x0201e80000100800 */
[----:B0-----:R-:W5:Y:S01]  /*8b9d0*/  LDL.LU R11, [R1+0xd4c] ;  /* 0x000d4c00010b7983 */ /* 0x001f620000300800 */
[----:B------:R-:W2:Y:S03]  /*8b9e0*/  LDL.LU R9, [R1+0xd24] ;  /* 0x000d240001097983 */ /* 0x000ea60000300800 */
[----:B--2---:R0:W-:Y:S04]  /*8b9f0*/  STL [R1+0x2220], R9 ;  /* 0x0022200901007387 */ /* 0x0041e80000100800 */
[----:B0-----:R-:W2:Y:S01]  /*8ba00*/  LDL.LU R9, [R1+0xd14] ;  /* 0x000d140001097983 */ /* 0x001ea20000300800 */
[----:B------:R-:W2:Y:S02]  /*8ba10*/  LDL.LU R10, [R1+0xd20] ;  /* 0x000d2000010a7983 */ /* 0x000ea40000300800 */
[----:B------:R-:W2:Y:S02]  /*8ba20*/  LDL.LU R8, [R1+0xd34] ;  /* 0x000d340001087983 */ /* 0x000ea40000300800 */
[----:B------:R-:W2:Y:S02]  /*8ba30*/  LDL.LU R15, [R1+0xd58] ;  /* 0x000d5800010f7983 */ /* 0x000ea40000300800 */
[----:B--2---:R0:W-:Y:S04]  /*8ba40*/  STL [R1+0x2214], R15 ;  /* 0x0022140f01007387 */ /* 0x0041e80000100800 */
[----:B0-----:R-:W2:Y:S01]  /*8ba50*/  LDL.LU R15, [R1+0xd44] ;  /* 0x000d4400010f7983 */ /* 0x001ea20000300800 */
        /* <DEDUP_REMOVED lines=16> */
[----:B------:R-:W2:Y:S01]  /*8bb60*/  LDL.LU R28, [R1+0xdac] ;  /* 0x000dac00011c7983 */ /* 0x000ea20000300800 */
[----:B------:R-:W-:-:S02]  /*8bb70*/  F2FP.PACK_AB R7, R6, R7 ;  /* 0x000000070607723e */ /* 0x000fc400000000ff */
        /* <DEDUP_REMOVED lines=14> */
[----:B------:R0:W-:Y:S03]  /*8bc60*/  STL [R1+0x1c], R7 ;  /* 0x00001c0701007387 */ /* 0x0001e60000100800 */
        /* <DEDUP_REMOVED lines=27> */
[----:B------:R0:W-:Y:S02]  /*8be20*/  STL [R1], R7 ;  /* 0x0000000701007387 */ /* 0x0001e40000100800 */
[----:B0-----:R-:W2:Y:S02]  /*8be30*/  LDL.LU R7, [R1+0x2234] ;  /* 0x0022340001077983 */ /* 0x001ea40000300800 */
[----:B--2---:R-:W-:Y:S02]  /*8be40*/  F2FP.PACK_AB R7, R6, R7 ;  /* 0x000000070607723e */ /* 0x004fe400000000ff */
[----:B------:R-:W3:Y:S02]  /*8be50*/  LDL.LU R6, [R1+0x2230] ;  /* 0x0022300001067983 */ /* 0x000ee40000300800 */
[----:B---3--:R-:W-:-:S02]  /*8be60*/  F2FP.PACK_AB R6, R5, R6 ;  /* 0x000000060506723e */ /* 0x008fc400000000ff */
[----:B------:R-:W4:Y:S02]  /*8be70*/  LDL.LU R5, [R1+0x222c] ;  /* 0x00222c0001057983 */ /* 0x000f240000300800 */
[----:B----4-:R-:W-:Y:S02]  /*8be80*/  F2FP.PACK_AB R5, R4, R5 ;  /* 0x000000050405723e */ /* 0x010fe400000000ff */
[----:B------:R-:W5:Y:S02]  /*8be90*/  LDL.LU R4, [R1+0x2228] ;  /* 0x0022280001047983 */ /* 0x000f640000300800 */
[----:B-----5:R-:W-:Y:S02]  /*8bea0*/  F2FP.PACK_AB R4, R11, R4 ;  /* 0x000000040b04723e */ /* 0x020fe400000000ff */
[----:B------:R-:W2:Y:S02]  /*8beb0*/  LDL.LU R11, [R1+0x2224] ;  /* 0x00222400010b7983 */ /* 0x000ea40000300800 */
[----:B--2---:R-:W-:-:S02]  /*8bec0*/  F2FP.PACK_AB R11, R9, R11 ;  /* 0x0000000b090b723e */ /* 0x004fc400000000ff */
[----:B------:R-:W2:Y:S02]  /*8bed0*/  LDL.LU R9, [R1+0x2220] ;  /* 0x0022200001097983 */ /* 0x000ea40000300800 */
[----:B--2---:R-:W-:Y:S02]  /*8bee0*/  F2FP.PACK_AB R10, R9, R10 ;  /* 0x0000000a090a723e */ /* 0x004fe400000000ff */
[----:B------:R-:W2:Y:S02]  /*8bef0*/  LDL.LU R9, [R1+0x221c] ;  /* 0x00221c0001097983 */ /* 0x000ea40000300800 */
[----:B--2---:R-:W-:Y:S02]  /*8bf00*/  F2FP.PACK_AB R9, R8, R9 ;  /* 0x000000090809723e */ /* 0x004fe400000000ff */
        /* <DEDUP_REMOVED lines=20> */
[----:B------:R-:W2:Y:S01]  /*8c050*/  LDL.LU R28, [R1+0x21f0] ;  /* 0x0021f000011c7983 */ /* 0x000ea20000300800 */
[----:B------:R-:W-:Y:S02]  /*8c060*/  F2FP.PACK_AB R21, R29, R21 ;  /* 0x000000151d15723e */ /* 0x000fe400000000ff */
[----:B--2---:R-:W-:Y:S02]  /*8c070*/  F2FP.PACK_AB R22, R28, R22 ;  /* 0x000000161c16723e */ /* 0x004fe400000000ff */
[----:B------:R-:W2:Y:S01]  /*8c080*/  LDL.LU R28, [R1+0x21ec] ;  /* 0x0021ec00011c7983 */ /* 0x000ea20000300800 */
[----:B------:R-:W2:Y:S01]  /*8c090*/  LDL.LU R29, [R1+0x21e8] ;  /* 0x0021e800011d7983 */ /* 0x000ea20000300800 */
[----:B------:R-:W-:Y:S02]  /*8c0a0*/  F2FP.PACK_AB R25, R24, R25 ;  /* 0x000000191819723e */ /* 0x000fe400000000ff */
[----:B------:R-:W-:Y:S02]  /*8c0b0*/  F2FP.PACK_AB R20, R0, R20 ;  /* 0x000000140014723e */ /* 0x000fe400000000ff */
[----:B------:R-:W-:-:S02]  /*8c0c0*/  F2FP.PACK_AB R27, R3, R27 ;  /* 0x0000001b031b723e */ /* 0x000fc400000000ff */
[----:B------:R-:W-:Y:S02]  /*8c0d0*/  F2FP.PACK_AB R26, R2, R26 ;  /* 0x0000001a021a723e */ /* 0x000fe400000000ff */
[----:B--2---:R-:W-:Y:S02]  /*8c0e0*/  F2FP.PACK_AB R24, R29, R28 ;  /* 0x0000001c1d18723e */ /* 0x004fe400000000ff */
.L_x_1:
[----:B------:R-:W2:Y:S04]  /*8c0f0*/  LDL.LU R28, [R1+0x1df0] ;  /* 0x001df000011c7983 */ /* 0x000ea80000300800 */
[----:B------:R-:W3:Y:S04]  /*8c100*/  LDL.LU R2, [R1+0x1dec] ;  /* 0x001dec0001027983 */ /* 0x000ee80000300800 */
[----:B------:R-:W4:Y:S04]  /*8c110*/  LDL.LU R3, [R1+0x1de8] ;  /* 0x001de80001037983 */ /* 0x000f280000300800 */
[----:B------:R1:W-:Y:S04]  /*8c120*/  STL [R1+0x227c], R29 ;  /* 0x00227c1d01007387 */ /* 0x0003e80000100800 */
[----:B0-----:R-:W0:Y:S04]  /*8c130*/  S2R R0, SR_TID.X ;  /* 0x0000000000007919 */ /* 0x001e280000002100 */
[----:B------:R-:W-:Y:S04]  /*8c140*/  STL [R1+0x2280], R26 ;  /* 0x0022801a01007387 */ /* 0x000fe80000100800 */
[----:B-1----:R-:W1:Y:S04]  /*8c150*/  S2R R29, SR_TID.X ;  /* 0x00000000001d7919 */ /* 0x002e680000002100 */
[----:B------:R-:W-:Y:S01]  /*8c160*/  STL [R1+0x24f0], R22 ;  /* 0x0024f01601007387 */ /* 0x000fe20000100800 */
[----:B0-----:R-:W-:-:S03]  /*8c170*/  LOP3.LUT R0, R0, 0x7f, RZ, 0xc0, !PT ;  /* 0x0000007f00007812 */ /* 0x001fc600078ec0ff */
[----:B------:R-:W-:Y:S01]  /*8c180*/  BAR.SYNC.DEFER_BLOCKING 0x0 ;  /* 0x0000000000007b1d */ /* 0x000fe20000010000 */
[----:B--2---:R-:W-:Y:S01]  /*8c190*/  ISETP.GE.AND P1, PT, R28, c[0x0][0x17c], PT ;  /* 0x00005f001c007a0c */ /* 0x004fe20003f26270 */
[C---:B-1----:R-:W-:Y:S01]  /*8c1a0*/  IMAD.SHL.U32 R28, R29.reuse, 0x800, RZ ;  /* 0x000008001d1c7824 */ /* 0x042fe200078e00ff */
[----:B---3--:R-:W-:Y:S01]  /*8c1b0*/  ISETP.GE.AND P0, PT, R2, c[0x0][0x17c], PT ;  /* 0x00005f0002007a0c */ /* 0x008fe20003f06270 */
[----:B------:R-:W-:-:S03]  /*8c1c0*/  IMAD.SHL.U32 R2, R29, 0x20, RZ ;  /* 0x000000201d027824 */ /* 0x000fc600078e00ff */
[----:B------:R-:W-:-:S05]  /*8c1d0*/  LOP3.LUT R28, R28, 0x3000, RZ, 0xc0, !PT ;  /* 0x000030001c1c7812 */ /* 0x000fca00078ec0ff */
[----:B------:R-:W-:Y:S02]  /*8c1e0*/  IMAD R28, R0, 0x10, R28 ;  /* 0x00000010001c7824 */ /* 0x000fe400078e021c */
[----:B------:R-:W-:-:S05]  /*8c1f0*/  IMAD.SHL.U32 R0, R29, 0x200, RZ ;  /* 0x000002001d007824 */ /* 0x000fca00078e00ff */
[----:B------:R-:W-:-:S04]  /*8c200*/  LOP3.LUT R0, R0, 0x3000, RZ, 0xc0, !PT ;  /* 0x0000300000007812 */ /* 0x000fc800078ec0ff */
[----:B------:R-:W-:Y:S01]  /*8c210*/  LOP3.LUT R0, R0, 0x60, R2, 0xf8, !PT ;  /* 0x0000006000007812 */ /* 0x000fe200078ef802 */
[----:B------:R-:W-:-:S05]  /*8c220*/  IMAD.SHL.U32 R2, R29, 0x4, RZ ;  /* 0x000000041d027824 */ /* 0x000fca00078e00ff */
[----:B------:R-:W-:-:S05]  /*8c230*/  LOP3.LUT R0, R0, 0x170, R2, 0x78, !PT ;  /* 0x0000017000007812 */ /* 0x000fca00078e7802 */
[----:B----4-:R-:W-:-:S05]  /*8c240*/  IMAD.IADD R0, R0, 0x1, R3 ;  /* 0x0000000100007824 */ /* 0x010fca00078e0203 */
[----:B------:R0:W-:Y:S04]  /*8c250*/  STS.128 [R0+0x200], R16 ;  /* 0x0002001000007388 */ /* 0x0001e80000000c00 */
[----:B------:R1:W-:Y:S04]  /*8c260*/  STS.128 [R0+0x80], R20 ;  /* 0x0000801400007388 */ /* 0x0003e80000000c00 */
[----:B------:R-:W-:Y:S04]  /*8c270*/  STS.128 [R0], R24 ;  /* 0x0000001800007388 */ /* 0x000fe80000000c00 */
[----:B0-----:R-:W2:Y:S04]  /*8c280*/  LDL.LU R16, [R1+0x90] ;  /* 0x0000900001107983 */ /* 0x001ea80000300800 */
[----:B------:R-:W2:Y:S04]  /*8c290*/  LDL.LU R17, [R1+0x94] ;  /* 0x0000940001117983 */ /* 0x000ea80000300800 */
[----:B------:R-:W3:Y:S04]  /*8c2a0*/  LDL.LU R18, [R1+0x98] ;  /* 0x0000980001127983 */ /* 0x000ee80000300800 */
[----:B------:R-:W3:Y:S04]  /*8c2b0*/  LDL.LU R19, [R1+0x9c] ;  /* 0x00009c0001137983 */ /* 0x000ee80000300800 */
[----:B---3--:R-:W-:Y:S04]  /*8c2c0*/  STL.64 [R1+0x2500], R18 ;  /* 0x0025001201007387 */ /* 0x008fe80000100a00 */
[----:B--2---:R0:W-:Y:S04]  /*8c2d0*/  STL.64 [R1+0x24f8], R16 ;  /* 0x0024f81001007387 */ /* 0x0041e80000100a00 */
[----:B-1----:R-:W2:Y:S04]  /*8c2e0*/  LDL.LU R20, [R1+0x60] ;  /* 0x0000600001147983 */ /* 0x002ea80000300800 */
[----:B------:R-:W2:Y:S04]  /*8c2f0*/  LDL.LU R21, [R1+0x64] ;  /* 0x0000640001157983 */ /* 0x000ea80000300800 */
[----:B------:R-:W3:Y:S04]  /*8c300*/  LDL.LU R22, [R1+0x68] ;  /* 0x0000680001167983 */ /* 0x000ee80000300800 */
[----:B------:R-:W3:Y:S04]  /*8c310*/  LDL.LU R23, [R1+0x6c] ;  /* 0x00006c0001177983 */ /* 0x000ee80000300800 */
[----:B---3--:R-:W-:Y:S04]  /*8c320*/  STL.64 [R1+0x2510], R22 ;  /* 0x0025101601007387 */ /* 0x008fe80000100a00 */
[----:B--2---:R-:W-:Y:S04]  /*8c330*/  STL.64 [R1+0x2508], R20 ;  /* 0x0025081401007387 */ /* 0x004fe80000100a00 */
[----:B0-----:R-:W2:Y:S04]  /*8c340*/  LDL.LU R16, [R1+0x50] ;  /* 0x0000500001107983 */ /* 0x001ea80000300800 */
[----:B------:R-:W2:Y:S04]  /*8c350*/  LDL.LU R17, [R1+0x54] ;  /* 0x0000540001117983 */ /* 0x000ea80000300800 */
[----:B------:R-:W3:Y:S04]  /*8c360*/  LDL.LU R18, [R1+0x58] ;  /* 0x0000580001127983 */ /* 0x000ee80000300800 */
[----:B------:R-:W3:Y:S04]  /*8c370*/  LDL.LU R19, [R1+0x5c] ;  /* 0x00005c0001137983 */ /* 0x000ee80000300800 */
[----:B------:R-:W4:Y:S04]  /*8c380*/  LDL.LU R24, [R1+0x10] ;  /* 0x0000100001187983 */ /* 0x000f280000300800 */
[----:B------:R-:W4:Y:S04]  /*8c390*/  LDL.LU R25, [R1+0x14] ;  /* 0x0000140001197983 */ /* 0x000f280000300800 */
[----:B------:R-:W4:Y:S04]  /*8c3a0*/  LDL.LU R26, [R1+0x18] ;  /* 0x00001800011a7983 */ /* 0x000f280000300800 */
[----:B------:R-:W4:Y:S04]  /*8c3b0*/  LDL.LU R27, [R1+0x1c] ;  /* 0x00001c00011b7983 */ /* 0x000f280000300800 */
[----:B---3--:R-:W-:Y:S04]  /*8c3c0*/  STL.64 [R1+0x2520], R18 ;  /* 0x0025201201007387 */ /* 0x008fe80000100a00 */
[----:B--2---:R0:W-:Y:S04]  /*8c3d0*/  STL.64 [R1+0x2518], R16 ;  /* 0x0025181001007387 */ /* 0x0041e80000100a00 */
[----:B0-----:R-:W2:Y:S04]  /*8c3e0*/  LDL.LU R16, [R1+0x30] ;  /* 0x0000300001107983 */ /* 0x001ea80000300800 */
[----:B------:R-:W2:Y:S04]  /*8c3f0*/  LDL.LU R17, [R1+0x34] ;  /* 0x0000340001117983 */ /* 0x000ea80000300800 */
[----:B------:R-:W3:Y:S04]  /*8c400*/  LDL.LU R18, [R1+0x38] ;  /* 0x0000380001127983 */ /* 0x000ee80000300800 */
[----:B------:R-:W3:Y:S04]  /*8c410*/  LDL.LU R19, [R1+0x3c] ;  /* 0x00003c0001137983 */ /* 0x000ee80000300800 */
        /* <DEDUP_REMOVED lines=8> */
[----:B0-----:R-:W2:Y:S04]  /*8c4a0*/  LDL.LU R16, [R1] ;  /* 0x0000000001107983 */ /* 0x001ea80000300800 */
[----:B------:R-:W2:Y:S04]  /*8c4b0*/  LDL.LU R17, [R1+0x4] ;  /* 0x0000040001117983 */ /* 0x000ea80000300800 */
[----:B------:R-:W2:Y:S04]  /*8c4c0*/  LDL.LU R18, [R1+0x8] ;  /* 0x0000080001127983 */ /* 0x000ea80000300800 */
[----:B------:R-:W2:Y:S04]  /*8c4d0*/  LDL.LU R19, [R1+0xc] ;  /* 0x00000c0001137983 */ /* 0x000ea80000300800 */
[----:B------:R0:W-:Y:S04]  /*8c4e0*/  STS.128 [R0+0x280], R12 ;  /* 0x0002800c00007388 */ /* 0x0001e80000000c00 */
[----:B------:R-:W-:Y:S04]  /*8c4f0*/  STS.128 [R0+0x400], R8 ;  /* 0x0004000800007388 */ /* 0x000fe80000000c00 */
[----:B------:R1:W-:Y:S04]  /*8c500*/  STS.128 [R0+0x480], R4 ;  /* 0x0004800400007388 */ /* 0x0003e80000000c00 */
[----:B----4-:R-:W-:Y:S04]  /*8c510*/  STS.128 [R0+0x680], R24 ;  /* 0x0006801800007388 */ /* 0x010fe80000000c00 */
[----:B------:R-:W3:Y:S04]  /*8c520*/  LDL.LU R20, [R1+0x40] ;  /* 0x0000400001147983 */ /* 0x000ee80000300800 */
[----:B------:R-:W3:Y:S04]  /*8c530*/  LDL.LU R21, [R1+0x44] ;  /* 0x0000440001157983 */ /* 0x000ee80000300800 */
[----:B------:R-:W3:Y:S04]  /*8c540*/  LDL.LU R22, [R1+0x48] ;  /* 0x0000480001167983 */ /* 0x000ee80000300800 */
[----:B------:R-:W3:Y:S04]  /*8c550*/  LDL.LU R23, [R1+0x4c] ;  /* 0x00004c0001177983 */ /* 0x000ee80000300800 */
[----:B0-----:R-:W4:Y:S04]  /*8c560*/  LDL.LU R12, [R1+0x80] ;  /* 0x00008000010c7983 */ /* 0x001f280000300800 */
[----:B------:R-:W4:Y:S01]  /*8c570*/  LDL.LU R13, [R1+0x84] ;  /* 0x00008400010d7983 */ /* 0x000f220000300800 */
[----:B-1----:R-:W-:-:S03]  /*8c580*/  LOP3.LUT R4, R28, 0x20, RZ, 0x3c, !PT ;  /* 0x000000201c047812 */ /* 0x002fc600078e3cff */
[----:B------:R-:W4:Y:S04]  /*8c590*/  LDL.LU R14, [R1+0x88] ;  /* 0x00008800010e7983 */ /* 0x000f280000300800 */
[----:B------:R-:W4:Y:S04]  /*8c5a0*/  LDL.LU R15, [R1+0x8c] ;  /* 0x00008c00010f7983 */ /* 0x000f280000300800 */
[----:B------:R-:W5:Y:S04]  /*8c5b0*/  LDL.LU R8, [R1+0x70] ;  /* 0x0000700001087983 */ /* 0x000f680000300800 */
[----:B------:R-:W5:Y:S04]  /*8c5c0*/  LDL.LU R9, [R1+0x74] ;  /* 0x0000740001097983 */ /* 0x000f680000300800 */
[----:B------:R-:W5:Y:S04]  /*8c5d0*/  LDL.LU R10, [R1+0x78] ;  /* 0x00007800010a7983 */ /* 0x000f680000300800 */
[----:B------:R-:W5:Y:S01]  /*8c5e0*/  LDL.LU R11, [R1+0x7c] ;  /* 0x00007c00010b7983 */ /* 0x000f620000300800 */
[----:B------:R-:W-:-:S02]  /*8c5f0*/  LOP3.LUT R3, R28, 0x40, RZ, 0x3c, !PT ;  /* 0x000000401c037812 */ /* 0x000fc400078e3cff */
[----:B------:R-:W-:Y:S01]  /*8c600*/  LOP3.LUT R2, R28, 0x60, RZ, 0x3c, !PT ;  /* 0x000000601c027812 */ /* 0x000fe200078e3cff */
[----:B--2---:R-:W-:Y:S04]  /*8c610*/  STS.128 [R0+0x600], R16 ;  /* 0x0006001000007388 */ /* 0x004fe80000000c00 */
[----:B------:R-:W-:Y:S06]  /*8c620*/  BAR.SYNC.DEFER_BLOCKING 0x0 ;  /* 0x0000000000007b1d */ /* 0x000fec0000010000 */
[----:B------:R-:W0:Y:S04]  /*8c630*/  LDS.128 R16, [R28] ;  /* 0x000000001c107984 */ /* 0x000e280000000c00 */
[----:B------:R-:W-:Y:S04]  /*8c640*/  LDS.128 R24, [R28+0x800] ;  /* 0x000800001c187984 */ /* 0x000fe80000000c00 */
[----:B0-----:R-:W-:Y:S04]  /*8c650*/  STL.64 [R1+0x290], R16 ;  /* 0x0002901001007387 */ /* 0x001fe80000100a00 */
[----:B------:R-:W-:Y:S04]  /*8c660*/  STL.64 [R1+0x298], R18 ;  /* 0x0002981201007387 */ /* 0x000fe80000100a00 */
[----:B------:R-:W0:Y:S04]  /*8c670*/  LDS.128 R16, [R4] ;  /* 0x0000000004107984 */ /* 0x000e280000000c00 */
[----:B0-----:R-:W-:Y:S01]  /*8c680*/  STL [R1+0x2a4], R17 ;  /* 0x0002a41101007387 */ /* 0x001fe20000100800 */
[----:B------:R-:W-:-:S03]  /*8c690*/  IMAD.MOV.U32 R29, RZ, RZ, R16 ;  /* 0x000000ffff1d7224 */ /* 0x000fc600078e0010 */
[----:B------:R-:W-:Y:S04]  /*8c6a0*/  STL.64 [R1+0x3e0], R24 ;  /* 0x0003e01801007387 */ /* 0x000fe80000100a00 */
[----:B------:R-:W-:Y:S04]  /*8c6b0*/  STL.64 [R1+0x3e8], R26 ;  /* 0x0003e81a01007387 */ /* 0x000fe80000100a00 */
[----:B------:R-:W-:Y:S04]  /*8c6c0*/  STL.64 [R1+0x2a8], R18 ;  /* 0x0002a81201007387 */ /* 0x000fe80000100a00 */
[----:B------:R-:W0:Y:S04]  /*8c6d0*/  LDS.128 R16, [R3] ;  /* 0x0000000003107984 */ /* 0x000e280000000c00 */
[----:B------:R-:W1:Y:S04]  /*8c6e0*/  LDS.128 R24, [R4+0x800] ;  /* 0x0008000004187984 */ /* 0x000e680000000c00 */
[----:B0-----:R-:W-:Y:S04]  /*8c6f0*/  STL [R1+0x2b4], R17 ;  /* 0x0002b41101007387 */ /* 0x001fe80000100800 */
[----:B-1----:R-:W-:Y:S04]  /*8c700*/  STL.64 [R1+0x3f0], R24 ;  /* 0x0003f01801007387 */ /* 0x002fe80000100a00 */
[----:B------:R0:W-:Y:S04]  /*8c710*/  STL.64 [R1+0x3f8], R26 ;  /* 0x0003f81a01007387 */ /* 0x0001e80000100a00 */
[----:B------:R-:W-:Y:S01]  /*8c720*/  STL.64 [R1+0x2b8], R18 ;  /* 0x0002b81201007387 */ /* 0x000fe20000100a00 */
[----:B0-----:R-:W-:-:S03]  /*8c730*/  IMAD.MOV.U32 R27, RZ, RZ, R16 ;  /* 0x000000ffff1b7224 */ /* 0x001fc600078e0010 */
[----:B------:R-:W0:Y:S04]  /*8c740*/  LDS.128 R16, [R3+0x800] ;  /* 0x0008000003107984 */ /* 0x000e280000000c00 */
[----:B0-----:R-:W-:Y:S04]  /*8c750*/  STL.64 [R1+0x400], R16 ;  /* 0x0004001001007387 */ /* 0x001fe80000100a00 */
[----:B------:R-:W-:Y:S04]  /*8c760*/  STL.64 [R1+0x408], R18 ;  /* 0x0004081201007387 */ /* 0x000fe80000100a00 */
[----:B------:R-:W0:Y:S04]  /*8c770*/  LDS.128 R16, [R2] ;  /* 0x0000000002107984 */ /* 0x000e280000000c00 */
[----:B0-----:R-:W-:Y:S04]  /*8c780*/  STL.64 [R1+0x2c0], R16 ;  /* 0x0002c01001007387 */ /* 0x001fe80000100a00 */
[----:B------:R-:W-:Y:S04]  /*8c790*/  STL.64 [R1+0x2c8], R18 ;  /* 0x0002c81201007387 */ /* 0x000fe80000100a00 */
[----:B------:R-:W0:Y:S04]  /*8c7a0*/  LDS.128 R16, [R2+0x800] ;  /* 0x0008000002107984 */ /* 0x000e280000000c00 */
[----:B------:R-:W-:Y:S06]  /*8c7b0*/  BAR.SYNC.DEFER_BLOCKING 0x0 ;  /* 0x0000000000007b1d */ /* 0x000fec0000010000 */
[----:B0-----:R-:W-:Y:S04]  /*8c7c0*/  STL.64 [R1+0x410], R16 ;  /* 0x0004101001007387 */ /* 0x001fe80000100a00 */
[----:B------:R0:W-:Y:S04]  /*8c7d0*/  STL.64 [R1+0x418], R18 ;  /* 0x0004181201007387 */ /* 0x0001e80000100a00 */
[----:B0-----:R-:W2:Y:S04]  /*8c7e0*/  LDL.LU.64 R18, [R1+0x2540] ;  /* 0x0025400001127983 */ /* 0x001ea80000300a00 */
[----:B------:R-:W2:Y:S04]  /*8c7f0*/  LDL.LU.64 R16, [R1+0x2538] ;  /* 0x0025380001107983 */ /* 0x000ea80000300a00 */
[----:B--2---:R0:W-:Y:S04]  /*8c800*/  STS.128 [R0], R16 ;  /* 0x0000001000007388 */ /* 0x0041e80000000c00 */
[----:B0-----:R-:W2:Y:S04]  /*8c810*/  LDL.LU.64 R18, [R1+0x2530] ;  /* 0x0025300001127983 */ /* 0x001ea80000300a00 */
[----:B------:R-:W2:Y:S04]  /*8c820*/  LDL.LU.64 R16, [R1+0x2528] ;  /* 0x0025280001107983 */ /* 0x000ea80000300a00 */
[----:B---3--:R-:W-:Y:S04]  /*8c830*/  STS.128 [R0+0x200], R20 ;  /* 0x0002001400007388 */ /* 0x008fe80000000c00 */
[----:B--2---:R0:W-:Y:S04]  /*8c840*/  STS.128 [R0+0x80], R16 ;  /* 0x0000801000007388 */ /* 0x0041e80000000c00 */
[----:B0-----:R-:W2:Y:S04]  /*8c850*/  LDL.LU.64 R18, [R1+0x2520] ;  /* 0x0025200001127983 */ /* 0x001ea80000300a00 */
[----:B------:R-:W2:Y:S04]  /*8c860*/  LDL.LU.64 R16, [R1+0x2518] ;  /* 0x0025180001107983 */ /* 0x000ea80000300a00 */
[----:B------:R-:W3:Y:S04]  /*8c870*/  LDL.LU.64 R22, [R1+0x2510] ;  /* 0x0025100001167983 */ /* 0x000ee80000300a00 */
[----:B------:R-:W3:Y:S04]  /*8c880*/  LDL.LU.64 R20, [R1+0x2508] ;  /* 0x0025080001147983 */ /* 0x000ee80000300a00 */
[----:B--2---:R0:W-:Y:S04]  /*8c890*/  STS.128 [R0+0x280], R16 ;  /* 0x0002801000007388 */ /* 0x0041e80000000c00 */
[----:B0-----:R-:W2:Y:S04]  /*8c8a0*/  LDL.LU.64 R18, [R1+0x2500] ;  /* 0x0025000001127983 */ /* 0x001ea80000300a00 */
[----:B------:R-:W2:Y:S04]  /*8c8b0*/  LDL.LU.64 R16, [R1+0x24f8] ;  /* 0x0024f80001107983 */ /* 0x000ea80000300a00 */
[----:B---3--:R0:W-:Y:S04]  /*8c8c0*/  STS.128 [R0+0x400], R20 ;  /* 0x0004001400007388 */ /* 0x0081e80000000c00 */
[----:B0-----:R-:W3:Y:S04]  /*8c8d0*/  LDL.LU R22, [R1+0x24f0] ;  /* 0x0024f00001167983 */ /* 0x001ee80000300800 */
[----:B-----5:R-:W-:Y:S04]  /*8c8e0*/  STS.128 [R0+0x480], R8 ;  /* 0x0004800800007388 */ /* 0x020fe80000000c00 */
[----:B----4-:R-:W-:Y:S04]  /*8c8f0*/  STS.128 [R0+0x600], R12 ;  /* 0x0006000c00007388 */ /* 0x010fe80000000c00 */
[----:B--2---:R-:W-:Y:S04]  /*8c900*/  STS.128 [R0+0x680], R16 ;  /* 0x0006801000007388 */ /* 0x004fe80000000c00 */
[----:B------:R-:W-:Y:S06]  /*8c910*/  BAR.SYNC.DEFER_BLOCKING 0x0 ;  /* 0x0000000000007b1d */ /* 0x000fec0000010000 */
[----:B------:R-:W0:Y:S04]  /*8c920*/  LDS.128 R8, [R28] ;  /* 0x000000001c087984 */ /* 0x000e280000000c00 */
[----:B------:R-:W-:Y:S04]  /*8c930*/  LDS.128 R12, [R28+0x800] ;  /* 0x000800001c0c7984 */ /* 0x000fe80000000c00 */
[----:B------:R-:W-:Y:S04]  /*8c940*/  LDS.128 R16, [R3] ;  /* 0x0000000003107984 */ /* 0x000fe80000000c00 */
[----:B0-----:R-:W-:Y:S01]  /*8c950*/  STL [R1+0x4], R9 ;  /* 0x0000040901007387 */ /* 0x001fe20000100800 */
[----:B------:R-:W-:-:S03]  /*8c960*/  IMAD.MOV.U32 R26, RZ, RZ, R8 ;  /* 0x000000ffff1a7224 */ /* 0x000fc600078e0008 */
[----:B------:R-:W-:Y:S04]  /*8c970*/  STL.64 [R1+0x8], R10 ;  /* 0x0000080a01007387 */ /* 0x000fe80000100a00 */
[----:B------:R-:W0:Y:S04]  /*8c980*/  LDS.128 R8, [R4] ;  /* 0x0000000004087984 */ /* 0x000e280000000c00 */
[----:B------:R-:W1:Y:S04]  /*8c990*/  LDS.128 R4, [R4+0x800] ;  /* 0x0008000004047984 */ /* 0x000e680000000c00 */
[----:B------:R-:W-:Y:S01]  /*8c9a0*/  STL.64 [R1+0x2288], R26 ;  /* 0x0022881a01007387 */ /* 0x000fe20000100a00 */
[----:B0-----:R-:W-:-:S03]  /*8c9b0*/  IMAD.MOV.U32 R23, RZ, RZ, R8 ;  /* 0x000000ffff177224 */ /* 0x001fc600078e0008 */
[----:B------:R-:W-:Y:S04]  /*8c9c0*/  STL [R1+0x14], R9 ;  /* 0x0000140901007387 */ /* 0x000fe80000100800 */
[----:B------:R-:W-:Y:S04]  /*8c9d0*/  STL.64 [R1+0x30], R12 ;  /* 0x0000300c01007387 */ /* 0x000fe80000100a00 */
[----:B------:R-:W-:Y:S04]  /*8c9e0*/  STL.64 [R1+0x38], R14 ;  /* 0x0000380e01007387 */ /* 0x000fe80000100a00 */
[----:B------:R-:W-:Y:S04]  /*8c9f0*/  STL.64 [R1+0x18], R10 ;  /* 0x0000180a01007387 */ /* 0x000fe80000100a00 */
[----:B---3--:R-:W-:Y:S04]  /*8ca00*/  STL.64 [R1+0x2290], R22 ;  /* 0x0022901601007387 */ /* 0x008fe80000100a00 */
[----:B------:R-:W-:Y:S04]  /*8ca10*/  STL [R1+0x2274], R17 ;  /* 0x0022741101007387 */ /* 0x000fe80000100800 */
[----:B-1----:R-:W-:Y:S04]  /*8ca20*/  STL.64 [R1+0x40], R4 ;  /* 0x0000400401007387 */ /* 0x002fe80000100a00 */
[----:B------:R-:W-:Y:S04]  /*8ca30*/  STL.64 [R1+0x48], R6 ;  /* 0x0000480601007387 */ /* 0x000fe80000100a00 */
[----:B------:R-:W0:Y:S04]  /*8ca40*/  LDS.128 R4, [R3+0x800] ;  /* 0x0008000003047984 */ /* 0x000e280000000c00 */
[----:B------:R-:W-:Y:S04]  /*8ca50*/  STL [R1+0x2270], R18 ;  /* 0x0022701201007387 */ /* 0x000fe80000100800 */
[----:B------:R-:W-:Y:S04]  /*8ca60*/  STL [R1+0x226c], R19 ;  /* 0x00226c1301007387 */ /* 0x000fe80000100800 */
[----:B0-----:R-:W-:Y:S01]  /*8ca70*/  STL [R1+0x54], R5 ;  /* 0x0000540501007387 */ /* 0x001fe20000100800 */
[----:B------:R-:W-:-:S03]  /*8ca80*/  IMAD.MOV.U32 R17, RZ, RZ, R4 ;  /* 0x000000ffff117224 */ /* 0x000fc600078e0004 */
[----:B------:R-:W-:Y:S04]  /*8ca90*/  STL.64 [R1+0x58], R6 ;  /* 0x0000580601007387 */ /* 0x000fe80000100a00 */
[----:B------:R-:W2:Y:S04]  /*8caa0*/  LDL.LU R12, [R1+0x190] ;  /* 0x00019000010c7983 */ /* 0x000ea80000300800 */
[----:B------:R-:W2:Y:S04]  /*8cab0*/  LDL.LU R13, [R1+0x194] ;  /* 0x00019400010d7983 */ /* 0x000ea80000300800 */
[----:B------:R-:W3:Y:S04]  /*8cac0*/  LDL.LU R14, [R1+0x198] ;  /* 0x00019800010e7983 */ /* 0x000ee80000300800 */
[----:B------:R-:W3:Y:S04]  /*8cad0*/  LDL.LU R15, [R1+0x19c] ;  /* 0x00019c00010f7983 */ /* 0x000ee80000300800 */
[----:B------:R-:W0:Y:S04]  /*8cae0*/  LDS.128 R4, [R2] ;  /* 0x0000000002047984 */ /* 0x000e280000000c00 */
[----:B---3--:R-:W-:Y:S04]  /*8caf0*/  STL.64 [R1+0x2438], R14 ;  /* 0x0024380e01007387 */ /* 0x008fe80000100a00 */
[----:B--2---:R-:W-:Y:S04]  /*8cb00*/  STL.64 [R1+0x2430], R12 ;  /* 0x0024300c01007387 */ /* 0x004fe80000100a00 */
[----:B------:R-:W2:Y:S04]  /*8cb10*/  LDL.LU R8, [R1+0x180] ;  /* 0x0001800001087983 */ /* 0x000ea80000300800 */
[----:B------:R-:W2:Y:S04]  /*8cb20*/  LDL.LU R9, [R1+0x184] ;  /* 0x0001840001097983 */ /* 0x000ea80000300800 */
[----:B------:R-:W3:Y:S04]  /*8cb30*/  LDL.LU R10, [R1+0x188] ;  /* 0x00018800010a7983 */ /* 0x000ee80000300800 */
[----:B------:R-:W3:Y:S04]  /*8cb40*/  LDL.LU R11, [R1+0x18c] ;  /* 0x00018c00010b7983 */ /* 0x000ee80000300800 */
        /* <DEDUP_REMOVED lines=62> */
[----:B------:R-:W1:Y:S04]  /*8cf30*/  LDS.128 R20, [R2+0x800] ;  /* 0x0008000002147984 */ /* 0x000e680000000c00 */
[----:B------:R-:W2:Y:S04]  /*8cf40*/  LDL.LU R12, [R1+0x140] ;  /* 0x00014000010c7983 */ /* 0x000ea80000300800 */
[----:B------:R-:W2:Y:S04]  /*8cf50*/  LDL.LU R13, [R1+0x144] ;  /* 0x00014400010d7983 */ /* 0x000ea80000300800 */
[----:B------:R-:W2:Y:S04]  /*8cf60*/  LDL.LU R14, [R1+0x148] ;  /* 0x00014800010e7983 */ /* 0x000ea80000300800 */
[----:B------:R-:W2:Y:S04]  /*8cf70*/  LDL.LU R15, [R1+0x14c] ;  /* 0x00014c00010f7983 */ /* 0x000ea80000300800 */
[----:B------:R-:W3:Y:S04]  /*8cf80*/  LDL.LU R8, [R1+0x130] ;  /* 0x0001300001087983 */ /* 0x000ee80000300800 */
[----:B------:R-:W3:Y:S04]  /*8cf90*/  LDL.LU R9, [R1+0x134] ;  /* 0x0001340001097983 */ /* 0x000ee80000300800 */
[----:B------:R-:W3:Y:S04]  /*8cfa0*/  LDL.LU R10, [R1+0x138] ;  /* 0x00013800010a7983 */ /* 0x000ee80000300800 */
[----:B------:R-:W3:Y:S04]  /*8cfb0*/  LDL.LU R11, [R1+0x13c] ;  /* 0x00013c00010b7983 */ /* 0x000ee80000300800 */
[----:B------:R-:W4:Y:S04]  /*8cfc0*/  LDL.LU R24, [R1+0x120] ;  /* 0x0001200001187983 */ /* 0x000f280000300800 */
[----:B------:R-:W4:Y:S04]  /*8cfd0*/  LDL.LU R25, [R1+0x124] ;  /* 0x0001240001197983 */ /* 0x000f280000300800 */
[----:B------:R-:W4:Y:S04]  /*8cfe0*/  LDL.LU R26, [R1+0x128] ;  /* 0x00012800011a7983 */ /* 0x000f280000300800 */
[----:B------:R-:W4:Y:S04]  /*8cff0*/  LDL.LU R27, [R1+0x12c] ;  /* 0x00012c00011b7983 */ /* 0x000f280000300800 */
[----:B------:R-:W-:Y:S04]  /*8d000*/  STL [R1+0x2278], R17 ;  /* 0x0022781101007387 */ /* 0x000fe80000100800 */
[----:B0-----:R-:W-:Y:S04]  /*8d010*/  STL.64 [R1+0x22a0], R6 ;  /* 0x0022a00601007387 */ /* 0x001fe80000100a00 */
[----:B------:R0:W-:Y:S01]  /*8d020*/  STL.64 [R1+0x2298], R4 ;  /* 0x0022980401007387 */ /* 0x0001e20000100a00 */
[----:B-1----:R-:W-:-:S03]  /*8d030*/  IMAD.MOV.U32 R19, RZ, RZ, R22 ;  /* 0x000000ffff137224 */ /* 0x002fc600078e0016 */
[----:B------:R-:W-:Y:S06]  /*8d040*/  BAR.SYNC.DEFER_BLOCKING 0x0 ;  /* 0x0000000000007b1d */ /* 0x000fec0000010000 */
[----:B0-----:R-:W5:Y:S04]  /*8d050*/  LDL.LU R4, [R1+0x150] ;  /* 0x0001500001047983 */ /* 0x001f680000300800 */
[----:B------:R-:W5:Y:S04]  /*8d060*/  LDL.LU R5, [R1+0x154] ;  /* 0x0001540001057983 */ /* 0x000f680000300800 */
[----:B------:R-:W5:Y:S04]  /*8d070*/  LDL.LU R6, [R1+0x158] ;  /* 0x0001580001067983 */ /* 0x000f680000300800 */
[----:B------:R-:W5:Y:S04]  /*8d080*/  LDL.LU R7, [R1+0x15c] ;  /* 0x00015c0001077983 */ /* 0x000f680000300800 */
[----:B------:R-:W-:Y:S04]  /*8d090*/  STL.64 [R1+0x60], R20 ;  /* 0x0000601401007387 */ /* 0x000fe80000100a00 */
[----:B------:R0:W-:Y:S04]  /*8d0a0*/  STL [R1+0x6c], R23 ;  /* 0x00006c1701007387 */ /* 0x0001e80000100800 */
[----:B0-----:R-:W2:Y:S04]  /*8d0b0*/  LDL.LU.64 R22, [R1+0x24e8] ;  /* 0x0024e80001167983 */ /* 0x001ea80000300a00 */
[----:B------:R-:W2:Y:S04]  /*8d0c0*/  LDL.LU.64 R20, [R1+0x24e0] ;  /* 0x0024e00001147983 */ /* 0x000ea80000300a00 */
[----:B--2---:R0:W-:Y:S04]  /*8d0d0*/  STS.128 [R0], R20 ;  /* 0x0000001400007388 */ /* 0x0041e80000000c00 */
[----:B0-----:R-:W2:Y:S04]  /*8d0e0*/  LDL.LU.64 R22, [R1+0x24d8] ;  /* 0x0024d80001167983 */ /* 0x001ea80000300a00 */
[----:B------:R-:W2:Y:S04]  /*8d0f0*/  LDL.LU.64 R20, [R1+0x24d0] ;  /* 0x0024d00001147983 */ /* 0x000ea80000300a00 */
[----:B--2---:R0:W-:Y:S04]  /*8d100*/  STS.128 [R0+0x80], R20 ;  /* 0x0000801400007388 */ /* 0x0041e80000000c00 */
        /* <DEDUP_REMOVED lines=16> */
[----:B------:R-:W2:Y:S01]  /*8d210*/  LDL.LU.64 R20, [R1+0x2470] ;  /* 0x0024700001147983 */ /* 0x000ea20000300a00 */
[----:B------:R-:W-:-:S03]  /*8d220*/  LOP3.LUT R17, R28, 0x20, RZ, 0x3c, !PT ;  /* 0x000000201c117812 */ /* 0x000fc600078e3cff */
[----:B--2---:R-:W-:Y:S04]  /*8d230*/  STS.128 [R0+0x680], R20 ;  /* 0x0006801400007388 */ /* 0x004fe80000000c00 */
[----:B------:R-:W-:Y:S06]  /*8d240*/  BAR.SYNC.DEFER_BLOCKING 0x0 ;  /* 0x0000000000007b1d */ /* 0x000fec0000010000 */
[----:B------:R-:W0:Y:S04]  /*8d250*/  LDS.128 R20, [R28] ;  /* 0x000000001c147984 */ /* 0x000e280000000c00 */
[----:B0-----:R-:W-:Y:S04]  /*8d260*/  STL.64 [R1+0xa0], R20 ;  /* 0x0000a01401007387 */ /* 0x001fe80000100a00 */
[----:B------:R-:W-:Y:S04]  /*8d270*/  STL.64 [R1+0xa8], R22 ;  /* 0x0000a81601007387 */ /* 0x000fe80000100a00 */
[----:B------:R-:W0:Y:S04]  /*8d280*/  LDS.128 R20, [R28+0x800] ;  /* 0x000800001c147984 */ /* 0x000e280000000c00 */
[----:B0-----:R-:W-:Y:S04]  /*8d290*/  STL.64 [R1+0x100], R20 ;  /* 0x0001001401007387 */ /* 0x001fe80000100a00 */
[----:B------:R-:W-:Y:S04]  /*8d2a0*/  STL.64 [R1+0x108], R22 ;  /* 0x0001081601007387 */ /* 0x000fe80000100a00 */
        /* <DEDUP_REMOVED lines=17> */
[----:B----4-:R-:W-:Y:S04]  /*8d3c0*/  STS.128 [R0], R24 ;  /* 0x0000001800007388 */ /* 0x010fe80000000c00 */
[----:B---3--:R-:W-:Y:S04]  /*8d3d0*/  STS.128 [R0+0x80], R8 ;  /* 0x0000800800007388 */ /* 0x008fe80000000c00 */
[----:B0-----:R-:W-:Y:S04]  /*8d3e0*/  STL.64 [R1+0x440], R20 ;  /* 0x0004401401007387 */ /* 0x001fe80000100a00 */
[----:B------:R0:W-:Y:S04]  /*8d3f0*/  STL.64 [R1+0x448], R22 ;  /* 0x0004481601007387 */ /* 0x0001e80000100a00 */
[----:B------:R1:W-:Y:S04]  /*8d400*/  STS.128 [R0+0x200], R12 ;  /* 0x0002000c00007388 */ /* 0x0003e80000000c00 */
[----:B0-----:R-:W2:Y:S04]  /*8d410*/  LDL.LU.64 R22, [R1+0x2468] ;  /* 0x0024680001167983 */ /* 0x001ea80000300a00 */
[----:B------:R-:W2:Y:S04]  /*8d420*/  LDL.LU.64 R20, [R1+0x2460] ;  /* 0x0024600001147983 */ /* 0x000ea80000300a00 */
[----:B------:R-:W3:Y:S04]  /*8d430*/  LDL.LU.64 R26, [R1+0x2458] ;  /* 0x00245800011a7983 */ /* 0x000ee80000300a00 */
[----:B------:R-:W3:Y:S04]  /*8d440*/  LDL.LU.64 R24, [R1+0x2450] ;  /* 0x0024500001187983 */ /* 0x000ee80000300a00 */
[----:B------:R-:W4:Y:S04]  /*8d450*/  LDL.LU.64 R10, [R1+0x2448] ;  /* 0x00244800010a7983 */ /* 0x000f280000300a00 */
[----:B------:R-:W4:Y:S04]  /*8d460*/  LDL.LU.64 R8, [R1+0x2440] ;  /* 0x0024400001087983 */ /* 0x000f280000300a00 */
[----:B-1----:R-:W4:Y:S04]  /*8d470*/  LDL.LU.64 R14, [R1+0x2438] ;  /* 0x00243800010e7983 */ /* 0x002f280000300a00 */
[----:B------:R-:W4:Y:S04]  /*8d480*/  LDL.LU.64 R12, [R1+0x2430] ;  /* 0x00243000010c7983 */ /* 0x000f280000300a00 */
[----:B-----5:R-:W-:Y:S04]  /*8d490*/  STS.128 [R0+0x280], R4 ;  /* 0x0002800400007388 */ /* 0x020fe80000000c00 */
[----:B--2---:R-:W-:Y:S04]  /*8d4a0*/  STS.128 [R0+0x400], R20 ;  /* 0x0004001400007388 */ /* 0x004fe80000000c00 */
[----:B---3--:R-:W-:Y:S04]  /*8d4b0*/  STS.128 [R0+0x480], R24 ;  /* 0x0004801800007388 */ /* 0x008fe80000000c00 */
[----:B----4-:R-:W-:Y:S04]  /*8d4c0*/  STS.128 [R0+0x600], R8 ;  /* 0x0006000800007388 */ /* 0x010fe80000000c00 */
[----:B------:R-:W-:Y:S04]  /*8d4d0*/  STS.128 [R0+0x680], R12 ;  /* 0x0006800c00007388 */ /* 0x000fe80000000c00 */
[----:B------:R-:W-:Y:S06]  /*8d4e0*/  BAR.SYNC.DEFER_BLOCKING 0x0 ;  /* 0x0000000000007b1d */ /* 0x000fec0000010000 */
[----:B------:R-:W0:Y:S04]  /*8d4f0*/  LDS.128 R4, [R28] ;  /* 0x000000001c047984 */ /* 0x000e280000000c00 */
[----:B------:R-:W1:Y:S04]  /*8d500*/  LDS.128 R12, [R28+0x800] ;  /* 0x000800001c0c7984 */ /* 0x000e680000000c00 */
[----:B------:R-:W2:Y:S04]  /*8d510*/  LDS.128 R8, [R17] ;  /* 0x0000000011087984 */ /* 0x000ea80000000c00 */
[----:B0-----:R-:W-:Y:S04]  /*8d520*/  STL.64 [R1+0x80], R4 ;  /* 0x0000800401007387 */ /* 0x001fe80000100a00 */
[----:B------:R-:W-:Y:S04]  /*8d530*/  STL.64 [R1+0x88], R6 ;  /* 0x0000880601007387 */ /* 0x000fe80000100a00 */
[----:B------:R-:W0:Y:S04]  /*8d540*/  LDS.128 R4, [R17+0x800] ;  /* 0x0008000011047984 */ /* 0x000e280000000c00 */
[----:B-1----:R-:W-:Y:S04]  /*8d550*/  STL.64 [R1+0xe0], R12 ;  /* 0x0000e00c01007387 */ /* 0x002fe80000100a00 */
[----:B------:R-:W-:Y:S04]  /*8d560*/  STL.64 [R1+0xe8], R14 ;  /* 0x0000e80e01007387 */ /* 0x000fe80000100a00 */
[----:B------:R-:W-:Y:S04]  /*8d570*/  STL [R1+0x23b8], R19 ;  /* 0x0023b81301007387 */ /* 0x000fe80000100800 */
[----:B--2---:R1:W-:Y:S04]  /*8d580*/  STL.64 [R1+0x90], R8 ;  /* 0x0000900801007387 */ /* 0x0043e80000100a00 */
[----:B------:R2:W-:Y:S04]  /*8d590*/  STL.64 [R1+0x98], R10 ;  /* 0x0000980a01007387 */ /* 0x0005e80000100a00 */
[----:B------:R-:W-:Y:S04]  /*8d5a0*/  STL.64 [R1+0x23b0], R16 ;  /* 0x0023b01001007387 */ /* 0x000fe80000100a00 */
[----:B0-----:R-:W-:Y:S04]  /*8d5b0*/  STL.64 [R1+0x110], R4 ;  /* 0x0001100401007387 */ /* 0x001fe80000100a00 */
[----:B------:R-:W-:Y:S04]  /*8d5c0*/  STL.64 [R1+0x118], R6 ;  /* 0x0001180601007387 */ /* 0x000fe80000100a00 */
[----:B-1----:R-:W3:Y:S04]  /*8d5d0*/  LDL.LU R8, [R1+0x280] ;  /* 0x0002800001087983 */ /* 0x002ee80000300800 */
[----:B------:R-:W3:Y:S04]  /*8d5e0*/  LDL.LU R9, [R1+0x284] ;  /* 0x0002840001097983 */ /* 0x000ee80000300800 */
[----:B--2---:R-:W2:Y:S04]  /*8d5f0*/  LDL.LU R10, [R1+0x288] ;  /* 0x00028800010a7983 */ /* 0x004ea80000300800 */
[----:B------:R-:W2:Y:S04]  /*8d600*/  LDL.LU R11, [R1+0x28c] ;  /* 0x00028c00010b7983 */ /* 0x000ea80000300800 */
[----:B--2---:R-:W-:Y:S04]  /*8d610*/  STL.64 [R1+0x2378], R10 ;  /* 0x0023780a01007387 */ /* 0x004fe80000100a00 */
[----:B---3--:R0:W-:Y:S04]  /*8d620*/  STL.64 [R1+0x2370], R8 ;  /* 0x0023700801007387 */ /* 0x0081e80000100a00 */
        /* <DEDUP_REMOVED lines=18> */
[----:B------:R-:W5:Y:S04]  /*8d750*/  LDL.LU R18, [R1+0x208] ;  /* 0x0002080001127983 */ /* 0x000f680000300800 */
[----:B------:R-:W5:Y:S04]  /*8d760*/  LDL.LU R19, [R1+0x20c] ;  /* 0x00020c0001137983 */ /* 0x000f680000300800 */
[----:B-----5:R-:W-:Y:S04]  /*8d770*/  STL.64 [R1+0x23c8], R18 ;  /* 0x0023c81201007387 */ /* 0x020fe80000100a00 */
[----:B----4-:R0:W-:Y:S04]  /*8d780*/  STL.64 [R1+0x23c0], R16 ;  /* 0x0023c01001007387 */ /* 0x0101e80000100a00 */
[----:B0-----:R-:W4:Y:S04]  /*8d790*/  LDL.LU R16, [R1+0x1f0] ;  /* 0x0001f00001107983 */ /* 0x001f280000300800 */
        /* <DEDUP_REMOVED lines=34> */
[----:B----4-:R-:W-:Y:S04]  /*8d9c0*/  STL.64 [R1+0x2420], R16 ;  /* 0x0024201001007387 */ /* 0x010fe80000100a00 */
[----:B------:R-:W0:Y:S04]  /*8d9d0*/  LDS.128 R16, [R3] ;  /* 0x0000000003107984 */ /* 0x000e280000000c00 */
[----:B---3--:R-:W-:Y:S04]  /*8d9e0*/  STL.64 [R1+0x23a8], R10 ;  /* 0x0023a80a01007387 */ /* 0x008fe80000100a00 */
[----:B--2---:R1:W-:Y:S04]  /*8d9f0*/  STL.64 [R1+0x23a0], R8 ;  /* 0x0023a00801007387 */ /* 0x0043e80000100a00 */
[----:B-1----:R-:W2:Y:S04]  /*8da00*/  LDL.LU R8, [R1+0x210] ;  /* 0x0002100001087983 */ /* 0x002ea80000300800 */
        /* <DEDUP_REMOVED lines=11> */
[----:B------:R-:W5:Y:S04]  /*8dac0*/  LDL.LU R4, [R1+0x250] ;  /* 0x0002500001047983 */ /* 0x000f680000300800 */
[----:B------:R-:W5:Y:S04]  /*8dad0*/  LDL.LU R5, [R1+0x254] ;  /* 0x0002540001057983 */ /* 0x000f680000300800 */
[----:B------:R-:W5:Y:S04]  /*8dae0*/  LDL.LU R6, [R1+0x258] ;  /* 0x0002580001067983 */ /* 0x000f680000300800 */
[----:B------:R-:W5:Y:S04]  /*8daf0*/  LDL.LU R7, [R1+0x25c] ;  /* 0x00025c0001077983 */ /* 0x000f680000300800 */
[----:B------:R-:W2:Y:S04]  /*8db00*/  LDL.LU R12, [R1+0x2d0] ;  /* 0x0002d000010c7983 */ /* 0x000ea80000300800 */
[----:B------:R-:W2:Y:S04]  /*8db10*/  LDL.LU R13, [R1+0x2d4] ;  /* 0x0002d400010d7983 */ /* 0x000ea80000300800 */
[----:B------:R-:W2:Y:S04]  /*8db20*/  LDL.LU R14, [R1+0x2d8] ;  /* 0x0002d800010e7983 */ /* 0x000ea80000300800 */
[----:B------:R-:W2:Y:S04]  /*8db30*/  LDL.LU R15, [R1+0x2dc] ;  /* 0x0002dc00010f7983 */ /* 0x000ea80000300800 */
        /* <DEDUP_REMOVED lines=32> */
[----:B------:R-:W-:Y:S04]  /*8dd40*/  STS.128 [R0+0x680], R8 ;  /* 0x0006800800007388 */ /* 0x000fe80000000c00 */
[----:B--2---:R0:W-:Y:S04]  /*8dd50*/  STS.128 [R0+0x600], R16 ;  /* 0x0006001000007388 */ /* 0x0041e80000000c00 */
[----:B------:R-:W-:Y:S06]  /*8dd60*/  BAR.SYNC.DEFER_BLOCKING 0x0 ;  /* 0x0000000000007b1d */ /* 0x000fec0000010000 */
[----:B0-----:R-:W2:Y:S04]  /*8dd70*/  LDL.LU R19, [R1+0x23b8] ;  /* 0x0023b80001137983 */ /* 0x001ea80000300800 */
[----:B------:R-:W2:Y:S04]  /*8dd80*/  LDL.LU.64 R16, [R1+0x23b0] ;  /* 0x0023b00001107983 */ /* 0x000ea80000300a00 */
[----:B------:R-:W0:Y:S04]  /*8dd90*/  LDS.128 R8, [R28] ;  /* 0x000000001c087984 */ /* 0x000e280000000c00 */
[----:B0-----:R-:W-:Y:S04]  /*8dda0*/  STL.64 [R1+0x190], R8 ;  /* 0x0001900801007387 */ /* 0x001fe80000100a00 */
[----:B------:R-:W-:Y:S04]  /*8ddb0*/  STL.64 [R1+0x198], R10 ;  /* 0x0001980a01007387 */ /* 0x000fe80000100a00 */
[----:B------:R-:W0:Y:S04]  /*8ddc0*/  LDS.128 R8, [R28+0x800] ;  /* 0x000800001c087984 */ /* 0x000e280000000c00 */
[----:B0-----:R-:W-:Y:S04]  /*8ddd0*/  STL.64 [R1+0x1f0], R8 ;  /* 0x0001f00801007387 */ /* 0x001fe80000100a00 */
[----:B------:R-:W-:Y:S04]  /*8dde0*/  STL.64 [R1+0x1f8], R10 ;  /* 0x0001f80a01007387 */ /* 0x000fe80000100a00 */
[----:B--2---:R-:W0:Y:S04]  /*8ddf0*/  LDS.128 R8, [R17] ;  /* 0x0000000011087984 */ /* 0x004e280000000c00 */
        /* <DEDUP_REMOVED lines=20> */
[----:B----4-:R0:W-:Y:S04]  /*8df40*/  STS.128 [R0], R20 ;  /* 0x0000001400007388 */ /* 0x0101e80000000c00 */
[----:B---3--:R1:W-:Y:S04]  /*8df50*/  STS.128 [R0+0x80], R24 ;  /* 0x0000801800007388 */ /* 0x0083e80000000c00 */
[----:B0-----:R-:W3:Y:S04]  /*8df60*/  LDL.LU.64 R22, [R1+0x2398] ;  /* 0x0023980001167983 */ /* 0x001ee80000300a00 */
[----:B------:R-:W3:Y:S04]  /*8df70*/  LDL.LU.64 R20, [R1+0x2390] ;  /* 0x0023900001147983 */ /* 0x000ee80000300a00 */
[----:B-1----:R-:W4:Y:S04]  /*8df80*/  LDL.LU.64 R26, [R1+0x2388] ;  /* 0x00238800011a7983 */ /* 0x002f280000300a00 */
[----:B------:R-:W4:Y:S04]  /*8df90*/  LDL.LU.64 R24, [R1+0x2380] ;  /* 0x0023800001187983 */ /* 0x000f280000300a00 */
[----:B--2---:R0:W-:Y:S04]  /*8dfa0*/  STS.128 [R0+0x200], R8 ;  /* 0x0002000800007388 */ /* 0x0041e80000000c00 */
[----:B0-----:R-:W2:Y:S04]  /*8dfb0*/  LDL.LU.64 R10, [R1+0x2378] ;  /* 0x00237800010a7983 */ /* 0x001ea80000300a00 */
[----:B------:R-:W2:Y:S04]  /*8dfc0*/  LDL.LU.64 R8, [R1+0x2370] ;  /* 0x0023700001087983 */ /* 0x000ea80000300a00 */
[----:B-----5:R-:W-:Y:S04]  /*8dfd0*/  STS.128 [R0+0x280], R4 ;  /* 0x0002800400007388 */ /* 0x020fe80000000c00 */
[----:B---3--:R-:W-:Y:S04]  /*8dfe0*/  STS.128 [R0+0x400], R20 ;  /* 0x0004001400007388 */ /* 0x008fe80000000c00 */
[----:B----4-:R-:W-:Y:S04]  /*8dff0*/  STS.128 [R0+0x480], R24 ;  /* 0x0004801800007388 */ /* 0x010fe80000000c00 */
[----:B------:R-:W-:Y:S04]  /*8e000*/  STS.128 [R0+0x680], R12 ;  /* 0x0006800c00007388 */ /* 0x000fe80000000c00 */
[----:B--2---:R-:W-:Y:S04]  /*8e010*/  STS.128 [R0+0x600], R8 ;  /* 0x0006000800007388 */ /* 0x004fe80000000c00 */
        /* <DEDUP_REMOVED lines=10> */
[----:B--2---:R-:W-:Y:S04]  /*8e0c0*/  STL.64 [R1+0x140], R8 ;  /* 0x0001400801007387 */ /* 0x004fe80000100a00 */
[----:B------:R-:W-:Y:S04]  /*8e0d0*/  STL.64 [R1+0x148], R10 ;  /* 0x0001480a01007387 */ /* 0x000fe80000100a00 */
[----:B------:R-:W1:Y:S04]  /*8e0e0*/  LDS.128 R8, [R3] ;  /* 0x0000000003087984 */ /* 0x000e680000000c00 */
[----:B------:R-:W-:Y:S04]  /*8e0f0*/  STL.64 [R1+0x2308], R16 ;  /* 0x0023081001007387 */ /* 0x000fe80000100a00 */
[----:B------:R-:W2:Y:S04]  /*8e100*/  LDS.128 R12, [R2] ;  /* 0x00000000020c7984 */ /* 0x000ea80000000c00 */
[----:B0-----:R-:W-:Y:S04]  /*8e110*/  STL.64 [R1+0xd0], R4 ;  /* 0x0000d00401007387 */ /* 0x001fe80000100a00 */
[----:B------:R-:W-:Y:S04]  /*8e120*/  STL.64 [R1+0xd8], R6 ;  /* 0x0000d80601007387 */ /* 0x000fe80000100a00 */
[----:B------:R-:W0:Y:S04]  /*8e130*/  LDS.128 R4, [R3+0x800] ;  /* 0x0008000003047984 */ /* 0x000e280000000c00 */
[----:B-1----:R-:W-:Y:S04]  /*8e140*/  STL [R1+0x2260], R8 ;  /* 0x0022600801007387 */ /* 0x002fe80000100800 */
[----:B------:R-:W-:Y:S04]  /*8e150*/  STL [R1+0x225c], R9 ;  /* 0x00225c0901007387 */ /* 0x000fe80000100800 */
[----:B------:R-:W-:Y:S04]  /*8e160*/  STL [R1+0x2258], R10 ;  /* 0x0022580a01007387 */ /* 0x000fe80000100800 */
[----:B------:R-:W-:Y:S04]  /*8e170*/  STL [R1+0x2254], R11 ;  /* 0x0022540b01007387 */ /* 0x000fe80000100800 */
[----:B--2---:R-:W-:Y:S04]  /*8e180*/  STL [R1+0x2268], R14 ;  /* 0x0022680e01007387 */ /* 0x004fe80000100800 */
[----:B0-----:R-:W-:Y:S04]  /*8e190*/  STL.64 [R1+0x170], R4 ;  /* 0x0001700401007387 */ /* 0x001fe80000100a00 */
[----:B------:R-:W-:Y:S04]  /*8e1a0*/  STL.64 [R1+0x178], R6 ;  /* 0x0001780601007387 */ /* 0x000fe80000100a00 */
[----:B------:R-:W0:Y:S04]  /*8e1b0*/  LDS.128 R4, [R2+0x800] ;  /* 0x0008000002047984 */ /* 0x000e280000000c00 */
[----:B------:R-:W-:Y:S04]  /*8e1c0*/  STL [R1+0x2264], R15 ;  /* 0x0022640f01007387 */ /* 0x000fe80000100800 */
[----:B------:R-:W-:Y:S01]  /*8e1d0*/  STL.64 [R1+0x2318], R12 ;  /* 0x0023180c01007387 */ /* 0x000fe20000100a00 */
[----:B0-----:R-:W-:-:S03]  /*8e1e0*/  IMAD.MOV.U32 R10, RZ, RZ, R5 ;  /* 0x000000ffff0a7224 */ /* 0x001fc600078e0005 */
[----:B------:R0:W-:Y:S01]  /*8e1f0*/  STL [R1+0x18c], R7 ;  /* 0x00018c0701007387 */ /* 0x0001e20000100800 */
[----:B------:R-:W-:Y:S02]  /*8e200*/  IMAD.MOV.U32 R11, RZ, RZ, R6 ;  /* 0x000000ffff0b7224 */ /* 0x000fe400078e0006 */
[----:B------:R-:W-:-:S03]  /*8e210*/  IMAD.MOV.U32 R9, RZ, RZ, R4 ;  /* 0x000000ffff097224 */ /* 0x000fc600078e0004 */
[----:B------:R-:W-:Y:S04]  /*8e220*/  STL.64 [R1+0x2328], R10 ;  /* 0x0023280a01007387 */ /* 0x000fe80000100a00 */
[----:B------:R-:W-:Y:S04]  /*8e230*/  STL [R1+0x2320], R9 ;  /* 0x0023200901007387 */ /* 0x000fe80000100800 */
[----:B------:R-:W2:Y:S04]  /*8e240*/  LDL.LU R20, [R1+0x3c0] ;  /* 0x0003c00001147983 */ /* 0x000ea80000300800 */
[----:B------:R-:W2:Y:S04]  /*8e250*/  LDL.LU R21, [R1+0x3c4] ;  /* 0x0003c40001157983 */ /* 0x000ea80000300800 */
[----:B------:R-:W3:Y:S04]  /*8e260*/  LDL.LU R22, [R1+0x3c8] ;  /* 0x0003c80001167983 */ /* 0x000ee80000300800 */
[----:B------:R-:W3:Y:S04]  /*8e270*/  LDL.LU R23, [R1+0x3cc] ;  /* 0x0003cc0001177983 */ /* 0x000ee80000300800 */
[----:B------:R-:W-:Y:S06]  /*8e280*/  BAR.SYNC.DEFER_BLOCKING 0x0 ;  /* 0x0000000000007b1d */ /* 0x000fec0000010000 */
[----:B---3--:R-:W-:Y:S04]  /*8e290*/  STL.64 [R1+0x22b0], R22 ;  /* 0x0022b01601007387 */ /* 0x008fe80000100a00 */
[----:B--2---:R1:W-:Y:S04]  /*8e2a0*/  STL.64 [R1+0x22a8], R20 ;  /* 0x0022a81401007387 */ /* 0x0043e80000100a00 */
[----:B------:R-:W2:Y:S04]  /*8e2b0*/  LDL.LU R4, [R1+0x3b0] ;  /* 0x0003b00001047983 */ /* 0x000ea80000300800 */
[----:B------:R-:W2:Y:S04]  /*8e2c0*/  LDL.LU R5, [R1+0x3b4] ;  /* 0x0003b40001057983 */ /* 0x000ea80000300800 */
[----:B------:R-:W3:Y:S04]  /*8e2d0*/  LDL.LU R6, [R1+0x3b8] ;  /* 0x0003b80001067983 */ /* 0x000ee80000300800 */
[----:B0-----:R-:W3:Y:S04]  /*8e2e0*/  LDL.LU R7, [R1+0x3bc] ;  /* 0x0003bc0001077983 */ /* 0x001ee80000300800 */
[----:B---3--:R-:W-:Y:S04]  /*8e2f0*/  STL.64 [R1+0x22c0], R6 ;  /* 0x0022c00601007387 */ /* 0x008fe80000100a00 */
[----:B--2---:R-:W-:Y:S04]  /*8e300*/  STL.64 [R1+0x22b8], R4 ;  /* 0x0022b80401007387 */ /* 0x004fe80000100a00 */
[----:B-1----:R-:W2:Y:S04]  /*8e310*/  LDL.LU R20, [R1+0x3a0] ;  /* 0x0003a00001147983 */ /* 0x002ea80000300800 */
        /* <DEDUP_REMOVED lines=14> */
[----:B----4-:R-:W-:Y:S04]  /*8e400*/  STL.64 [R1+0x2330], R16 ;  /* 0x0023301001007387 */ /* 0x010fe80000100a00 */
[----:B------:R-:W4:Y:S04]  /*8e410*/  LDL.LU R12, [R1+0x330] ;  /* 0x00033000010c7983 */ /* 0x000f280000300800 */
[----:B------:R-:W4:Y:S04]  /*8e420*/  LDL.LU R13, [R1+0x334] ;  /* 0x00033400010d7983 */ /* 0x000f280000300800 */
[----:B------:R-:W5:Y:S04]  /*8e430*/  LDL.LU R14, [R1+0x338] ;  /* 0x00033800010e7983 */ /* 0x000f680000300800 */
[----:B------:R-:W5:Y:S04]  /*8e440*/  LDL.LU R15, [R1+0x33c] ;  /* 0x00033c00010f7983 */ /* 0x000f680000300800 */
[----:B-----5:R-:W-:Y:S04]  /*8e450*/  STL.64 [R1+0x2348], R14 ;  /* 0x0023480e01007387 */ /* 0x020fe80000100a00 */
[----:B----4-:R0:W-:Y:S04]  /*8e460*/  STL.64 [R1+0x2340], R12 ;  /* 0x0023400c01007387 */ /* 0x0101e80000100a00 */
        /* <DEDUP_REMOVED lines=12> */
[----:B-1----:R-:W4:Y:S04]  /*8e530*/  LDL.LU R8, [R1+0x2f0] ;  /* 0x0002f00001087983 */ /* 0x002f280000300800 */
[----:B------:R-:W4:Y:S04]  /*8e540*/  LDL.LU R9, [R1+0x2f4] ;  /* 0x0002f40001097983 */ /* 0x000f280000300800 */
[----:B------:R-:W4:Y:S04]  /*8e550*/  LDL.LU R10, [R1+0x2f8] ;  /* 0x0002f800010a7983 */ /* 0x000f280000300800 */
[----:B------:R-:W4:Y:S04]  /*8e560*/  LDL.LU R11, [R1+0x2fc] ;  /* 0x0002fc00010b7983 */ /* 0x000f280000300800 */
[----:B0-----:R-:W5:Y:S04]  /*8e570*/  LDL.LU R12, [R1+0x2e0] ;  /* 0x0002e000010c7983 */ /* 0x001f680000300800 */
[----:B------:R-:W5:Y:S04]  /*8e580*/  LDL.LU R13, [R1+0x2e4] ;  /* 0x0002e400010d7983 */ /* 0x000f680000300800 */
[----:B------:R-:W5:Y:S04]  /*8e590*/  LDL.LU R14, [R1+0x2e8] ;  /* 0x0002e800010e7983 */ /* 0x000f680000300800 */
[----:B------:R-:W5:Y:S04]  /*8e5a0*/  LDL.LU R15, [R1+0x2ec] ;  /* 0x0002ec00010f7983 */ /* 0x000f680000300800 */
        /* <DEDUP_REMOVED lines=16> */
[----:B-----5:R-:W-:Y:S04]  /*8e6b0*/  STS.128 [R0], R12 ;  /* 0x0000000c00007388 */ /* 0x020fe80000000c00 */
[----:B---3--:R-:W-:Y:S04]  /*8e6c0*/  STL.64 [R1+0x2300], R22 ;  /* 0x0023001601007387 */ /* 0x008fe80000100a00 */
[----:B--2---:R0:W-:Y:S04]  /*8e6d0*/  STL.64 [R1+0x22f8], R20 ;  /* 0x0022f81401007387 */ /* 0x0041e80000100a00 */
[----:B0-----:R-:W2:Y:S04]  /*8e6e0*/  LDL.LU R20, [R1+0x350] ;  /* 0x0003500001147983 */ /* 0x001ea80000300800 */
[----:B------:R-:W2:Y:S04]  /*8e6f0*/  LDL.LU R21, [R1+0x354] ;  /* 0x0003540001157983 */ /* 0x000ea80000300800 */
[----:B------:R-:W2:Y:S04]  /*8e700*/  LDL.LU R22, [R1+0x358] ;  /* 0x0003580001167983 */ /* 0x000ea80000300800 */
[----:B------:R-:W2:Y:S04]  /*8e710*/  LDL.LU R23, [R1+0x35c] ;  /* 0x00035c0001177983 */ /* 0x000ea80000300800 */
[----:B------:R-:W3:Y:S04]  /*8e720*/  LDL.LU R4, [R1+0x390] ;  /* 0x0003900001047983 */ /* 0x000ee80000300800 */
[----:B------:R-:W3:Y:S04]  /*8e730*/  LDL.LU R5, [R1+0x394] ;  /* 0x0003940001057983 */ /* 0x000ee80000300800 */
[----:B------:R-:W3:Y:S04]  /*8e740*/  LDL.LU R6, [R1+0x398] ;  /* 0x0003980001067983 */ /* 0x000ee80000300800 */
[----:B------:R-:W3:Y:S04]  /*8e750*/  LDL.LU R7, [R1+0x39c] ;  /* 0x00039c0001077983 */ /* 0x000ee80000300800 */
[----:B------:R-:W5:Y:S04]  /*8e760*/  LDL.LU R24, [R1+0x3d0] ;  /* 0x0003d00001187983 */ /* 0x000f680000300800 */
[----:B------:R-:W5:Y:S04]  /*8e770*/  LDL.LU R25, [R1+0x3d4] ;  /* 0x0003d40001197983 */ /* 0x000f680000300800 */
[----:B------:R-:W5:Y:S04]  /*8e780*/  LDL.LU R26, [R1+0x3d8] ;  /* 0x0003d800011a7983 */ /* 0x000f680000300800 */
[----:B------:R-:W5:Y:S04]  /*8e790*/  LDL.LU R27, [R1+0x3dc] ;  /* 0x0003dc00011b7983 */ /* 0x000f680000300800 */
[----:B------:R-:W2:Y:S04]  /*8e7a0*/  LDL.LU.64 R14, [R1+0x2368] ;  /* 0x00236800010e7983 */ /* 0x000ea80000300a00 */
[----:B------:R-:W2:Y:S04]  /*8e7b0*/  LDL.LU.64 R12, [R1+0x2360] ;  /* 0x00236000010c7983 */ /* 0x000ea80000300a00 */
[----:B----4-:R0:W-:Y:S04]  /*8e7c0*/  STS.128 [R0+0x80], R8 ;  /* 0x0000800800007388 */ /* 0x0101e80000000c00 */
[----:B------:R-:W-:Y:S04]  /*8e7d0*/  STS.128 [R0+0x280], R16 ;  /* 0x0002801000007388 */ /* 0x000fe80000000c00 */
[----:B0-----:R-:W4:Y:S04]  /*8e7e0*/  LDL.LU.64 R10, [R1+0x2358] ;  /* 0x00235800010a7983 */ /* 0x001f280000300a00 */
[----:B------:R-:W4:Y:S04]  /*8e7f0*/  LDL.LU.64 R8, [R1+0x2350] ;  /* 0x0023500001087983 */ /* 0x000f280000300a00 */
[----:B--2---:R0:W-:Y:S04]  /*8e800*/  STS.128 [R0+0x200], R12 ;  /* 0x0002000c00007388 */ /* 0x0041e80000000c00 */
[----:B0-----:R-:W2:Y:S04]  /*8e810*/  LDL.LU.64 R14, [R1+0x2348] ;  /* 0x00234800010e7983 */ /* 0x001ea80000300a00 */
[----:B------:R-:W2:Y:S04]  /*8e820*/  LDL.LU.64 R12, [R1+0x2340] ;  /* 0x00234000010c7983 */ /* 0x000ea80000300a00 */
[----:B------:R-:W3:Y:S04]  /*8e830*/  LDL.LU.64 R18, [R1+0x2338] ;  /* 0x0023380001127983 */ /* 0x000ee80000300a00 */
[----:B------:R-:W3:Y:S04]  /*8e840*/  LDL.LU.64 R16, [R1+0x2330] ;  /* 0x0023300001107983 */ /* 0x000ee80000300a00 */
[----:B----4-:R0:W-:Y:S04]  /*8e850*/  STS.128 [R0+0x400], R8 ;  /* 0x0004000800007388 */ /* 0x0101e80000000c00 */
[----:B0-----:R-:W4:Y:S04]  /*8e860*/  LDL.LU.64 R10, [R1+0x2328] ;  /* 0x00232800010a7983 */ /* 0x001f280000300a00 */
[----:B------:R-:W4:Y:S04]  /*8e870*/  LDL.LU R9, [R1+0x2320] ;  /* 0x0023200001097983 */ /* 0x000f280000300800 */
[----:B------:R-:W-:Y:S04]  /*8e880*/  STS.128 [R0+0x680], R20 ;  /* 0x0006801400007388 */ /* 0x000fe80000000c00 */
[----:B--2---:R0:W-:Y:S04]  /*8e890*/  STS.128 [R0+0x480], R12 ;  /* 0x0004800c00007388 */ /* 0x0041e80000000c00 */
[----:B---3--:R1:W-:Y:S04]  /*8e8a0*/  STS.128 [R0+0x600], R16 ;  /* 0x0006001000007388 */ /* 0x0083e80000000c00 */
[----:B------:R-:W-:Y:S06]  /*8e8b0*/  BAR.SYNC.DEFER_BLOCKING 0x0 ;  /* 0x0000000000007b1d */ /* 0x000fec0000010000 */
[----:B0-----:R-:W2:Y:S04]  /*8e8c0*/  LDL.LU.64 R12, [R1+0x2318] ;  /* 0x00231800010c7983 */ /* 0x001ea80000300a00 */
[----:B-1----:R-:W3:Y:S04]  /*8e8d0*/  LDL.LU R19, [R1+0x2310] ;  /* 0x0023100001137983 */ /* 0x002ee80000300800 */
[----:B------:R-:W2:Y:S04]  /*8e8e0*/  LDL.LU.64 R16, [R1+0x2308] ;  /* 0x0023080001107983 */ /* 0x000ea80000300a00 */
[----:B------:R-:W0:Y:S04]  /*8e8f0*/  LDS.128 R20, [R28] ;  /* 0x000000001c147984 */ /* 0x000e280000000c00 */
[----:B0-----:R-:W-:Y:S04]  /*8e900*/  STL.64 [R1+0x210], R20 ;  /* 0x0002101401007387 */ /* 0x001fe80000100a00 */
[----:B------:R-:W-:Y:S04]  /*8e910*/  STL.64 [R1+0x218], R22 ;  /* 0x0002181601007387 */ /* 0x000fe80000100a00 */
[----:B------:R-:W0:Y:S04]  /*8e920*/  LDS.128 R20, [R28+0x800] ;  /* 0x000800001c147984 */ /* 0x000e280000000c00 */
[----:B------:R-:W3:Y:S04]  /*8e930*/  LDL R18, [R1+0xca8] ;  /* 0x000ca80001127983 */ /* 0x000ee80000100800 */
[----:B0-----:R-:W-:Y:S04]  /*8e940*/  STL.64 [R1+0x270], R20 ;  /* 0x0002701401007387 */ /* 0x001fe80000100a00 */
[----:B------:R-:W-:Y:S04]  /*8e950*/  STL.64 [R1+0x278], R22 ;  /* 0x0002781601007387 */ /* 0x000fe80000100a00 */
[----:B------:R-:W3:Y:S04]  /*8e960*/  LDL.LU R14, [R1+0x290] ;  /* 0x00029000010e7983 */ /* 0x000ee80000300800 */
[----:B--2---:R-:W0:Y:S04]  /*8e970*/  LDS.128 R20, [R17] ;  /* 0x0000000011147984 */ /* 0x004e280000000c00 */
[----:B0-----:R-:W-:Y:S04]  /*8e980*/  STL.64 [R1+0x220], R20 ;  /* 0x0002201401007387 */ /* 0x001fe80000100a00 */
[----:B------:R-:W-:Y:S04]  /*8e990*/  STL.64 [R1+0x228], R22 ;  /* 0x0002281601007387 */ /* 0x000fe80000100a00 */
[----:B------:R-:W0:Y:S04]  /*8e9a0*/  LDS.128 R20, [R17+0x800] ;  /* 0x0008000011147984 */ /* 0x000e280000000c00 */
[----:B0-----:R-:W-:Y:S04]  /*8e9b0*/  STL.64 [R1+0x280], R20 ;  /* 0x0002801401007387 */ /* 0x001fe80000100a00 */
[----:B------:R-:W-:Y:S04]  /*8e9c0*/  STL.64 [R1+0x288], R22 ;  /* 0x0002881601007387 */ /* 0x000fe80000100a00 */
[----:B------:R-:W0:Y:S04]  /*8e9d0*/  LDS.128 R20, [R3] ;  /* 0x0000000003147984 */ /* 0x000e280000000c00 */
        /* <DEDUP_REMOVED lines=24> */
[----:B------:R-:W3:Y:S04]  /*8eb60*/  LDL R17, [R1+0xcac] ;  /* 0x000cac0001117983 */ /* 0x000ee80000100800 */
[----:B------:R0:W-:Y:S04]  /*8eb70*/  STS.128 [R0+0x280], R4 ;  /* 0x0002800400007388 */ /* 0x0001e80000000c00 */
[----:B0-----:R-:W3:Y:S04]  /*8eb80*/  LDL.LU.64 R6, [R1+0x22c0] ;  /* 0x0022c00001067983 */ /* 0x001ee80000300a00 */
[----:B------:R-:W3:Y:S04]  /*8eb90*/  LDL.LU.64 R4, [R1+0x22b8] ;  /* 0x0022b80001047983 */ /* 0x000ee80000300a00 */
[----:B--2---:R0:W-:Y:S04]  /*8eba0*/  STS.128 [R0+0x400], R20 ;  /* 0x0004001400007388 */ /* 0x0041e80000000c00 */
[----:B0-----:R-:W2:Y:S04]  /*8ebb0*/  LDL.LU.64 R22, [R1+0x22b0] ;  /* 0x0022b00001167983 */ /* 0x001ea80000300a00 */
[----:B------:R-:W2:Y:S04]  /*8ebc0*/  LDL.LU.64 R20, [R1+0x22a8] ;  /* 0x0022a80001147983 */ /* 0x000ea80000300a00 */
[----:B-----5:R-:W-:Y:S04]  /*8ebd0*/  STS.128 [R0+0x680], R24 ;  /* 0x0006801800007388 */ /* 0x020fe80000000c00 */
[----:B---3--:R0:W-:Y:S04]  /*8ebe0*/  STS.128 [R0+0x480], R4 ;  /* 0x0004800400007388 */ /* 0x0081e80000000c00 */
[----:B0-----:R-:W3:Y:S04]  /*8ebf0*/  LDL.LU.64 R6, [R1+0x22a0] ;  /* 0x0022a00001067983 */ /* 0x001ee80000300a00 */
[----:B------:R-:W5:Y:S01]  /*8ec00*/  LDL.LU.64 R4, [R1+0x2298] ;  /* 0x0022980001047983 */ /* 0x000f620000300a00 */
[----:B------:R-:W-:-:S02]  /*8ec10*/  ISETP.GE.AND P2, PT, R18, c[0x0][0x178], PT ;  /* 0x00005e0012007a0c */ /* 0x000fc40003f46270 */
[C---:B------:R-:W-:Y:S02]  /*8ec20*/  ISETP.GE.AND P3, PT, R8.reuse, c[0x0][0x17c], PT ;  /* 0x00005f0008007a0c */ /* 0x040fe40003f66270 */
[C---:B------:R-:W-:Y:S01]  /*8ec30*/  ISETP.LT.AND P2, PT, R8.reuse, c[0x0][0x17c], !P2 ;  /* 0x00005f0008007a0c */ /* 0x040fe20005741270 */
[----:B--2---:R0:W-:Y:S04]  /*8ec40*/  STS.128 [R0+0x600], R20 ;  /* 0x0006001400007388 */ /* 0x0041e80000000c00 */
[----:B0-----:R-:W2:Y:S04]  /*8ec50*/  LDL.LU.64 R22, [R1+0x2290] ;  /* 0x0022900001167983 */ /* 0x001ea80000300a00 */
[----:B------:R-:W3:Y:S01]  /*8ec60*/  LDL.LU.64 R26, [R1+0x2288] ;  /* 0x00228800011a7983 */ /* 0x000ee20000300a00 */
[----:B------:R-:W-:-:S03]  /*8ec70*/  IMAD R0, R8, c[0x0][0x198], RZ ;  /* 0x0000660008007a24 */ /* 0x000fc600078e02ff */
[----:B------:R-:W4:Y:S01]  /*8ec80*/  LDL.LU R8, [R1+0x1df4] ;  /* 0x001df40001087983 */ /* 0x000f220000300800 */
[----:B------:R-:W-:Y:S02]  /*8ec90*/  IMAD R3, R18, c[0x0][0x194], RZ ;  /* 0x0000650012037a24 */ /* 0x000fe400078e02ff */
[----:B------:R-:W-:Y:S01]  /*8eca0*/  IMAD.MOV.U32 R20, RZ, RZ, c[0x0][0x194] ;  /* 0x00006500ff147624 */ /* 0x000fe200078e00ff */
[----:B------:R-:W-:Y:S02]  /*8ecb0*/  BAR.SYNC.DEFER_BLOCKING 0x0 ;  /* 0x0000000000007b1d */ /* 0x000fe40000010000 */
[----:B------:R-:W-:Y:S01]  /*8ecc0*/  LEA R2, P4, R3, c[0x0][0x170], 0x1 ;  /* 0x00005c0003027a11 */ /* 0x000fe200078808ff */
[----:B------:R-:W-:-:S03]  /*8ecd0*/  IMAD R20, R20, 0x80, R3 ;  /* 0x0000008014147824 */ /* 0x000fc600078e0203 */
[----:B------:R-:W-:Y:S02]  /*8ece0*/  LEA.HI.X.SX32 R3, R3, c[0x0][0x174], 0x1, P4 ;  /* 0x00005d0003037a11 */ /* 0x000fe400020f0eff */
[C---:B------:R-:W-:Y:S02]  /*8ecf0*/  LEA R24, P4, R20.reuse, c[0x0][0x170], 0x1 ;  /* 0x00005c0014187a11 */ /* 0x040fe400078808ff */
[----:B------:R-:W-:Y:S02]  /*8ed00*/  ISETP.LT.AND P3, PT, R17, c[0x0][0x178], !P3 ;  /* 0x00005e0011007a0c */ /* 0x000fe40005f61270 */
[----:B------:R-:W-:Y:S01]  /*8ed10*/  LEA.HI.X.SX32 R25, R20, c[0x0][0x174], 0x1, P4 ;  /* 0x00005d0014197a11 */ /* 0x000fe200020f0eff */
[----:B------:R-:W-:-:S05]  /*8ed20*/  IMAD.WIDE R20, R0, 0x2, R2 ;  /* 0x0000000200147825 */ /* 0x000fca00078e0202 */
[----:B------:R0:W-:Y:S01]  /*8ed30*/  @P2 STG.E.U16 [R20.64], R14 ;  /* 0x0000000e14002986 */ /* 0x0001e2000c101506 */
[----:B------:R-:W-:Y:S02]  /*8ed40*/  ISETP.LT.AND P2, PT, R18, c[0x0][0x178], !P1 ;  /* 0x00005e0012007a0c */ /* 0x000fe40004f41270 */
[----:B------:R-:W-:Y:S01]  /*8ed50*/  ISETP.LT.AND P1, PT, R17, c[0x0][0x178], !P1 ;  /* 0x00005e0011007a0c */ /* 0x000fe20004f21270 */
[C---:B0-----:R-:W-:Y:S01]  /*8ed60*/  IMAD.WIDE R20, R0.reuse, 0x2, R24 ;  /* 0x0000000200147825 */ /* 0x041fe200078e0218 */
[----:B------:R-:W-:Y:S02]  /*8ed70*/  IADD3 R0, R0, c[0x0][0x198], RZ ;  /* 0x0000660000007a10 */ /* 0x000fe40007ffe0ff */
[----:B--2---:R-:W-:Y:S02]  /*8ed80*/  PRMT R22, R14, 0x7632, R22 ;  /* 0x000076320e167816 */ /* 0x004fe40000000016 */
[----:B---3--:R0:W-:Y:S02]  /*8ed90*/  @P3 STG.E.U16 [R20.64], R26 ;  /* 0x0000001a14003986 */ /* 0x0081e4000c101506 */
[----:B0-----:R-:W-:-:S05]  /*8eda0*/  IMAD.WIDE R20, R0, 0x2, R2 ;  /* 0x0000000200147825 */ /* 0x001fca00078e0202 */
[----:B------:R0:W-:Y:S02]  /*8edb0*/  @P2 STG.E.U16 [R20.64], R22 ;  /* 0x0000001614002986 */ /* 0x0001e4000c101506 */
[----:B0-----:R-:W-:Y:S01]  /*8edc0*/  PRMT R22, R26, 0x7632, R22 ;  /* 0x000076321a167816 */ /* 0x001fe20000000016 */
[C---:B------:R-:W-:Y:S01]  /*8edd0*/  IMAD.WIDE R20, R0.reuse, 0x2, R24 ;  /* 0x0000000200147825 */ /* 0x040fe200078e0218 */
[----:B------:R-:W-:Y:S01]  /*8ede0*/  IADD3 R0, R0, c[0x0][0x198], RZ ;  /* 0x0000660000007a10 */ /* 0x000fe20007ffe0ff */
[----:B------:R-:W2:Y:S04]  /*8edf0*/  LDL.LU R26, [R1+0x2280] ;  /* 0x00228000011a7983 */ /* 0x000ea80000300800 */
[----:B------:R0:W-:Y:S01]  /*8ee00*/  @P1 STG.E.U16 [R20.64], R22 ;  /* 0x0000001614001986 */ /* 0x0001e2000c101506 */
[----:B------:R-:W-:-:S03]  /*8ee10*/  ISETP.LT.AND P1, PT, R18, c[0x0][0x178], !P0 ;  /* 0x00005e0012007a0c */ /* 0x000fc60004721270 */
[----:B------:R-:W3:Y:S04]  /*8ee20*/  LDL.LU R15, [R1+0x1dfc] ;  /* 0x001dfc00010f7983 */ /* 0x000ee80000300800 */
[----:B------:R-:W2:Y:S01]  /*8ee30*/  LDL.LU R14, [R1+0x1e08] ;  /* 0x001e0800010e7983 */ /* 0x000ea20000300800 */
[----:B0-----:R-:W-:-:S05]  /*8ee40*/  IMAD.WIDE R20, R0, 0x2, R2 ;  /* 0x0000000200147825 */ /* 0x001fca00078e0202 */
[----:B------:R0:W-:Y:S01]  /*8ee50*/  @P1 STG.E.U16 [R20.64], R29 ;  /* 0x0000001d14001986 */ /* 0x0001e2000c101506 */
[----:B----4-:R-:W-:-:S03]  /*8ee60*/  ISETP.GE.AND P1, PT, R8, c[0x0][0x17c], PT ;  /* 0x00005f0008007a0c */ /* 0x010fc60003f26270 */
[----:B------:R-:W4:Y:S01]  /*8ee70*/  LDL.LU R8, [R1+0x1e04] ;  /* 0x001e040001087983 */ /* 0x000f220000300800 */
[----:B------:R-:W-:Y:S01]  /*8ee80*/  ISETP.LT.AND P0, PT, R17, c[0x0][0x178], !P0 ;  /* 0x00005e0011007a0c */ /* 0x000fe20004701270 */
[C---:B0-----:R-:W-:Y:S01]  /*8ee90*/  IMAD.WIDE R20, R0.reuse, 0x2, R24 ;  /* 0x0000000200147825 */ /* 0x041fe200078e0218 */
[----:B------:R-:W-:-:S11]  /*8eea0*/  IADD3 R22, R0, c[0x0][0x198], RZ ;  /* 0x0000660000167a10 */ /* 0x000fd60007ffe0ff */
[----:B------:R0:W-:Y:S01]  /*8eeb0*/  @P0 STG.E.U16 [R20.64], R23 ;  /* 0x0000001714000986 */ /* 0x0001e2000c101506 */
[----:B------:R-:W-:Y:S02]  /*8eec0*/  ISETP.LT.AND P0, PT, R18, c[0x0][0x178], !P1 ;  /* 0x00005e0012007a0c */ /* 0x000fe40004f01270 */
[----:B------:R-:W-:Y:S02]  /*8eed0*/  PRMT R0, R29, 0x7632, R0 ;  /* 0x000076321d007816 */ /* 0x000fe40000000000 */
[----:B------:R-:W5:Y:S01]  /*8eee0*/  LDL.LU R29, [R1+0x227c] ;  /* 0x00227c00011d7983 */ /* 0x000f620000300800 */
[----:B0-----:R-:W-:-:S08]  /*8eef0*/  IMAD.WIDE R20, R22, 0x2, R2 ;  /* 0x0000000216147825 */ /* 0x001fd000078e0202 */
[----:B------:R0:W-:Y:S04]  /*8ef00*/  @P0 STG.E.U16 [R20.64], R0 ;  /* 0x0000000014000986 */ /* 0x0001e8000c101506 */
[----:B0-----:R-:W5:Y:S04]  /*8ef10*/  LDL.LU R20, [R1+0x1df8] ;  /* 0x001df80001147983 */ /* 0x001f680000300800 */
[----:B------:R-:W5:Y:S01]  /*8ef20*/  LDL.LU R21, [R1+0x1e00] ;  /* 0x001e000001157983 */ /* 0x000f620000300800 */
[----:B---3--:R-:W-:-:S03]  /*8ef30*/  ISETP.GE.AND P5, PT, R15, c[0x0][0x17c], PT ;  /* 0x00005f000f007a0c */ /* 0x008fc60003fa6270 */
[----:B------:R-:W3:Y:S01]  /*8ef40*/  LDL.LU R15, [R1+0x2c0] ;  /* 0x0002c000010f7983 */ /* 0x000ee20000300800 */
[----:B--2---:R-:W-:-:S03]  /*8ef50*/  ISETP.GE.AND P3, PT, R14, c[0x0][0x17c], PT ;  /* 0x00005f000e007a0c */ /* 0x004fc60003f66270 */
[----:B------:R-:W2:Y:S01]  /*8ef60*/  LDL.LU R14, [R1+0x1e10] ;  /* 0x001e1000010e7983 */ /* 0x000ea20000300800 */
[----:B----4-:R-:W-:-:S03]  /*8ef70*/  ISETP.GE.AND P2, PT, R8, c[0x0][0x17c], PT ;  /* 0x00005f0008007a0c */ /* 0x010fc60003f46270 */
[----:B------:R-:W4:Y:S01]  /*8ef80*/  LDL.LU R8, [R1+0x1e0c] ;  /* 0x001e0c0001087983 */ /* 0x000f220000300800 */
[----:B------:R-:W-:Y:S02]  /*8ef90*/  ISETP.LT.AND P1, PT, R17, c[0x0][0x178], !P1 ;  /* 0x00005e0011007a0c */ /* 0x000fe40004f21270 */
[----:B------:R-:W-:Y:S02]  /*8efa0*/  ISETP.LT.AND P6, PT, R18, c[0x0][0x178], !P5 ;  /* 0x00005e0012007a0c */ /* 0x000fe40006fc1270 */
[----:B------:R-:W-:Y:S02]  /*8efb0*/  IADD3 R0, R22, c[0x0][0x198], RZ ;  /* 0x0000660016007a10 */ /* 0x000fe40007ffe0ff */
[----:B------:R-:W-:Y:S02]  /*8efc0*/  PRMT R26, R23, 0x7632, R26 ;  /* 0x00007632171a7816 */ /* 0x000fe4000000001a */
[----:B------:R-:W-:Y:S02]  /*8efd0*/  ISETP.LT.AND P5, PT, R17, c[0x0][0x178], !P5 ;  /* 0x00005e0011007a0c */ /* 0x000fe40006fa1270 */
[----:B-----5:R-:W-:-:S02]  /*8efe0*/  PRMT R29, R27, 0x7632, R29 ;  /* 0x000076321b1d7816 */ /* 0x020fc4000000001d */
[----:B------:R-:W-:Y:S02]  /*8eff0*/  ISETP.GE.AND P0, PT, R20, c[0x0][0x17c], PT ;  /* 0x00005f0014007a0c */ /* 0x000fe40003f06270 */
[----:B------:R-:W-:Y:S01]  /*8f000*/  ISETP.GE.AND P4, PT, R21, c[0x0][0x17c], PT ;  /* 0x00005f0015007a0c */ /* 0x000fe20003f86270 */
[----:B------:R-:W-:-:S04]  /*8f010*/  IMAD.WIDE R20, R22, 0x2, R24 ;  /* 0x0000000216147825 */ /* 0x000fc800078e0218 */
[----:B------:R-:W-:Y:S01]  /*8f020*/  IMAD.WIDE R22, R0, 0x2, R2 ;  /* 0x0000000200167825 */ /* 0x000fe200078e0202 */
[----:B------:R0:W-:Y:S01]  /*8f030*/  @P1 STG.E.U16 [R20.64], R26 ;  /* 0x0000001a14001986 */ /* 0x0001e2000c101506 */
[----:B------:R-:W-:-:S03]  /*8f040*/  ISETP.LT.AND P1, PT, R18, c[0x0][0x178], !P0 ;  /* 0x00005e0012007a0c */ /* 0x000fc60004721270 */
[----:B------:R1:W-:Y:S01]  /*8f050*/  @P6 STG.E.U16 [R22.64], R27 ;  /* 0x0000001b16006986 */ /* 0x0003e2000c101506 */
[C---:B0-----:R-:W-:Y:S01]  /*8f060*/  IMAD.WIDE R20, R0.reuse, 0x2, R24 ;  /* 0x0000000200147825 */ /* 0x041fe200078e0218 */
[----:B-1----:R-:W-:-:S04]  /*8f070*/  IADD3 R22, R0, c[0x0][0x198], RZ ;  /* 0x0000660000167a10 */ /* 0x002fc80007ffe0ff */
[----:B------:R0:W-:Y:S02]  /*8f080*/  @P5 STG.E.U16 [R20.64], R16 ;  /* 0x0000001014005986 */ /* 0x0001e4000c101506 */
[----:B0-----:R-:W-:-:S05]  /*8f090*/  IMAD.WIDE R20, R22, 0x2, R2 ;  /* 0x0000000216147825 */ /* 0x001fca00078e0202 */
[----:B------:R0:W-:Y:S01]  /*8f0a0*/  @P1 STG.E.U16 [R20.64], R29 ;  /* 0x0000001d14001986 */ /* 0x0001e2000c101506 */
[----:B--2---:R-:W-:-:S03]  /*8f0b0*/  ISETP.GE.AND P5, PT, R14, c[0x0][0x17c], PT ;  /* 0x00005f000e007a0c */ /* 0x004fc60003fa6270 */
[----:B------:R-:W2:Y:S01]  /*8f0c0*/  LDL.LU R14, [R1+0x1e18] ;  /* 0x001e1800010e7983 */ /* 0x000ea20000300800 */
[----:B----4-:R-:W-:-:S03]  /*8f0d0*/  ISETP.GE.AND P1, PT, R8, c[0x0][0x17c], PT ;  /* 0x00005f0008007a0c */ /* 0x010fc60003f26270 */
[----:B------:R-:W4:Y:S01]  /*8f0e0*/  LDL.LU R8, [R1+0x1e14] ;  /* 0x001e140001087983 */ /* 0x000f220000300800 */
[C---:B------:R-:W-:Y:S02]  /*8f0f0*/  ISETP.LT.AND P0, PT, R17.reuse, c[0x0][0x178], !P0 ;  /* 0x00005e0011007a0c */ /* 0x040fe40004701270 */
[----:B------:R-:W-:Y:S02]  /*8f100*/  ISETP.LT.AND P6, PT, R18, c[0x0][0x178], !P4 ;  /* 0x00005e0012007a0c */ /* 0x000fe400067c1270 */
[C---:B------:R-:W-:Y:S01]  /*8f110*/  IADD3 R0, R22.reuse, c[0x0][0x198], RZ ;  /* 0x0000660016007a10 */ /* 0x040fe20007ffe0ff */
[----:B------:R-:W-:Y:S01]  /*8f120*/  IMAD.WIDE R22, R22, 0x2, R24 ;  /* 0x0000000216167825 */ /* 0x000fe200078e0218 */
[----:B------:R-:W-:Y:S02]  /*8f130*/  PRMT R16, R16, 0x7632, R16 ;  /* 0x0000763210107816 */ /* 0x000fe40000000010 */
[----:B------:R-:W-:Y:S01]  /*8f140*/  ISETP.LT.AND P4, PT, R17, c[0x0][0x178], !P4 ;  /* 0x00005e0011007a0c */ /* 0x000fe20006781270 */
[----:B------:R-:W-:-:S04]  /*8f150*/  IMAD.WIDE R26, R0, 0x2, R2 ;  /* 0x00000002001a7825 */ /* 0x000fc800078e0202 */
[----:B------:R1:W-:Y:S01]  /*8f160*/  @P0 STG.E.U16 [R22.64], R16 ;  /* 0x0000001016000986 */ /* 0x0003e2000c101506 */
[----:B------:R-:W-:Y:S01]  /*8f170*/  ISETP.LT.AND P0, PT, R18, c[0x0][0x178], !P3 ;  /* 0x00005e0012007a0c */ /* 0x000fe20005f01270 */
[----:B0-----:R-:W-:Y:S01]  /*8f180*/  IMAD.WIDE R20, R0, 0x2, R24 ;  /* 0x0000000200147825 */ /* 0x001fe200078e0218 */
[----:B------:R-:W-:Y:S01]  /*8f190*/  ISETP.LT.AND P3, PT, R17, c[0x0][0x178], !P3 ;  /* 0x00005e0011007a0c */ /* 0x000fe20005f61270 */
[----:B---3--:R0:W-:Y:S01]  /*8f1a0*/  @P6 STG.E.U16 [R26.64], R15 ;  /* 0x0000000f1a006986 */ /* 0x0081e2000c101506 */
[----:B------:R-:W-:-:S03]  /*8f1b0*/  PRMT R29, R15, 0x7632, R29 ;  /* 0x000076320f1d7816 */ /* 0x000fc6000000001d */
[----:B------:R3:W-:Y:S01]  /*8f1c0*/  @P4 STG.E.U16 [R20.64], R4 ;  /* 0x0000000414004986 */ /* 0x0007e2000c101506 */
[----:B-1----:R-:W-:-:S03]  /*8f1d0*/  IADD3 R16, R0, c[0x0][0x198], RZ ;  /* 0x0000660000107a10 */ /* 0x002fc60007ffe0ff */
[----:B0-----:R-:W5:Y:S02]  /*8f1e0*/  LDL.LU R15, [R1+0x40] ;  /* 0x00004000010f7983 */ /* 0x001f640000300800 */
[----:B------:R-:W-:-:S04]  /*8f1f0*/  IMAD.WIDE R22, R16, 0x2, R24 ;  /* 0x0000000210167825 */ /* 0x000fc800078e0218 */
[----:B---3--:R-:W-:Y:S01]  /*8f200*/  IMAD.WIDE R20, R16, 0x2, R2 ;  /* 0x0000000210147825 */ /* 0x008fe200078e0202 */
[----:B------:R-:W-:-:S04]  /*8f210*/  PRMT R4, R4, 0x7632, R4 ;  /* 0x0000763204047816 */ /* 0x000fc80000000004 */
[----:B------:R-:W-:Y:S04]  /*8f220*/  @P0 STG.E.U16 [R20.64], R29 ;  /* 0x0000001d14000986 */ /* 0x000fe8000c101506 */
[----:B------:R0:W-:Y:S01]  /*8f230*/  @P3 STG.E.U16 [R22.64], R4 ;  /* 0x0000000416003986 */ /* 0x0001e2000c101506 */
[----:B--2---:R-:W-:-:S03]  /*8f240*/  ISETP.GE.AND P4, PT, R14, c[0x0][0x17c], PT ;  /* 0x00005f000e007a0c */ /* 0x004fc60003f86270 */
[----:B------:R-:W2:Y:S01]  /*8f250*/  LDL.LU R14, [R1+0x1e20] ;  /* 0x001e2000010e7983 */ /* 0x000ea20000300800 */
[----:B----4-:R-:W-:-:S03]  /*8f260*/  ISETP.GE.AND P0, PT, R8, c[0x0][0x17c], PT ;  /* 0x00005f0008007a0c */ /* 0x010fc60003f06270 */
[----:B------:R-:W3:Y:S04]  /*8f270*/  LDL.LU R8, [R1+0x1e1c] ;  /* 0x001e1c0001087983 */ /* 0x000ee80000300800 */
[----:B0-----:R-:W4:Y:S04]  /*8f280*/  LDL.LU R22, [R1+0x3e0] ;  /* 0x0003e00001167983 */ /* 0x001f280000300800 */
[----:B------:R-:W2:Y:S01]  /*8f290*/  LDL.LU R23, [R1+0x30] ;  /* 0x0000300001177983 */ /* 0x000ea20000300800 */
[----:B------:R-:W-:Y:S02]  /*8f2a0*/  ISETP.LT.AND P6, PT, R18, c[0x0][0x178], !P2 ;  /* 0x00005e0012007a0c */ /* 0x000fe400057c1270 */
[----:B------:R-:W-:-:S02]  /*8f2b0*/  ISETP.LT.AND P2, PT, R17, c[0x0][0x178], !P2 ;  /* 0x00005e0011007a0c */ /* 0x000fc40005741270 */
[----:B------:R-:W-:Y:S02]  /*8f2c0*/  IADD3 R0, R16, c[0x0][0x198], RZ ;  /* 0x0000660010007a10 */ /* 0x000fe40007ffe0ff */
[----:B------:R-:W-:-:S03]  /*8f2d0*/  ISETP.LT.AND P3, PT, R18, c[0x0][0x178], !P5 ;  /* 0x00005e0012007a0c */ /* 0x000fc60006f61270 */
[C---:B------:R-:W-:Y:S01]  /*8f2e0*/  IMAD.WIDE R26, R0.reuse, 0x2, R2 ;  /* 0x00000002001a7825 */ /* 0x040fe200078e0202 */
[----:B------:R-:W-:-:S03]  /*8f2f0*/  IADD3 R4, R0, c[0x0][0x198], RZ ;  /* 0x0000660000047a10 */ /* 0x000fc60007ffe0ff */
[----:B------:R-:W-:Y:S01]  /*8f300*/  IMAD.WIDE R20, R0, 0x2, R24 ;  /* 0x0000000200147825 */ /* 0x000fe200078e0218 */
[----:B------:R-:W-:Y:S01]  /*8f310*/  ISETP.LT.AND P5, PT, R17, c[0x0][0x178], !P5 ;  /* 0x00005e0011007a0c */ /* 0x000fe20006fa1270 */
[----:B----4-:R-:W-:Y:S01]  /*8f320*/  @P6 STG.E.U16 [R26.64], R22 ;  /* 0x000000161a006986 */ /* 0x010fe2000c101506 */
[----:B------:R-:W-:-:S03]  /*8f330*/  PRMT R29, R22, 0x7632, R29 ;  /* 0x00007632161d7816 */ /* 0x000fc6000000001d */
[----:B--2---:R0:W-:Y:S01]  /*8f340*/  @P2 STG.E.U16 [R20.64], R23 ;  /* 0x0000001714002986 */ /* 0x0041e2000c101506 */
[----:B------:R-:W-:Y:S02]  /*8f350*/  ISETP.LT.AND P6, PT, R18, c[0x0][0x178], !P1 ;  /* 0x00005e0012007a0c */ /* 0x000fe40004fc1270 */
[----:B------:R-:W-:Y:S02]  /*8f360*/  PRMT R16, R23, 0x7632, R16 ;  /* 0x0000763217107816 */ /* 0x000fe40000000010 */
[----:B------:R-:W-:Y:S02]  /*8f370*/  ISETP.LT.AND P1, PT, R17, c[0x0][0x178], !P1 ;  /* 0x00005e0011007a0c */ /* 0x000fe40004f21270 */
[----:B------:R-:W2:Y:S01]  /*8f380*/  LDL.LU R17, [R1+0x2278] ;  /* 0x0022780001117983 */ /* 0x000ea20000300800 */
[----:B0-----:R-:W-:Y:S01]  /*8f390*/  IMAD.WIDE R20, R4, 0x2, R2 ;  /* 0x0000000204147825 */ /* 0x001fe200078e0202 */
[----:B------:R-:W-:-:S03]  /*8f3a0*/  ISETP.GE.AND P2, PT, R14, c[0x0][0x17c], PT ;  /* 0x00005f000e007a0c */ /* 0x000fc60003f46270 */
[----:B------:R-:W-:Y:S01]  /*8f3b0*/  IMAD.WIDE R22, R4, 0x2, R24 ;  /* 0x0000000204167825 */ /* 0x000fe200078e0218 */
[----:B------:R0:W-:Y:S01]  /*8f3c0*/  @P3 STG.E.U16 [R20.64], R29 ;  /* 0x0000001d14003986 */ /* 0x0001e2000c101506 */
[----:B---3--:R-:W-:-:S03]  /*8f3d0*/  ISETP.GE.AND P3, PT, R8, c[0x0][0x17c], PT ;  /* 0x00005f0008007a0c */ /* 0x008fc60003f66270 */
[----:B------:R1:W-:Y:S04]  /*8f3e0*/  @P5 STG.E.U16 [R22.64], R16 ;  /* 0x0000001016005986 */ /* 0x0003e8000c101506 */
[----:B0-----:R-:W3:Y:S04]  /*8f3f0*/  LDL R29, [R1+0xcac] ;  /* 0x000cac00011d7983 */ /* 0x001ee80000100800 */
[----:B------:R-:W4:Y:S04]  /*8f400*/  LDL.LU R14, [R1+0x1e28] ;  /* 0x001e2800010e7983 */ /* 0x000f280000300800 */
[----:B------:R-:W2:Y:S04]  /*8f410*/  LDL.LU R8, [R1+0x1e24] ;  /* 0x001e240001087983 */ /* 0x000ea80000300800 */
[----:B-1----:R-:W2:Y:S01]  /*8f420*/  LDL.LU R23, [R1+0x3f0] ;  /* 0x0003f00001177983 */ /* 0x002ea20000300800 */
[----:B------:R-:W-:-:S02]  /*8f430*/  IADD3 R0, R4, c[0x0][0x198], RZ ;  /* 0x0000660004007a10 */ /* 0x000fc40007ffe0ff */
[----:B------:R-:W-:-:S03]  /*8f440*/  ISETP.LT.AND P5, PT, R18, c[0x0][0x178], !P4 ;  /* 0x00005e0012007a0c */ /* 0x000fc600067a1270 */
[C---:B------:R-:W-:Y:S01]  /*8f450*/  IMAD.WIDE R26, R0.reuse, 0x2, R2 ;  /* 0x00000002001a7825 */ /* 0x040fe200078e0202 */
[----:B------:R-:W-:-:S03]  /*8f460*/  IADD3 R22, R0, c[0x0][0x198], RZ ;  /* 0x0000660000167a10 */ /* 0x000fc60007ffe0ff */
[----:B------:R-:W-:Y:S01]  /*8f470*/  IMAD.WIDE R20, R0, 0x2, R24 ;  /* 0x0000000200147825 */ /* 0x000fe200078e0218 */
[----:B------:R-:W-:Y:S02]  /*8f480*/  IADD3 R0, R22, c[0x0][0x198], RZ ;  /* 0x0000660016007a10 */ /* 0x000fe40007ffe0ff */
[----:B-----5:R-:W-:Y:S02]  /*8f490*/  PRMT R16, R15, 0x7632, R16 ;  /* 0x000076320f107816 */ /* 0x020fe40000000010 */
[----:B---3--:R-:W-:Y:S01]  /*8f4a0*/  ISETP.LT.AND P4, PT, R29, c[0x0][0x178], !P4 ;  /* 0x00005e001d007a0c */ /* 0x008fe20006781270 */
[----:B--2---:R-:W-:Y:S01]  /*8f4b0*/  @P6 STG.E.U16 [R26.64], R23 ;  /* 0x000000171a006986 */ /* 0x004fe2000c101506 */
[----:B------:R-:W-:-:S03]  /*8f4c0*/  PRMT R4, R23, 0x7632, R4 ;  /* 0x0000763217047816 */ /* 0x000fc60000000004 */
[----:B------:R0:W-:Y:S01]  /*8f4d0*/  @P1 STG.E.U16 [R20.64], R15 ;  /* 0x0000000f14001986 */ /* 0x0001e2000c101506 */
[----:B----4-:R-:W-:Y:S01]  /*8f4e0*/  ISETP.GE.AND P1, PT, R14, c[0x0][0x17c], PT ;  /* 0x00005f000e007a0c */ /* 0x010fe20003f26270 */
[C---:B0-----:R-:W-:Y:S02]  /*8f4f0*/  IMAD.WIDE R20, R22.reuse, 0x2, R2 ;  /* 0x0000000216147825 */ /* 0x041fe400078e0202 */
[----:B------:R-:W2:Y:S02]  /*8f500*/  LDL.LU R15, [R1+0x410] ;  /* 0x00041000010f7983 */ /* 0x000ea40000300800 */
[----:B------:R-:W-:Y:S02]  /*8f510*/  IMAD.WIDE R22, R22, 0x2, R24 ;  /* 0x0000000216167825 */ /* 0x000fe400078e0218 */
[----:B------:R-:W-:Y:S01]  /*8f520*/  @P5 STG.E.U16 [R20.64], R4 ;  /* 0x0000000414005986 */ /* 0x000fe2000c101506 */
[----:B------:R-:W-:-:S03]  /*8f530*/  ISETP.GE.AND P5, PT, R8, c[0x0][0x17c], PT ;  /* 0x00005f0008007a0c */ /* 0x000fc60003fa6270 */
[----:B------:R-:W3:Y:S04]  /*8f540*/  LDL.LU R14, [R1+0x1e30] ;  /* 0x001e3000010e7983 */ /* 0x000ee80000300800 */
[----:B------:R-:W4:Y:S04]  /*8f550*/  LDL.LU R8, [R1+0x1e2c] ;  /* 0x001e2c0001087983 */ /* 0x000f280000300800 */
[----:B------:R0:W-:Y:S04]  /*8f560*/  @P4 STG.E.U16 [R22.64], R16 ;  /* 0x0000001016004986 */ /* 0x0001e8000c101506 */
[----:B0-----:R-:W5:Y:S01]  /*8f570*/  LDL.LU R23, [R1+0x400] ;  /* 0x0004000001177983 */ /* 0x001f620000300800 */
[----:B------:R-:W-:-:S02]  /*8f580*/  ISETP.LT.AND P6, PT, R18, c[0x0][0x178], !P0 ;  /* 0x00005e0012007a0c */ /* 0x000fc400047c1270 */
[C---:B------:R-:W-:Y:S01]  /*8f590*/  ISETP.LT.AND P0, PT, R29.reuse, c[0x0][0x178], !P0 ;  /* 0x00005e001d007a0c */ /* 0x040fe20004701270 */
[----:B------:R-:W-:Y:S01]  /*8f5a0*/  IMAD.WIDE R26, R0, 0x2, R2 ;  /* 0x00000002001a7825 */ /* 0x000fe200078e0202 */
[----:B------:R-:W-:Y:S02]  /*8f5b0*/  ISETP.LT.AND P4, PT, R18, c[0x0][0x178], !P2 ;  /* 0x00005e0012007a0c */ /* 0x000fe40005781270 */
[----:B------:R-:W-:Y:S01]  /*8f5c0*/  ISETP.LT.AND P2, PT, R29, c[0x0][0x178], !P2 ;  /* 0x00005e001d007a0c */ /* 0x000fe20005741270 */
[C---:B------:R-:W-:Y:S01]  /*8f5d0*/  IMAD.WIDE R20, R0.reuse, 0x2, R24 ;  /* 0x0000000200147825 */ /* 0x040fe200078e0218 */
[----:B------:R-:W-:Y:S02]  /*8f5e0*/  IADD3 R22, R0, c[0x0][0x198], RZ ;  /* 0x0000660000167a10 */ /* 0x000fe40007ffe0ff */
[----:B------:R-:W-:Y:S02]  /*8f5f0*/  PRMT R16, R17, 0x7632, R16 ;  /* 0x0000763211107816 */ /* 0x000fe40000000010 */
[----:B------:R-:W-:Y:S01]  /*8f600*/  IADD3 R0, R22, c[0x0][0x198], RZ ;  /* 0x0000660016007a10 */ /* 0x000fe20007ffe0ff */
[----:B-----5:R-:W-:Y:S01]  /*8f610*/  @P6 STG.E.U16 [R26.64], R23 ;  /* 0x000000171a006986 */ /* 0x020fe2000c101506 */
[----:B------:R-:W-:-:S03]  /*8f620*/  PRMT R4, R23, 0x7632, R4 ;  /* 0x0000763217047816 */ /* 0x000fc60000000004 */
[----:B------:R0:W-:Y:S01]  /*8f630*/  @P0 STG.E.U16 [R20.64], R17 ;  /* 0x0000001114000986 */ /* 0x0001e2000c101506 */
[----:B---3--:R-:W-:Y:S01]  /*8f640*/  ISETP.GE.AND P0, PT, R14, c[0x0][0x17c], PT ;  /* 0x00005f000e007a0c */ /* 0x008fe20003f06270 */
[C---:B0-----:R-:W-:Y:S02]  /*8f650*/  IMAD.WIDE R20, R22.reuse, 0x2, R2 ;  /* 0x0000000216147825 */ /* 0x041fe400078e0202 */
[----:B------:R-:W3:Y:S02]  /*8f660*/  LDL.LU R17, [R1+0x294] ;  /* 0x0002940001117983 */ /* 0x000ee40000300800 */
[----:B------:R-:W-:Y:S02]  /*8f670*/  IMAD.WIDE R22, R22, 0x2, R24 ;  /* 0x0000000216167825 */ /* 0x000fe400078e0218 */
[----:B------:R-:W-:Y:S01]  /*8f680*/  @P4 STG.E.U16 [R20.64], R4 ;  /* 0x0000000414004986 */ /* 0x000fe2000c101506 */
[----:B----4-:R-:W-:-:S03]  /*8f690*/  ISETP.GE.AND P4, PT, R8, c[0x0][0x17c], PT ;  /* 0x00005f0008007a0c */ /* 0x010fc60003f86270 */
[----:B------:R-:W4:Y:S04]  /*8f6a0*/  LDL.LU R14, [R1+0x1e38] ;  /* 0x001e3800010e7983 */ /* 0x000f280000300800 */
[----:B------:R-:W5:Y:S04]  /*8f6b0*/  LDL.LU R8, [R1+0x1e34] ;  /* 0x001e340001087983 */ /* 0x000f680000300800 */
[----:B------:R0:W-:Y:S04]  /*8f6c0*/  @P2 STG.E.U16 [R22.64], R16 ;  /* 0x0000001016002986 */ /* 0x0001e8000c101506 */
[----:B0-----:R-:W3:Y:S01]  /*8f6d0*/  LDL.LU R23, [R1+0x60] ;  /* 0x0000600001177983 */ /* 0x001ee20000300800 */
[----:B------:R-:W-:-:S02]  /*8f6e0*/  ISETP.LT.AND P6, PT, R18, c[0x0][0x178], !P3 ;  /* 0x00005e0012007a0c */ /* 0x000fc40005fc1270 */
[C---:B------:R-:W-:Y:S01]  /*8f6f0*/  ISETP.LT.AND P3, PT, R29.reuse, c[0x0][0x178], !P3 ;  /* 0x00005e001d007a0c */ /* 0x040fe20005f61270 */
[----:B------:R-:W-:Y:S01]  /*8f700*/  IMAD.WIDE R26, R0, 0x2, R2 ;  /* 0x00000002001a7825 */ /* 0x000fe200078e0202 */
[----:B------:R-:W-:Y:S02]  /*8f710*/  ISETP.LT.AND P2, PT, R18, c[0x0][0x178], !P1 ;  /* 0x00005e0012007a0c */ /* 0x000fe40004f41270 */
[----:B------:R-:W-:Y:S01]  /*8f720*/  ISETP.LT.AND P1, PT, R29, c[0x0][0x178], !P1 ;  /* 0x00005e001d007a0c */ /* 0x000fe20004f21270 */
[C---:B------:R-:W-:Y:S01]  /*8f730*/  IMAD.WIDE R20, R0.reuse, 0x2, R24 ;  /* 0x0000000200147825 */ /* 0x040fe200078e0218 */
[----:B------:R-:W-:Y:S02]  /*8f740*/  IADD3 R22, R0, c[0x0][0x198], RZ ;  /* 0x0000660000167a10 */ /* 0x000fe40007ffe0ff */
[----:B--2---:R-:W-:-:S03]  /*8f750*/  PRMT R4, R15, 0x7632, R4 ;  /* 0x000076320f047816 */ /* 0x004fc60000000004 */
[----:B------:R0:W-:Y:S01]  /*8f760*/  @P6 STG.E.U16 [R26.64], R15 ;  /* 0x0000000f1a006986 */ /* 0x0001e2000c101506 */
[----:B------:R-:W-:-:S03]  /*8f770*/  IADD3 R0, R22, c[0x0][0x198], RZ ;  /* 0x0000660016007a10 */ /* 0x000fc60007ffe0ff */
[----:B0-----:R-:W2:Y:S04]  /*8f780*/  LDL.LU R15, [R1+0x2a4] ;  /* 0x0002a400010f7983 */ /* 0x001ea80000300800 */
[----:B---3--:R0:W-:Y:S01]  /*8f790*/  @P3 STG.E.U16 [R20.64], R23 ;  /* 0x0000001714003986 */ /* 0x0081e2000c101506 */
[----:B------:R-:W-:Y:S02]  /*8f7a0*/  PRMT R16, R23, 0x7632, R16 ;  /* 0x0000763217107816 */ /* 0x000fe40000000010 */
[----:B----4-:R-:W-:Y:S02]  /*8f7b0*/  ISETP.GE.AND P3, PT, R14, c[0x0][0x17c], PT ;  /* 0x00005f000e007a0c */ /* 0x010fe40003f66270 */
[----:B------:R-:W3:Y:S01]  /*8f7c0*/  LDL.LU R14, [R1+0x1e40] ;  /* 0x001e4000010e7983 */ /* 0x000ee20000300800 */
[----:B0-----:R-:W-:-:S04]  /*8f7d0*/  IMAD.WIDE R20, R22, 0x2, R2 ;  /* 0x0000000216147825 */ /* 0x001fc800078e0202 */
[----:B------:R-:W-:Y:S01]  /*8f7e0*/  IMAD.WIDE R22, R22, 0x2, R24 ;  /* 0x0000000216167825 */ /* 0x000fe200078e0218 */
[----:B------:R-:W-:Y:S01]  /*8f7f0*/  @P2 STG.E.U16 [R20.64], R4 ;  /* 0x0000000414002986 */ /* 0x000fe2000c101506 */
[----:B-----5:R-:W-:-:S03]  /*8f800*/  ISETP.GE.AND P2, PT, R8, c[0x0][0x17c], PT ;  /* 0x00005f0008007a0c */ /* 0x020fc60003f46270 */
[----:B------:R-:W4:Y:S04]  /*8f810*/  LDL.LU R8, [R1+0x1e3c] ;  /* 0x001e3c0001087983 */ /* 0x000f280000300800 */
[----:B------:R0:W-:Y:S04]  /*8f820*/  @P1 STG.E.U16 [R22.64], R16 ;  /* 0x0000001016001986 */ /* 0x0001e8000c101506 */
[----:B0-----:R-:W5:Y:S01]  /*8f830*/  LDL.LU R23, [R1+0x4] ;  /* 0x0000040001177983 */ /* 0x001f620000300800 */
[----:B------:R-:W-:Y:S02]  /*8f840*/  ISETP.LT.AND P6, PT, R18, c[0x0][0x178], !P5 ;  /* 0x00005e0012007a0c */ /* 0x000fe40006fc1270 */
[----:B------:R-:W-:Y:S01]  /*8f850*/  ISETP.LT.AND P5, PT, R29, c[0x0][0x178], !P5 ;  /* 0x00005e001d007a0c */ /* 0x000fe20006fa1270 */
[----:B------:R-:W-:Y:S01]  /*8f860*/  IMAD.WIDE R26, R0, 0x2, R2 ;  /* 0x00000002001a7825 */ /* 0x000fe200078e0202 */
[----:B------:R-:W-:-:S02]  /*8f870*/  ISETP.LT.AND P1, PT, R18, c[0x0][0x178], !P0 ;  /* 0x00005e0012007a0c */ /* 0x000fc40004721270 */
[----:B------:R-:W-:Y:S01]  /*8f880*/  ISETP.LT.AND P0, PT, R29, c[0x0][0x178], !P0 ;  /* 0x00005e001d007a0c */ /* 0x000fe20004701270 */
[C---:B------:R-:W-:Y:S01]  /*8f890*/  IMAD.WIDE R20, R0.reuse, 0x2, R24 ;  /* 0x0000000200147825 */ /* 0x040fe200078e0218 */
[----:B------:R-:W-:Y:S02]  /*8f8a0*/  IADD3 R22, R0, c[0x0][0x198], RZ ;  /* 0x0000660000167a10 */ /* 0x000fe40007ffe0ff */
[----:B------:R-:W-:-:S03]  /*8f8b0*/  PRMT R4, R17, 0x7632, R4 ;  /* 0x0000763211047816 */ /* 0x000fc60000000004 */
[----:B------:R0:W-:Y:S01]  /*8f8c0*/  @P6 STG.E.U16 [R26.64], R17 ;  /* 0x000000111a006986 */ /* 0x0001e2000c101506 */
[----:B------:R-:W-:-:S03]  /*8f8d0*/  IADD3 R0, R22, c[0x0][0x198], RZ ;  /* 0x0000660016007a10 */ /* 0x000fc60007ffe0ff */
[----:B0-----:R-:W2:Y:S04]  /*8f8e0*/  LDL.LU R17, [R1+0x2274] ;  /* 0x0022740001117983 */ /* 0x001ea80000300800 */
[----:B-----5:R0:W-:Y:S01]  /*8f8f0*/  @P5 STG.E.U16 [R20.64], R23 ;  /* 0x0000001714005986 */ /* 0x0201e2000c101506 */
[----:B------:R-:W-:Y:S02]  /*8f900*/  PRMT R16, R23, 0x7632, R16 ;  /* 0x0000763217107816 */ /* 0x000fe40000000010 */
[----:B---3--:R-:W-:Y:S02]  /*8f910*/  ISETP.GE.AND P5, PT, R14, c[0x0][0x17c], PT ;  /* 0x00005f000e007a0c */ /* 0x008fe40003fa6270 */
[----:B------:R-:W3:Y:S01]  /*8f920*/  LDL.LU R14, [R1+0x1e48] ;  /* 0x001e4800010e7983 */ /* 0x000ee20000300800 */
[----:B0-----:R-:W-:-:S04]  /*8f930*/  IMAD.WIDE R20, R22, 0x2, R2 ;  /* 0x0000000216147825 */ /* 0x001fc800078e0202 */
[----:B------:R-:W-:Y:S01]  /*8f940*/  IMAD.WIDE R22, R22, 0x2, R24 ;  /* 0x0000000216167825 */ /* 0x000fe200078e0218 */
[----:B------:R-:W-:Y:S01]  /*8f950*/  @P1 STG.E.U16 [R20.64], R4 ;  /* 0x0000000414001986 */ /* 0x000fe2000c101506 */
[----:B----4-:R-:W-:-:S03]  /*8f960*/  ISETP.GE.AND P1, PT, R8, c[0x0][0x17c], PT ;  /* 0x00005f0008007a0c */ /* 0x010fc60003f26270 */
        /* <DEDUP_REMOVED lines=10> */
[----:B--2---:R-:W-:-:S03]  /*8fa10*/  PRMT R4, R15, 0x7632, R4 ;  /* 0x000076320f047816 */ /* 0x004fc60000000004 */
        /* <DEDUP_REMOVED lines=18> */
[C---:B------:R-:W-:Y:S01]  /*8fb40*/  IADD3 R22, R0.reuse, c[0x0][0x198], RZ ;  /* 0x0000660000167a10 */ /* 0x040fe20007ffe0ff */
[----:B------:R-:W-:Y:S01]  /*8fb50*/  IMAD.WIDE R20, R0, 0x2, R24 ;  /* 0x0000000200147825 */ /* 0x000fe200078e0218 */
[----:B------:R-:W-:Y:S02]  /*8fb60*/  ISETP.LT.AND P5, PT, R29, c[0x0][0x178], !P5 ;  /* 0x00005e001d007a0c */ /* 0x000fe40006fa1270 */
[----:B------:R-:W-:-:S03]  /*8fb70*/  IADD3 R0, R22, c[0x0][0x198], RZ ;  /* 0x0000660016007a10 */ /* 0x000fc60007ffe0ff */
[----:B-----5:R0:W-:Y:S01]  /*8fb80*/  @P6 STG.E.U16 [R26.64], R23 ;  /* 0x000000171a006986 */ /* 0x0201e2000c101506 */
[----:B------:R-:W-:-:S03]  /*8fb90*/  PRMT R4, R23, 0x7632, R4 ;  /* 0x0000763217047816 */ /* 0x000fc60000000004 */
[----:B------:R1:W-:Y:S01]  /*8fba0*/  @P2 STG.E.U16 [R20.64], R17 ;  /* 0x0000001114002986 */ /* 0x0003e2000c101506 */
[----:B---3--:R-:W-:Y:S02]  /*8fbb0*/  ISETP.GE.AND P2, PT, R14, c[0x0][0x17c], PT ;  /* 0x00005f000e007a0c */ /* 0x008fe40003f46270 */
[----:B0-----:R-:W-:Y:S01]  /*8fbc0*/  PRMT R26, R17, 0x7632, R26 ;  /* 0x00007632111a7816 */ /* 0x001fe2000000001a */
[----:B------:R-:W3:Y:S01]  /*8fbd0*/  LDL.LU R27, [R1+0x34] ;  /* 0x00003400011b7983 */ /* 0x000ee20000300800 */
[----:B-1----:R-:W-:-:S03]  /*8fbe0*/  IMAD.WIDE R16, R22, 0x2, R2 ;  /* 0x0000000216107825 */ /* 0x002fc600078e0202 */
[----:B------:R-:W5:Y:S04]  /*8fbf0*/  LDL.LU R14, [R1+0x1e58] ;  /* 0x001e5800010e7983 */ /* 0x000f680000300800 */
[----:B------:R0:W-:Y:S01]  /*8fc00*/  @P3 STG.E.U16 [R16.64], R4 ;  /* 0x0000000410003986 */ /* 0x0001e2000c101506 */
[----:B----4-:R-:W-:-:S03]  /*8fc10*/  ISETP.GE.AND P3, PT, R8, c[0x0][0x17c], PT ;  /* 0x00005f0008007a0c */ /* 0x010fc60003f66270 */
[----:B------:R-:W4:Y:S01]  /*8fc20*/  LDL.LU R8, [R1+0x1e54] ;  /* 0x001e540001087983 */ /* 0x000f220000300800 */
[----:B------:R-:W-:Y:S01]  /*8fc30*/  ISETP.LT.AND P6, PT, R18, c[0x0][0x178], !P1 ;  /* 0x00005e0012007a0c */ /* 0x000fe20004fc1270 */
[----:B------:R-:W-:Y:S01]  /*8fc40*/  IMAD.WIDE R20, R22, 0x2, R24 ;  /* 0x0000000216147825 */ /* 0x000fe200078e0218 */
[----:B------:R-:W-:-:S04]  /*8fc50*/  ISETP.LT.AND P1, PT, R29, c[0x0][0x178], !P1 ;  /* 0x00005e001d007a0c */ /* 0x000fc80004f21270 */
[----:B------:R1:W-:Y:S01]  /*8fc60*/  @P5 STG.E.U16 [R20.64], R26 ;  /* 0x0000001a14005986 */ /* 0x0003e2000c101506 */
[----:B------:R-:W-:Y:S01]  /*8fc70*/  ISETP.LT.AND P5, PT, R18, c[0x0][0x178], !P4 ;  /* 0x00005e0012007a0c */ /* 0x000fe200067a1270 */
[----:B------:R-:W-:-:S04]  /*8fc80*/  IMAD.WIDE R22, R0, 0x2, R2 ;  /* 0x0000000200167825 */ /* 0x000fc800078e0202 */
[C---:B0-----:R-:W-:Y:S01]  /*8fc90*/  IMAD.WIDE R16, R0.reuse, 0x2, R24 ;  /* 0x0000000200107825 */ /* 0x041fe200078e0218 */
[----:B--2---:R0:W-:Y:S01]  /*8fca0*/  @P6 STG.E.U16 [R22.64], R15 ;  /* 0x0000000f16006986 */ /* 0x0041e2000c101506 */
[----:B-1----:R-:W-:-:S03]  /*8fcb0*/  IADD3 R20, R0, c[0x0][0x198], RZ ;  /* 0x0000660000147a10 */ /* 0x002fc60007ffe0ff */
[----:B------:R1:W-:Y:S04]  /*8fcc0*/  @P1 STG.E.U16 [R16.64], R5 ;  /* 0x0000000510001986 */ /* 0x0003e8000c101506 */
[----:B------:R-:W2:Y:S01]  /*8fcd0*/  LDL.LU R26, [R1+0x3f4] ;  /* 0x0003f400011a7983 */ /* 0x000ea20000300800 */
[----:B0-----:R-:W-:Y:S02]  /*8fce0*/  PRMT R23, R5, 0x7632, R23 ;  /* 0x0000763205177816 */ /* 0x001fe40000000017 */
[----:B------:R-:W-:Y:S02]  /*8fcf0*/  PRMT R22, R15, 0x7632, R22 ;  /* 0x000076320f167816 */ /* 0x000fe40000000016 */
[----:B------:R-:W2:Y:S01]  /*8fd00*/  LDL.LU R15, [R1+0x44] ;  /* 0x00004400010f7983 */ /* 0x000ea20000300800 */
[----:B-1----:R-:W-:-:S05]  /*8fd10*/  IMAD.WIDE R4, R20, 0x2, R2 ;  /* 0x0000000214047825 */ /* 0x002fca00078e0202 */
[----:B------:R0:W-:Y:S04]  /*8fd20*/  @P5 STG.E.U16 [R4.64], R22 ;  /* 0x0000001604005986 */ /* 0x0001e8000c101506 */
[----:B0-----:R-:W2:Y:S01]  /*8fd30*/  LDL.LU R22, [R1+0x3e4] ;  /* 0x0003e40001167983 */ /* 0x001ea20000300800 */
[----:B-----5:R-:W-:-:S03]  /*8fd40*/  ISETP.GE.AND P1, PT, R14, c[0x0][0x17c], PT ;  /* 0x00005f000e007a0c */ /* 0x020fc60003f26270 */
[----:B------:R-:W5:Y:S01]  /*8fd50*/  LDL.LU R14, [R1+0x1e60] ;  /* 0x001e6000010e7983 */ /* 0x000f620000300800 */
[----:B----4-:R-:W-:-:S03]  /*8fd60*/  ISETP.GE.AND P5, PT, R8, c[0x0][0x17c], PT ;  /* 0x00005f0008007a0c */ /* 0x010fc60003fa6270 */
[----:B------:R-:W4:Y:S01]  /*8fd70*/  LDL.LU R8, [R1+0x1e5c] ;  /* 0x001e5c0001087983 */ /* 0x000f220000300800 */
[C---:B------:R-:W-:Y:S01]  /*8fd80*/  ISETP.LT.AND P4, PT, R29.reuse, c[0x0][0x178], !P4 ;  /* 0x00005e001d007a0c */ /* 0x040fe20006781270 */
[----:B------:R-:W-:Y:S01]  /*8fd90*/  IMAD.WIDE R16, R20, 0x2, R24 ;  /* 0x0000000214107825 */ /* 0x000fe200078e0218 */
[----:B------:R-:W-:Y:S02]  /*8fda0*/  ISETP.LT.AND P6, PT, R18, c[0x0][0x178], !P0 ;  /* 0x00005e0012007a0c */ /* 0x000fe400047c1270 */
[----:B------:R-:W-:Y:S02]  /*8fdb0*/  ISETP.LT.AND P0, PT, R29, c[0x0][0x178], !P0 ;  /* 0x00005e001d007a0c */ /* 0x000fe40004701270 */
[----:B------:R-:W-:-:S05]  /*8fdc0*/  IADD3 R0, R20, c[0x0][0x198], RZ ;  /* 0x0000660014007a10 */ /* 0x000fca0007ffe0ff */
[----:B------:R-:W-:Y:S02]  /*8fdd0*/  IMAD.WIDE R20, R0, 0x2, R2 ;  /* 0x0000000200147825 */ /* 0x000fe400078e0202 */
[----:B------:R0:W-:Y:S01]  /*8fde0*/  @P4 STG.E.U16 [R16.64], R23 ;  /* 0x0000001710004986 */ /* 0x0001e2000c101506 */
[----:B------:R-:W-:Y:S01]  /*8fdf0*/  ISETP.LT.AND P4, PT, R18, c[0x0][0x178], !P2 ;  /* 0x00005e0012007a0c */ /* 0x000fe20005781270 */
[C---:B------:R-:W-:Y:S01]  /*8fe00*/  IMAD.WIDE R4, R0.reuse, 0x2, R24 ;  /* 0x0000000200047825 */ /* 0x040fe200078e0218 */
[----:B0-----:R-:W-:Y:S02]  /*8fe10*/  IADD3 R16, R0, c[0x0][0x198], RZ ;  /* 0x0000660000107a10 */ /* 0x001fe40007ffe0ff */
[----:B---3--:R-:W-:Y:S01]  /*8fe20*/  PRMT R23, R27, 0x7632, R23 ;  /* 0x000076321b177816 */ /* 0x008fe20000000017 */
[----:B--2---:R-:W-:Y:S01]  /*8fe30*/  @P6 STG.E.U16 [R20.64], R22 ;  /* 0x0000001614006986 */ /* 0x004fe2000c101506 */
[----:B------:R-:W-:-:S03]  /*8fe40*/  PRMT R0, R22, 0x7632, R0 ;  /* 0x0000763216007816 */ /* 0x000fc60000000000 */
[----:B------:R0:W-:Y:S02]  /*8fe50*/  @P0 STG.E.U16 [R4.64], R27 ;  /* 0x0000001b04000986 */ /* 0x0001e4000c101506 */
[----:B0-----:R-:W-:Y:S02]  /*8fe60*/  IMAD.WIDE R4, R16, 0x2, R2 ;  /* 0x0000000210047825 */ /* 0x001fe400078e0202 */
[----:B------:R-:W2:Y:S04]  /*8fe70*/  LDL.LU R27, [R1+0x54] ;  /* 0x00005400011b7983 */ /* 0x000ea80000300800 */
[----:B------:R0:W-:Y:S01]  /*8fe80*/  @P4 STG.E.U16 [R4.64], R0 ;  /* 0x0000000004004986 */ /* 0x0001e2000c101506 */
[----:B-----5:R-:W-:-:S03]  /*8fe90*/  ISETP.GE.AND P0, PT, R14, c[0x0][0x17c], PT ;  /* 0x00005f000e007a0c */ /* 0x020fc60003f06270 */
[----:B------:R-:W3:Y:S01]  /*8fea0*/  LDL.LU R14, [R1+0x1e68] ;  /* 0x001e6800010e7983 */ /* 0x000ee20000300800 */
[----:B----4-:R-:W-:-:S03]  /*8feb0*/  ISETP.GE.AND P4, PT, R8, c[0x0][0x17c], PT ;  /* 0x00005f0008007a0c */ /* 0x010fc60003f86270 */
[----:B------:R-:W4:Y:S01]  /*8fec0*/  LDL.LU R8, [R1+0x1e64] ;  /* 0x001e640001087983 */ /* 0x000f220000300800 */
[C---:B------:R-:W-:Y:S02]  /*8fed0*/  ISETP.LT.AND P2, PT, R29.reuse, c[0x0][0x178], !P2 ;  /* 0x00005e001d007a0c */ /* 0x040fe40005741270 */
[----:B------:R-:W-:Y:S02]  /*8fee0*/  ISETP.LT.AND P6, PT, R18, c[0x0][0x178], !P3 ;  /* 0x00005e0012007a0c */ /* 0x000fe40005fc1270 */
[C---:B------:R-:W-:Y:S01]  /*8fef0*/  IADD3 R22, R16.reuse, c[0x0][0x198], RZ ;  /* 0x0000660010167a10 */ /* 0x040fe20007ffe0ff */
[----:B------:R-:W-:Y:S01]  /*8ff00*/  IMAD.WIDE R16, R16, 0x2, R24 ;  /* 0x0000000210107825 */ /* 0x000fe200078e0218 */
[----:B------:R-:W-:-:S03]  /*8ff10*/  ISETP.LT.AND P3, PT, R29, c[0x0][0x178], !P3 ;  /* 0x00005e001d007a0c */ /* 0x000fc60005f61270 */
[----:B------:R-:W-:-:S04]  /*8ff20*/  IMAD.WIDE R20, R22, 0x2, R2 ;  /* 0x0000000216147825 */ /* 0x000fc800078e0202 */
[----:B------:R1:W-:Y:S01]  /*8ff30*/  @P2 STG.E.U16 [R16.64], R23 ;  /* 0x0000001710002986 */ /* 0x0003e2000c101506 */
[----:B------:R-:W-:Y:S01]  /*8ff40*/  ISETP.LT.AND P2, PT, R18, c[0x0][0x178], !P1 ;  /* 0x00005e0012007a0c */ /* 0x000fe20004f41270 */
[----:B0-----:R-:W-:Y:S01]  /*8ff50*/  IMAD.WIDE R4, R22, 0x2, R24 ;  /* 0x0000000216047825 */ /* 0x001fe200078e0218 */
[----:B------:R-:W-:Y:S01]  /*8ff60*/  ISETP.LT.AND P1, PT, R29, c[0x0][0x178], !P1 ;  /* 0x00005e001d007a0c */ /* 0x000fe20004f21270 */
[----:B------:R0:W-:Y:S01]  /*8ff70*/  @P6 STG.E.U16 [R20.64], R26 ;  /* 0x0000001a14006986 */ /* 0x0001e2000c101506 */
[----:B------:R-:W-:-:S03]  /*8ff80*/  PRMT R0, R26, 0x7632, R0 ;  /* 0x000076321a007816 */ /* 0x000fc60000000000 */
[----:B------:R5:W-:Y:S01]  /*8ff90*/  @P3 STG.E.U16 [R4.64], R15 ;  /* 0x0000000f04003986 */ /* 0x000be2000c101506 */
[----:B-1----:R-:W-:Y:S02]  /*8ffa0*/  IADD3 R16, R22, c[0x0][0x198], RZ ;  /* 0x0000660016107a10 */ /* 0x002fe40007ffe0ff */
[----:B------:R-:W-:Y:S02]  /*8ffb0*/  PRMT R23, R15, 0x7632, R23 ;  /* 0x000076320f177816 */ /* 0x000fe40000000017 */
[C---:B------:R-:W-:Y:S01]  /*8ffc0*/  IADD3 R22, R16.reuse, c[0x0][0x198], RZ ;  /* 0x0000660010167a10 */ /* 0x040fe20007ffe0ff */
[----:B0-----:R-:W2:Y:S01]  /*8ffd0*/  LDL.LU R26, [R1+0x414] ;  /* 0x00041400011a7983 */ /* 0x001ea20000300800 */
[----:B-----5:R-:W-:-:S03]  /*8ffe0*/  IMAD.WIDE R4, R16, 0x2, R2 ;  /* 0x0000000210047825 */ /* 0x020fc600078e0202 */
[----:B------:R-:W5:Y:S01]  /*8fff0*/  LDL.LU R15, [R1+0x64] ;  /* 0x00006400010f7983 */ /* 0x000f620000300800 */
[----:B------:R-:W-:-:S03]  /*90000*/  IMAD.WIDE R16, R16, 0x2, R24 ;  /* 0x0000000210107825 */ /* 0x000fc600078e0218 */
[----:B------:R-:W-:Y:S04]  /*90010*/  @P2 STG.E.U16 [R4.64], R0 ;  /* 0x0000000004002986 */ /* 0x000fe8000c101506 */
[----:B------:R0:W-:Y:S01]  /*90020*/  @P1 STG.E.U16 [R16.64], R23 ;  /* 0x0000001710001986 */ /* 0x0001e2000c101506 */
[----:B---3--:R-:W-:-:S03]  /*90030*/  ISETP.GE.AND P3, PT, R14, c[0x0][0x17c], PT ;  /* 0x00005f000e007a0c */ /* 0x008fc60003f66270 */
[----:B------:R-:W3:Y:S01]  /*90040*/  LDL.LU R14, [R1+0x1e70] ;  /* 0x001e7000010e7983 */ /* 0x000ee20000300800 */
[----:B----4-:R-:W-:-:S03]  /*90050*/  ISETP.GE.AND P2, PT, R8, c[0x0][0x17c], PT ;  /* 0x00005f0008007a0c */ /* 0x010fc60003f46270 */
[----:B------:R-:W4:Y:S04]  /*90060*/  LDL.LU R8, [R1+0x1e6c] ;  /* 0x001e6c0001087983 */ /* 0x000f280000300800 */
[----:B0-----:R-:W3:Y:S01]  /*90070*/  LDL.LU R17, [R1+0x404] ;  /* 0x0004040001117983 */ /* 0x001ee20000300800 */
[----:B------:R-:W-:Y:S02]  /*90080*/  ISETP.LT.AND P6, PT, R18, c[0x0][0x178], !P5 ;  /* 0x00005e0012007a0c */ /* 0x000fe40006fc1270 */
[----:B------:R-:W-:Y:S01]  /*90090*/  ISETP.LT.AND P5, PT, R29, c[0x0][0x178], !P5 ;  /* 0x00005e001d007a0c */ /* 0x000fe20006fa1270 */
[----:B------:R-:W-:Y:S01]  /*900a0*/  IMAD.WIDE R20, R22, 0x2, R2 ;  /* 0x0000000216147825 */ /* 0x000fe200078e0202 */
[----:B------:R-:W-:-:S03]  /*900b0*/  ISETP.LT.AND P1, PT, R18, c[0x0][0x178], !P0 ;  /* 0x00005e0012007a0c */ /* 0x000fc60004721270 */
[C---:B------:R-:W-:Y:S01]  /*900c0*/  IMAD.WIDE R4, R22.reuse, 0x2, R24 ;  /* 0x0000000216047825 */ /* 0x040fe200078e0218 */
[----:B------:R-:W-:Y:S02]  /*900d0*/  IADD3 R16, R22, c[0x0][0x198], RZ ;  /* 0x0000660016107a10 */ /* 0x000fe40007ffe0ff */
[----:B--2---:R-:W-:Y:S02]  /*900e0*/  PRMT R23, R27, 0x7632, R23 ;  /* 0x000076321b177816 */ /* 0x004fe40000000017 */
[----:B------:R-:W-:Y:S02]  /*900f0*/  ISETP.LT.AND P0, PT, R29, c[0x0][0x178], !P0 ;  /* 0x00005e001d007a0c */ /* 0x000fe40004701270 */
[----:B------:R-:W-:Y:S01]  /*90100*/  IADD3 R22, R16, c[0x0][0x198], RZ ;  /* 0x0000660010167a10 */ /* 0x000fe20007ffe0ff */
[----:B---3--:R-:W-:Y:S04]  /*90110*/  @P6 STG.E.U16 [R20.64], R17 ;  /* 0x0000001114006986 */ /* 0x008fe8000c101506 */
[----:B------:R0:W-:Y:S01]  /*90120*/  @P5 STG.E.U16 [R4.64], R27 ;  /* 0x0000001b04005986 */ /* 0x0001e2000c101506 */
[----:B------:R-:W-:-:S02]  /*90130*/  ISETP.GE.AND P5, PT, R14, c[0x0][0x17c], PT ;  /* 0x00005f000e007a0c */ /* 0x000fc40003fa6270 */
[----:B------:R-:W-:Y:S01]  /*90140*/  PRMT R0, R17, 0x7632, R0 ;  /* 0x0000763211007816 */ /* 0x000fe20000000000 */
[----:B0-----:R-:W2:Y:S01]  /*90150*/  LDL.LU R27, [R1+0x8] ;  /* 0x00000800011b7983 */ /* 0x001ea20000300800 */
[----:B------:R-:W-:-:S03]  /*90160*/  IMAD.WIDE R4, R16, 0x2, R2 ;  /* 0x0000000210047825 */ /* 0x000fc600078e0202 */
[----:B------:R-:W3:Y:S04]  /*90170*/  LDL.LU R14, [R1+0x1e78] ;  /* 0x001e7800010e7983 */ /* 0x000ee80000300800 */
        /* <DEDUP_REMOVED lines=10> */
[----:B------:R0:W-:Y:S01]  /*90220*/  @P6 STG.E.U16 [R20.64], R26 ;  /* 0x0000001a14006986 */ /* 0x0001e2000c101506 */
[----:B-1----:R-:W-:-:S03]  /*90230*/  IADD3 R16, R22, c[0x0][0x198], RZ ;  /* 0x0000660016107a10 */ /* 0x002fc60007ffe0ff */
[----:B-----5:R1:W-:Y:S01]  /*90240*/  @P4 STG.E.U16 [R4.64], R15 ;  /* 0x0000000f04004986 */ /* 0x0203e2000c101506 */
[----:B------:R-:W-:-:S03]  /*90250*/  PRMT R0, R26, 0x7632, R0 ;  /* 0x000076321a007816 */ /* 0x000fc60000000000 */
[----:B0-----:R-:W5:Y:S01]  /*90260*/  LDL.LU R26, [R1+0x2a8] ;  /* 0x0002a800011a7983 */ /* 0x001f620000300800 */
[----:B-1----:R-:W-:-:S05]  /*90270*/  IMAD.WIDE R4, R16, 0x2, R2 ;  /* 0x0000000210047825 */ /* 0x002fca00078e0202 */
[----:B------:R0:W-:Y:S01]  /*90280*/  @P0 STG.E.U16 [R4.64], R0 ;  /* 0x0000000004000986 */ /* 0x0001e2000c101506 */
[----:B------:R-:W-:Y:S02]  /*90290*/  PRMT R23, R15, 0x7632, R23 ;  /* 0x000076320f177816 */ /* 0x000fe40000000017 */
[----:B---3--:R-:W-:Y:S02]  /*902a0*/  ISETP.GE.AND P4, PT, R14, c[0x0][0x17c], PT ;  /* 0x00005f000e007a0c */ /* 0x008fe40003f86270 */
[----:B------:R-:W3:Y:S04]  /*902b0*/  LDL.LU R14, [R1+0x18] ;  /* 0x00001800010e7983 */ /* 0x000ee80000300800 */
[----:B0-----:R-:W3:Y:S01]  /*902c0*/  LDL.LU R0, [R1+0x298] ;  /* 0x0002980001007983 */ /* 0x001ee20000300800 */
[----:B----4-:R-:W-:-:S03]  /*902d0*/  ISETP.GE.AND P0, PT, R8, c[0x0][0x17c], PT ;  /* 0x00005f0008007a0c */ /* 0x010fc60003f06270 */
[----:B------:R-:W4:Y:S04]  /*902e0*/  LDL.LU R15, [R1+0x1e80] ;  /* 0x001e8000010f7983 */ /* 0x000f280000300800 */
[----:B------:R-:W5:Y:S01]  /*902f0*/  LDL.LU R8, [R1+0x1e7c] ;  /* 0x001e7c0001087983 */ /* 0x000f620000300800 */
        /* <DEDUP_REMOVED lines=8> */
[C---:B------:R-:W-:Y:S01]  /*90380*/  IMAD.WIDE R4, R22.reuse, 0x2, R24 ;  /* 0x0000000216047825 */ /* 0x040fe200078e0218 */
[----:B0-----:R-:W-:Y:S02]  /*90390*/  IADD3 R16, R22, c[0x0][0x198], RZ ;  /* 0x0000660016107a10 */ /* 0x001fe40007ffe0ff */
[----:B--2---:R-:W-:Y:S01]  /*903a0*/  PRMT R23, R27, 0x7632, R23 ;  /* 0x000076321b177816 */ /* 0x004fe20000000017 */
[----:B---3--:R-:W-:Y:S01]  /*903b0*/  @P6 STG.E.U16 [R20.64], R0 ;  /* 0x0000000014006986 */ /* 0x008fe2000c101506 */
[----:B------:R-:W-:-:S03]  /*903c0*/  PRMT R22, R0, 0x7632, R22 ;  /* 0x0000763200167816 */ /* 0x000fc60000000016 */
[----:B------:R0:W-:Y:S01]  /*903d0*/  @P2 STG.E.U16 [R4.64], R27 ;  /* 0x0000001b04002986 */ /* 0x0001e2000c101506 */
[----:B----4-:R-:W-:Y:S01]  /*903e0*/  ISETP.GE.AND P2, PT, R15, c[0x0][0x17c], PT ;  /* 0x00005f000f007a0c */ /* 0x010fe20003f46270 */
[----:B0-----:R-:W-:Y:S02]  /*903f0*/  IMAD.WIDE R4, R16, 0x2, R2 ;  /* 0x0000000210047825 */ /* 0x001fe400078e0202 */
[----:B------:R-:W2:Y:S04]  /*90400*/  LDL.LU R27, [R1+0x2b8] ;  /* 0x0002b800011b7983 */ /* 0x000ea80000300800 */
[----:B------:R0:W-:Y:S01]  /*90410*/  @P3 STG.E.U16 [R4.64], R22 ;  /* 0x0000001604003986 */ /* 0x0001e2000c101506 */
[----:B-----5:R-:W-:-:S03]  /*90420*/  ISETP.GE.AND P3, PT, R8, c[0x0][0x17c], PT ;  /* 0x00005f0008007a0c */ /* 0x020fc60003f66270 */
[----:B------:R-:W3:Y:S04]  /*90430*/  LDL.LU R15, [R1+0x1e88] ;  /* 0x001e8800010f7983 */ /* 0x000ee80000300800 */
        /* <DEDUP_REMOVED lines=9> */
[C---:B0-----:R-:W-:Y:S01]  /*904d0*/  IMAD.WIDE R4, R0.reuse, 0x2, R24 ;  /* 0x0000000200047825 */ /* 0x041fe200078e0218 */
[----:B------:R-:W-:Y:S01]  /*904e0*/  ISETP.LT.AND P4, PT, R29, c[0x0][0x178], !P4 ;  /* 0x00005e001d007a0c */ /* 0x000fe20006781270 */
[----:B------:R-:W-:Y:S04]  /*904f0*/  @P6 STG.E.U16 [R20.64], R26 ;  /* 0x0000001a14006986 */ /* 0x000fe8000c101506 */
[----:B------:R0:W-:Y:S01]  /*90500*/  @P1 STG.E.U16 [R4.64], R14 ;  /* 0x0000000e04001986 */ /* 0x0001e2000c101506 */
[----:B-1----:R-:W-:Y:S02]  /*90510*/  IADD3 R16, R0, c[0x0][0x198], RZ ;  /* 0x0000660000107a10 */ /* 0x002fe40007ffe0ff */
[----:B------:R-:W-:-:S02]  /*90520*/  PRMT R0, R26, 0x7632, R0 ;  /* 0x000076321a007816 */ /* 0x000fc40000000000 */
[----:B------:R-:W-:Y:S02]  /*90530*/  IADD3 R22, R16, c[0x0][0x198], RZ ;  /* 0x0000660010167a10 */ /* 0x000fe40007ffe0ff */
[----:B------:R-:W-:Y:S01]  /*90540*/  PRMT R23, R14, 0x7632, R23 ;  /* 0x000076320e177816 */ /* 0x000fe20000000017 */
[----:B0-----:R-:W-:Y:S01]  /*90550*/  IMAD.WIDE R4, R16, 0x2, R2 ;  /* 0x0000000210047825 */ /* 0x001fe200078e0202 */
[----:B------:R-:W-:Y:S02]  /*90560*/  ISETP.LT.AND P6, PT, R18, c[0x0][0x178], !P0 ;  /* 0x00005e0012007a0c */ /* 0x000fe400047c1270 */
[----:B------:R-:W5:Y:S01]  /*90570*/  LDL.LU R18, [R1+0x2270] ;  /* 0x0022700001127983 */ /* 0x000f620000300800 */
[----:B------:R-:W-:-:S03]  /*90580*/  IMAD.WIDE R16, R16, 0x2, R24 ;  /* 0x0000000210107825 */ /* 0x000fc600078e0218 */
[----:B------:R-:W5:Y:S04]  /*90590*/  LDL.LU R14, [R1+0x2c8] ;  /* 0x0002c800010e7983 */ /* 0x000f680000300800 */
[----:B------:R-:W-:Y:S04]  /*905a0*/  @P5 STG.E.U16 [R4.64], R0 ;  /* 0x0000000004005986 */ /* 0x000fe8000c101506 */
[----:B------:R0:W-:Y:S01]  /*905b0*/  @P4 STG.E.U16 [R16.64], R23 ;  /* 0x0000001710004986 */ /* 0x0001e2000c101506 */
[----:B---3--:R-:W-:-:S03]  /*905c0*/  ISETP.GE.AND P1, PT, R15, c[0x0][0x17c], PT ;  /* 0x00005f000f007a0c */ /* 0x008fc60003f26270 */
[----:B------:R-:W3:Y:S01]  /*905d0*/  LDL.LU R15, [R1+0x1e90] ;  /* 0x001e9000010f7983 */ /* 0x000ee20000300800 */
[----:B----4-:R-:W-:-:S03]  /*905e0*/  ISETP.GE.AND P5, PT, R8, c[0x0][0x17c], PT ;  /* 0x00005f0008007a0c */ /* 0x010fc60003fa6270 */
[----:B------:R-:W4:Y:S04]  /*905f0*/  LDL.LU R8, [R1+0x1e8c] ;  /* 0x001e8c0001087983 */ /* 0x000f280000300800 */
[----:B0-----:R-:W3:Y:S01]  /*90600*/  LDL R23, [R1+0xca8] ;  /* 0x000ca80001177983 */ /* 0x001ee20000100800 */
[----:B------:R-:W-:Y:S01]  /*90610*/  ISETP.LT.AND P0, PT, R29, c[0x0][0x178], !P0 ;  /* 0x00005e001d007a0c */ /* 0x000fe20004701270 */
[C---:B------:R-:W-:Y:S01]  /*90620*/  IMAD.WIDE R20, R22.reuse, 0x2, R2 ;  /* 0x0000000216147825 */ /* 0x040fe200078e0202 */
[C---:B------:R-:W-:Y:S01]  /*90630*/  IADD3 R16, R22.reuse, c[0x0][0x198], RZ ;  /* 0x0000660016107a10 */ /* 0x040fe20007ffe0ff */
[----:B------:R-:W4:Y:S02]  /*90640*/  LDL.LU R26, [R1+0x3e8] ;  /* 0x0003e800011a7983 */ /* 0x000f240000300800 */
[----:B------:R-:W-:-:S02]  /*90650*/  IMAD.WIDE R4, R22, 0x2, R24 ;  /* 0x0000000216047825 */ /* 0x000fc400078e0218 */
[----:B--2---:R-:W-:Y:S06]  /*90660*/  @P6 STG.E.U16 [R20.64], R27 ;  /* 0x0000001b14006986 */ /* 0x004fec000c101506 */
[----:B-----5:R0:W-:Y:S02]  /*90670*/  @P0 STG.E.U16 [R4.64], R18 ;  /* 0x0000001204000986 */ /* 0x0201e4000c101506 */
[----:B0-----:R-:W-:Y:S01]  /*90680*/  PRMT R18, R27, 0x7632, R18 ;  /* 0x000076321b127816 */ /* 0x001fe20000000012 */
[----:B------:R-:W-:Y:S01]  /*90690*/  IMAD.WIDE R4, R16, 0x2, R2 ;  /* 0x0000000210047825 */ /* 0x000fe200078e0202 */
[----:B------:R-:W2:Y:S01]  /*906a0*/  LDL.LU R27, [R1+0x38] ;  /* 0x00003800011b7983 */ /* 0x000ea20000300800 */
[----:B---3--:R-:W-:-:S02]  /*906b0*/  ISETP.LT.AND P4, PT, R23, c[0x0][0x178], !P2 ;  /* 0x00005e0017007a0c */ /* 0x008fc40005781270 */
[----:B------:R-:W-:Y:S02]  /*906c0*/  ISETP.GE.AND P0, PT, R15, c[0x0][0x17c], PT ;  /* 0x00005f000f007a0c */ /* 0x000fe40003f06270 */
[----:B------:R-:W3:Y:S09]  /*906d0*/  LDL.LU R15, [R1+0x1e98] ;  /* 0x001e9800010f7983 */ /* 0x000ef20000300800 */
[----:B------:R0:W-:Y:S01]  /*906e0*/  @P4 STG.E.U16 [R4.64], R18 ;  /* 0x0000001204004986 */ /* 0x0001e2000c101506 */
[----:B----4-:R-:W-:-:S03]  /*906f0*/  ISETP.GE.AND P4, PT, R8, c[0x0][0x17c], PT ;  /* 0x00005f0008007a0c */ /* 0x010fc60003f86270 */
[----:B------:R-:W4:Y:S01]  /*90700*/  LDL.LU R8, [R1+0x1e94] ;  /* 0x001e940001087983 */ /* 0x000f220000300800 */
[----:B------:R-:W-:Y:S02]  /*90710*/  ISETP.LT.AND P2, PT, R29, c[0x0][0x178], !P2 ;  /* 0x00005e001d007a0c */ /* 0x000fe40005741270 */
        /* <DEDUP_REMOVED lines=8> */
[C---:B0-----:R-:W-:Y:S02]  /*907a0*/  IMAD.WIDE R4, R0.reuse, 0x2, R24 ;  /* 0x0000000200047825 */ /* 0x041fe400078e0218 */
[----:B------:R-:W-:Y:S04]  /*907b0*/  @P6 STG.E.U16 [R20.64], R14 ;  /* 0x0000000e14006986 */ /* 0x000fe8000c101506 */
[----:B------:R0:W-:Y:S01]  /*907c0*/  @P3 STG.E.U16 [R4.64], R6 ;  /* 0x0000000604003986 */ /* 0x0001e2000c101506 */
[----:B-1----:R-:W-:Y:S02]  /*907d0*/  IADD3 R16, R0, c[0x0][0x198], RZ ;  /* 0x0000660000107a10 */ /* 0x002fe40007ffe0ff */
[----:B0-----:R-:W-:-:S03]  /*907e0*/  PRMT R6, R14, 0x7632, R6 ;  /* 0x000076320e067816 */ /* 0x001fc60000000006 */
[----:B------:R-:W-:Y:S01]  /*907f0*/  IMAD.WIDE R4, R16, 0x2, R2 ;  /* 0x0000000210047825 */ /* 0x000fe200078e0202 */
[----:B------:R-:W5:Y:S04]  /*90800*/  LDL.LU R14, [R1+0x3f8] ;  /* 0x0003f800010e7983 */ /* 0x000f680000300800 */
[----:B------:R0:W-:Y:S01]  /*90810*/  @P2 STG.E.U16 [R4.64], R6 ;  /* 0x0000000604002986 */ /* 0x0001e2000c101506 */
[----:B---3--:R-:W-:-:S03]  /*90820*/  ISETP.GE.AND P3, PT, R15, c[0x0][0x17c], PT ;  /* 0x00005f000f007a0c */ /* 0x008fc60003f66270 */
[----:B------:R-:W3:Y:S01]  /*90830*/  LDL.LU R15, [R1+0x1ea0] ;  /* 0x001ea000010f7983 */ /* 0x000ee20000300800 */
        /* <DEDUP_REMOVED lines=13> */
[----:B------:R0:W-:Y:S01]  /*90910*/  @P6 STG.E.U16 [R20.64], R26 ;  /* 0x0000001a14006986 */ /* 0x0001e2000c101506 */
[----:B------:R-:W-:-:S03]  /*90920*/  PRMT R6, R26, 0x7632, R6 ;  /* 0x000076321a067816 */ /* 0x000fc60000000006 */
[----:B--2---:R2:W-:Y:S01]  /*90930*/  @P5 STG.E.U16 [R4.64], R27 ;  /* 0x0000001b04005986 */ /* 0x0045e2000c101506 */
[----:B-1----:R-:W-:Y:S02]  /*90940*/  IADD3 R16, R0, c[0x0][0x198], RZ ;  /* 0x0000660000107a10 */ /* 0x002fe40007ffe0ff */
[----:B------:R-:W-:Y:S02]  /*90950*/  PRMT R18, R27, 0x7632, R18 ;  /* 0x000076321b127816 */ /* 0x000fe40000000012 */
[C---:B------:R-:W-:Y:S01]  /*90960*/  IADD3 R0, R16.reuse, c[0x0][0x198], RZ ;  /* 0x0000660010007a10 */ /* 0x040fe20007ffe0ff */
[----:B0-----:R-:W5:Y:S01]  /*90970*/  LDL.LU R26, [R1+0x408] ;  /* 0x00040800011a7983 */ /* 0x001f620000300800 */
[----:B--2---:R-:W-:-:S03]  /*90980*/  IMAD.WIDE R4, R16, 0x2, R2 ;  /* 0x0000000210047825 */ /* 0x004fc600078e0202 */
[----:B------:R-:W2:Y:S01]  /*90990*/  LDL.LU R27, [R1+0x58] ;  /* 0x00005800011b7983 */ /* 0x000ea20000300800 */
[----:B------:R-:W-:-:S03]  /*909a0*/  IMAD.WIDE R16, R16, 0x2, R24 ;  /* 0x0000000210107825 */ /* 0x000fc600078e0218 */
[----:B------:R-:W-:Y:S04]  /*909b0*/  @P1 STG.E.U16 [R4.64], R6 ;  /* 0x0000000604001986 */ /* 0x000fe8000c101506 */
[----:B------:R0:W-:Y:S01]  /*909c0*/  @P0 STG.E.U16 [R16.64], R18 ;  /* 0x0000001210000986 */ /* 0x0001e2000c101506 */
[----:B---3--:R-:W-:-:S03]  /*909d0*/  ISETP.GE.AND P5, PT, R15, c[0x0][0x17c], PT ;  /* 0x00005f000f007a0c */ /* 0x008fc60003fa6270 */
[----:B------:R-:W3:Y:S01]  /*909e0*/  LDL.LU R15, [R1+0x1ea8] ;  /* 0x001ea800010f7983 */ /* 0x000ee20000300800 */
[----:B----4-:R-:W-:-:S03]  /*909f0*/  ISETP.GE.AND P1, PT, R8, c[0x0][0x17c], PT ;  /* 0x00005f0008007a0c */ /* 0x010fc60003f26270 */
[----:B------:R-:W4:Y:S04]  /*90a00*/  LDL.LU R8, [R1+0x1ea4] ;  /* 0x001ea40001087983 */ /* 0x000f280000300800 */
[----:B0-----:R-:W2:Y:S01]  /*90a10*/  LDL.LU R17, [R1+0x48] ;  /* 0x0000480001117983 */ /* 0x001ea20000300800 */
[----:B------:R-:W-:Y:S02]  /*90a20*/  ISETP.LT.AND P6, PT, R23, c[0x0][0x178], !P4 ;  /* 0x00005e0017007a0c */ /* 0x000fe400067c1270 */
[----:B------:R-:W-:Y:S01]  /*90a30*/  ISETP.LT.AND P4, PT, R29, c[0x0][0x178], !P4 ;  /* 0x00005e001d007a0c */ /* 0x000fe20006781270 */
[C---:B------:R-:W-:Y:S01]  /*90a40*/  IMAD.WIDE R20, R0.reuse, 0x2, R2 ;  /* 0x0000000200147825 */ /* 0x040fe200078e0202 */
[----:B------:R-:W-:Y:S02]  /*90a50*/  ISETP.LT.AND P0, PT, R23, c[0x0][0x178], !P3 ;  /* 0x00005e0017007a0c */ /* 0x000fe40005f01270 */
[C---:B------:R-:W-:Y:S01]  /*90a60*/  IADD3 R16, R0.reuse, c[0x0][0x198], RZ ;  /* 0x0000660000107a10 */ /* 0x040fe20007ffe0ff */
[----:B------:R-:W-:Y:S01]  /*90a70*/  IMAD.WIDE R4, R0, 0x2, R24 ;  /* 0x0000000200047825 */ /* 0x000fe200078e0218 */
[----:B-----5:R-:W-:-:S05]  /*90a80*/  PRMT R6, R14, 0x7632, R6 ;  /* 0x000076320e067816 */ /* 0x020fca0000000006 */
[----:B------:R0:W-:Y:S04]  /*90a90*/  @P6 STG.E.U16 [R20.64], R14 ;  /* 0x0000000e14006986 */ /* 0x0001e8000c101506 */
[----:B0-----:R-:W5:Y:S04]  /*90aa0*/  LDL.LU R14, [R1+0x418] ;  /* 0x00041800010e7983 */ /* 0x001f680000300800 */
[----:B--2---:R0:W-:Y:S01]  /*90ab0*/  @P4 STG.E.U16 [R4.64], R17 ;  /* 0x0000001104004986 */ /* 0x0041e2000c101506 */
[----:B---3--:R-:W-:-:S03]  /*90ac0*/  ISETP.GE.AND P4, PT, R15, c[0x0][0x17c], PT ;  /* 0x00005f000f007a0c */ /* 0x008fc60003f86270 */
[----:B------:R-:W2:Y:S01]  /*90ad0*/  LDL.LU R15, [R1+0x1eb0] ;  /* 0x001eb000010f7983 */ /* 0x000ea20000300800 */
[----:B0-----:R-:W-:-:S05]  /*90ae0*/  IMAD.WIDE R4, R16, 0x2, R2 ;  /* 0x0000000210047825 */ /* 0x001fca00078e0202 */
[----:B------:R0:W-:Y:S01]  /*90af0*/  @P0 STG.E.U16 [R4.64], R6 ;  /* 0x0000000604000986 */ /* 0x0001e2000c101506 */
[----:B----4-:R-:W-:-:S03]  /*90b00*/  ISETP.GE.AND P0, PT, R8, c[0x0][0x17c], PT ;  /* 0x00005f0008007a0c */ /* 0x010fc60003f06270 */
[----:B------:R-:W3:Y:S01]  /*90b10*/  LDL.LU R8, [R1+0x1eac] ;  /* 0x001eac0001087983 */ /* 0x000ee20000300800 */
[----:B------:R-:W-:Y:S02]  /*90b20*/  ISETP.LT.AND P3, PT, R29, c[0x0][0x178], !P3 ;  /* 0x00005e001d007a0c */ /* 0x000fe40005f61270 */
[----:B------:R-:W-:Y:S02]  /*90b30*/  ISETP.LT.AND P6, PT, R23, c[0x0][0x178], !P2 ;  /* 0x00005e0017007a0c */ /* 0x000fe400057c1270 */
[C---:B------:R-:W-:Y:S02]  /*90b40*/  IADD3 R0, R16.reuse, c[0x0][0x198], RZ ;  /* 0x0000660010007a10 */ /* 0x040fe40007ffe0ff */
[----:B------:R-:W-:Y:S01]  /*90b50*/  PRMT R18, R17, 0x7632, R18 ;  /* 0x0000763211127816 */ /* 0x000fe20000000012 */
[----:B------:R-:W-:Y:S01]  /*90b60*/  IMAD.WIDE R16, R16, 0x2, R24 ;  /* 0x0000000210107825 */ /* 0x000fe200078e0218 */
[----:B------:R-:W-:-:S03]  /*90b70*/  ISETP.LT.AND P2, PT, R29, c[0x0][0x178], !P2 ;  /* 0x00005e001d007a0c */ /* 0x000fc60005741270 */
[C---:B------:R-:W-:Y:S02]  /*90b80*/  IMAD.WIDE R20, R0.reuse, 0x2, R2 ;  /* 0x0000000200147825 */ /* 0x040fe400078e0202 */
[----:B------:R1:W-:Y:S01]  /*90b90*/  @P3 STG.E.U16 [R16.64], R18 ;  /* 0x0000001210003986 */ /* 0x0003e2000c101506 */
[----:B------:R-:W-:Y:S01]  /*90ba0*/  ISETP.LT.AND P3, PT, R23, c[0x0][0x178], !P5 ;  /* 0x00005e0017007a0c */ /* 0x000fe20006f61270 */
[----:B0-----:R-:W-:Y:S02]  /*90bb0*/  IMAD.WIDE R4, R0, 0x2, R24 ;  /* 0x0000000200047825 */ /* 0x001fe400078e0218 */
[----:B------:R-:W-:Y:S01]  /*90bc0*/  @P6 STG.E.U16 [R20.64], R26 ;  /* 0x0000001a14006986 */ /* 0x000fe2000c101506 */
[----:B------:R-:W-:-:S03]  /*90bd0*/  PRMT R6, R26, 0x7632, R6 ;  /* 0x000076321a067816 */ /* 0x000fc60000000006 */
[----:B------:R0:W-:Y:S01]  /*90be0*/  @P2 STG.E.U16 [R4.64], R27 ;  /* 0x0000001b04002986 */ /* 0x0001e2000c101506 */
[----:B-1----:R-:W-:Y:S02]  /*90bf0*/  IADD3 R16, R0, c[0x0][0x198], RZ ;  /* 0x0000660000107a10 */ /* 0x002fe40007ffe0ff */
[----:B------:R-:W-:-:S03]  /*90c00*/  PRMT R18, R27, 0x7632, R18 ;  /* 0x000076321b127816 */ /* 0x000fc60000000012 */
[----:B0-----:R-:W-:Y:S01]  /*90c10*/  IMAD.WIDE R4, R16, 0x2, R2 ;  /* 0x0000000210047825 */ /* 0x001fe200078e0202 */
[----:B------:R-:W4:Y:S04]  /*90c20*/  LDL.LU R27, [R1+0xc] ;  /* 0x00000c00011b7983 */ /* 0x000f280000300800 */
[----:B------:R0:W-:Y:S01]  /*90c30*/  @P3 STG.E.U16 [R4.64], R6 ;  /* 0x0000000604003986 */ /* 0x0001e2000c101506 */
[----:B--2---:R-:W-:-:S03]  /*90c40*/  ISETP.GE.AND P2, PT, R15, c[0x0][0x17c], PT ;  /* 0x00005f000f007a0c */ /* 0x004fc60003f46270 */
[----:B------:R-:W2:Y:S01]  /*90c50*/  LDL.LU R15, [R1+0x1eb8] ;  /* 0x001eb800010f7983 */ /* 0x000ea20000300800 */
[----:B---3--:R-:W-:-:S03]  /*90c60*/  ISETP.GE.AND P3, PT, R8, c[0x0][0x17c], PT ;  /* 0x00005f0008007a0c */ /* 0x008fc60003f66270 */
[----:B------:R-:W3:Y:S01]  /*90c70*/  LDL.LU R8, [R1+0x1eb4] ;  /* 0x001eb40001087983 */ /* 0x000ee20000300800 */
[----:B------:R-:W-:Y:S02]  /*90c80*/  ISETP.LT.AND P5, PT, R29, c[0x0][0x178], !P5 ;  /* 0x00005e001d007a0c */ /* 0x000fe40006fa1270 */
        /* <DEDUP_REMOVED lines=9> */
[----:B-----5:R-:W-:Y:S01]  /*90d20*/  @P6 STG.E.U16 [R20.64], R14 ;  /* 0x0000000e14006986 */ /* 0x020fe2000c101506 */
[----:B------:R-:W-:-:S03]  /*90d30*/  PRMT R6, R14, 0x7632, R6 ;  /* 0x000076320e067816 */ /* 0x000fc60000000006 */
[----:B------:R0:W-:Y:S01]  /*90d40*/  @P1 STG.E.U16 [R4.64], R19 ;  /* 0x0000001304001986 */ /* 0x0001e2000c101506 */
[----:B-1----:R-:W-:Y:S02]  /*90d50*/  IADD3 R16, R0, c[0x0][0x198], RZ ;  /* 0x0000660000107a10 */ /* 0x002fe40007ffe0ff */
[----:B------:R-:W-:Y:S02]  /*90d60*/  PRMT R18, R19, 0x7632, R18 ;  /* 0x0000763213127816 */ /* 0x000fe40000000012 */
[C---:B------:R-:W-:Y:S01]  /*90d70*/  IADD3 R0, R16.reuse, c[0x0][0x198], RZ ;  /* 0x0000660010007a10 */ /* 0x040fe20007ffe0ff */
[C---:B0-----:R-:W-:Y:S01]  /*90d80*/  IMAD.WIDE R4, R16.reuse, 0x2, R2 ;  /* 0x0000000210047825 */ /* 0x041fe200078e0202 */
[----:B------:R-:W5:Y:S03]  /*90d90*/  LDL.LU R19, [R1+0x226c] ;  /* 0x00226c0001137983 */ /* 0x000f660000300800 */
[----:B------:R-:W-:Y:S01]  /*90da0*/  IMAD.WIDE R16, R16, 0x2, R24 ;  /* 0x0000000210107825 */ /* 0x000fe200078e0218 */
[----:B------:R-:W5:Y:S04]  /*90db0*/  LDL.LU R14, [R1+0x1ebc] ;  /* 0x001ebc00010e7983 */ /* 0x000f680000300800 */
[----:B------:R-:W5:Y:S04]  /*90dc0*/  LDL.LU R26, [R1+0x2ac] ;  /* 0x0002ac00011a7983 */ /* 0x000f680000300800 */
[----:B------:R-:W-:Y:S04]  /*90dd0*/  @P5 STG.E.U16 [R4.64], R6 ;  /* 0x0000000604005986 */ /* 0x000fe8000c101506 */
[----:B------:R0:W-:Y:S01]  /*90de0*/  @P4 STG.E.U16 [R16.64], R18 ;  /* 0x0000001210004986 */ /* 0x0001e2000c101506 */
[----:B--2---:R-:W-:-:S03]  /*90df0*/  ISETP.GE.AND P1, PT, R15, c[0x0][0x17c], PT ;  /* 0x00005f000f007a0c */ /* 0x004fc60003f26270 */
[----:B------:R-:W2:Y:S01]  /*90e00*/  LDL.LU R15, [R1+0x1c] ;  /* 0x00001c00010f7983 */ /* 0x000ea20000300800 */
[----:B---3--:R-:W-:-:S03]  /*90e10*/  ISETP.GE.AND P5, PT, R8, c[0x0][0x17c], PT ;  /* 0x00005f0008007a0c */ /* 0x008fc60003fa6270 */
[----:B------:R-:W3:Y:S04]  /*90e20*/  LDL.LU R8, [R1+0x1ec0] ;  /* 0x001ec00001087983 */ /* 0x000ee80000300800 */
[----:B0-----:R-:W2:Y:S01]  /*90e30*/  LDL.LU R17, [R1+0x29c] ;  /* 0x00029c0001117983 */ /* 0x001ea20000300800 */
[----:B------:R-:W-:Y:S02]  /*90e40*/  ISETP.LT.AND P6, PT, R23, c[0x0][0x178], !P0 ;  /* 0x00005e0017007a0c */ /* 0x000fe400047c1270 */
[----:B------:R-:W-:Y:S01]  /*90e50*/  ISETP.LT.AND P0, PT, R29, c[0x0][0x178], !P0 ;  /* 0x00005e001d007a0c */ /* 0x000fe20004701270 */
[C---:B------:R-:W-:Y:S01]  /*90e60*/  IMAD.WIDE R20, R0.reuse, 0x2, R2 ;  /* 0x0000000200147825 */ /* 0x040fe200078e0202 */
[----:B------:R-:W-:Y:S02]  /*90e70*/  ISETP.LT.AND P4, PT, R23, c[0x0][0x178], !P2 ;  /* 0x00005e0017007a0c */ /* 0x000fe40005781270 */
[C---:B------:R-:W-:Y:S01]  /*90e80*/  IADD3 R6, R0.reuse, c[0x0][0x198], RZ ;  /* 0x0000660000067a10 */ /* 0x040fe20007ffe0ff */
[----:B------:R-:W-:Y:S01]  /*90e90*/  IMAD.WIDE R4, R0, 0x2, R24 ;  /* 0x0000000200047825 */ /* 0x000fe200078e0218 */
[----:B----4-:R-:W-:-:S02]  /*90ea0*/  PRMT R22, R27, 0x7632, R22 ;  /* 0x000076321b167816 */ /* 0x010fc40000000016 */
[----:B------:R-:W-:-:S03]  /*90eb0*/  ISETP.LT.AND P2, PT, R29, c[0x0][0x178], !P2 ;  /* 0x00005e001d007a0c */ /* 0x000fc60005741270 */
[----:B--2---:R-:W-:Y:S01]  /*90ec0*/  @P6 STG.E.U16 [R20.64], R17 ;  /* 0x0000001114006986 */ /* 0x004fe2000c101506 */
[----:B------:R-:W-:-:S03]  /*90ed0*/  PRMT R18, R17, 0x7632, R18 ;  /* 0x0000763211127816 */ /* 0x000fc60000000012 */
[----:B------:R0:W-:Y:S01]  /*90ee0*/  @P0 STG.E.U16 [R4.64], R27 ;  /* 0x0000001b04000986 */ /* 0x0001e2000c101506 */
[----:B-----5:R-:W-:-:S03]  /*90ef0*/  ISETP.GE.AND P0, PT, R14, c[0x0][0x17c], PT ;  /* 0x00005f000e007a0c */ /* 0x020fc60003f06270 */
[----:B------:R-:W2:Y:S01]  /*90f00*/  LDL.LU R14, [R1+0x2bc] ;  /* 0x0002bc00010e7983 */ /* 0x000ea20000300800 */
[----:B0-----:R-:W-:-:S03]  /*90f10*/  IMAD.WIDE R4, R6, 0x2, R2 ;  /* 0x0000000206047825 */ /* 0x001fc600078e0202 */
[----:B------:R-:W4:Y:S04]  /*90f20*/  LDL.LU R27, [R1+0x1ec8] ;  /* 0x001ec800011b7983 */ /* 0x000f280000300800 */
[----:B------:R0:W-:Y:S01]  /*90f30*/  @P4 STG.E.U16 [R4.64], R18 ;  /* 0x0000001204004986 */ /* 0x0001e2000c101506 */
[----:B---3--:R-:W-:-:S03]  /*90f40*/  ISETP.GE.AND P4, PT, R8, c[0x0][0x17c], PT ;  /* 0x00005f0008007a0c */ /* 0x008fc60003f86270 */
[----:B------:R-:W3:Y:S01]  /*90f50*/  LDL.LU R8, [R1+0x1ec4] ;  /* 0x001ec40001087983 */ /* 0x000ee20000300800 */
[----:B------:R-:W-:Y:S01]  /*90f60*/  ISETP.LT.AND P6, PT, R23, c[0x0][0x178], !P3 ;  /* 0x00005e0017007a0c */ /* 0x000fe20005fc1270 */
[C---:B------:R-:W-:Y:S01]  /*90f70*/  IMAD.WIDE R16, R6.reuse, 0x2, R24 ;  /* 0x0000000206107825 */ /* 0x040fe200078e0218 */
[----:B------:R-:W-:Y:S02]  /*90f80*/  ISETP.LT.AND P3, PT, R29, c[0x0][0x178], !P3 ;  /* 0x00005e001d007a0c */ /* 0x000fe40005f61270 */
[----:B------:R-:W-:Y:S02]  /*90f90*/  IADD3 R0, R6, c[0x0][0x198], RZ ;  /* 0x0000660006007a10 */ /* 0x000fe40007ffe0ff */
[----:B------:R1:W-:Y:S01]  /*90fa0*/  @P2 STG.E.U16 [R16.64], R22 ;  /* 0x0000001610002986 */ /* 0x0003e2000c101506 */
[----:B------:R-:W-:Y:S02]  /*90fb0*/  ISETP.LT.AND P2, PT, R23, c[0x0][0x178], !P1 ;  /* 0x00005e0017007a0c */ /* 0x000fe40004f41270 */
[----:B------:R-:W-:-:S04]  /*90fc0*/  IMAD.WIDE R20, R0, 0x2, R2 ;  /* 0x0000000200147825 */ /* 0x000fc800078e0202 */
[C---:B0-----:R-:W-:Y:S01]  /*90fd0*/  IMAD.WIDE R4, R0.reuse, 0x2, R24 ;  /* 0x0000000200047825 */ /* 0x041fe200078e0218 */
[----:B------:R0:W-:Y:S01]  /*90fe0*/  @P6 STG.E.U16 [R20.64], R26 ;  /* 0x0000001a14006986 */ /* 0x0001e2000c101506 */
[----:B-1----:R-:W-:-:S03]  /*90ff0*/  IADD3 R16, R0, c[0x0][0x198], RZ ;  /* 0x0000660000107a10 */ /* 0x002fc60007ffe0ff */
[----:B------:R1:W-:Y:S01]  /*91000*/  @P3 STG.E.U16 [R4.64], R15 ;  /* 0x0000000f04003986 */ /* 0x0003e2000c101506 */
[----:B------:R-:W-:Y:S02]  /*91010*/  PRMT R0, R26, 0x7632, R0 ;  /* 0x000076321a007816 */ /* 0x000fe40000000000 */
[----:B------:R-:W-:Y:S01]  /*91020*/  PRMT R6, R15, 0x7632, R6 ;  /* 0x000076320f067816 */ /* 0x000fe20000000006 */
[----:B0-----:R-:W5:Y:S01]  /*91030*/  LDL.LU R26, [R1+0x1ecc] ;  /* 0x001ecc00011a7983 */ /* 0x001f620000300800 */
[----:B-1----:R-:W-:-:S03]  /*91040*/  IMAD.WIDE R4, R16, 0x2, R2 ;  /* 0x0000000210047825 */ /* 0x002fc600078e0202 */
[----:B------:R-:W4:Y:S04]  /*91050*/  LDL.LU R15, [R1+0x2cc] ;  /* 0x0002cc00010f7983 */ /* 0x000f280000300800 */
[----:B------:R0:W-:Y:S01]  /*91060*/  @P2 STG.E.U16 [R4.64], R0 ;  /* 0x0000000004002986 */ /* 0x0001e2000c101506 */
        /* <DEDUP_REMOVED lines=11> */
[----:B------:R-:W-:Y:S01]  /*91120*/  IADD3 R0, R18, c[0x0][0x198], RZ ;  /* 0x0000660012007a10 */ /* 0x000fe20007ffe0ff */
[----:B--2---:R-:W-:Y:S04]  /*91130*/  @P6 STG.E.U16 [R20.64], R14 ;  /* 0x0000000e14006986 */ /* 0x004fe8000c101506 */
[----:B------:R0:W-:Y:S01]  /*91140*/  @P5 STG.E.U16 [R4.64], R19 ;  /* 0x0000001304005986 */ /* 0x0001e2000c101506 */
[----:B-1----:R-:W-:Y:S01]  /*91150*/  IMAD.WIDE R16, R0, 0x2, R2 ;  /* 0x0000000200107825 */ /* 0x002fe200078e0202 */
[----:B-----5:R-:W-:-:S02]  /*91160*/  ISETP.GE.AND P5, PT, R26, c[0x0][0x17c], PT ;  /* 0x00005f001a007a0c */ /* 0x020fc40003fa6270 */
[----:B------:R-:W2:Y:S01]  /*91170*/  LDL.LU R26, [R1+0x3ec] ;  /* 0x0003ec00011a7983 */ /* 0x000ea20000300800 */
[----:B0-----:R-:W-:Y:S02]  /*91180*/  PRMT R5, R14, 0x7632, R5 ;  /* 0x000076320e057816 */ /* 0x001fe40000000005 */
[----:B----4-:R-:W-:Y:S01]  /*91190*/  ISETP.GE.AND P3, PT, R27, c[0x0][0x17c], PT ;  /* 0x00005f001b007a0c */ /* 0x010fe20003f66270 */
[----:B------:R-:W4:Y:S04]  /*911a0*/  LDL.LU R14, [R1+0x3c] ;  /* 0x00003c00010e7983 */ /* 0x000f280000300800 */
[----:B------:R0:W-:Y:S04]  /*911b0*/  @P1 STG.E.U16 [R16.64], R5 ;  /* 0x0000000510001986 */ /* 0x0001e8000c101506 */
[----:B------:R-:W5:Y:S01]  /*911c0*/  LDL.LU R27, [R1+0x1ed8] ;  /* 0x001ed800011b7983 */ /* 0x000f620000300800 */
[----:B---3--:R-:W-:-:S03]  /*911d0*/  ISETP.GE.AND P1, PT, R8, c[0x0][0x17c], PT ;  /* 0x00005f0008007a0c */ /* 0x008fc60003f26270 */
[----:B------:R-:W3:Y:S01]  /*911e0*/  LDL.LU R8, [R1+0x1ed4] ;  /* 0x001ed40001087983 */ /* 0x000ee20000300800 */
[----:B------:R-:W-:Y:S02]  /*911f0*/  ISETP.LT.AND P0, PT, R29, c[0x0][0x178], !P0 ;  /* 0x00005e001d007a0c */ /* 0x000fe40004701270 */
[----:B------:R-:W-:Y:S02]  /*91200*/  ISETP.LT.AND P6, PT, R23, c[0x0][0x178], !P4 ;  /* 0x00005e0017007a0c */ /* 0x000fe400067c1270 */
[C---:B------:R-:W-:Y:S02]  /*91210*/  IADD3 R4, R0.reuse, c[0x0][0x198], RZ ;  /* 0x0000660000047a10 */ /* 0x040fe40007ffe0ff */
[----:B------:R-:W-:Y:S01]  /*91220*/  PRMT R6, R19, 0x7632, R6 ;  /* 0x0000763213067816 */ /* 0x000fe20000000006 */
[----:B------:R-:W-:Y:S01]  /*91230*/  IMAD.WIDE R18, R0, 0x2, R24 ;  /* 0x0000000200127825 */ /* 0x000fe200078e0218 */
[----:B------:R-:W-:-:S03]  /*91240*/  ISETP.LT.AND P4, PT, R29, c[0x0][0x178], !P4 ;  /* 0x00005e001d007a0c */ /* 0x000fc60006781270 */
[----:B------:R-:W-:Y:S01]  /*91250*/  IMAD.WIDE R20, R4, 0x2, R2 ;  /* 0x0000000204147825 */ /* 0x000fe200078e0202 */
[----:B------:R-:W-:Y:S01]  /*91260*/  PRMT R0, R15, 0x7632, R0 ;  /* 0x000076320f007816 */ /* 0x000fe20000000000 */
[----:B------:R-:W-:Y:S01]  /*91270*/  @P0 STG.E.U16 [R18.64], R6 ;  /* 0x0000000612000986 */ /* 0x000fe2000c101506 */
[----:B------:R-:W-:-:S03]  /*91280*/  ISETP.LT.AND P0, PT, R23, c[0x0][0x178], !P3 ;  /* 0x00005e0017007a0c */ /* 0x000fc60005f01270 */
[----:B------:R1:W-:Y:S01]  /*91290*/  @P6 STG.E.U16 [R20.64], R15 ;  /* 0x0000000f14006986 */ /* 0x0003e2000c101506 */
[----:B0-----:R-:W-:-:S03]  /*912a0*/  IMAD.WIDE R16, R4, 0x2, R24 ;  /* 0x0000000204107825 */ /* 0x001fc600078e0218 */
[----:B-1----:R-:W4:Y:S01]  /*912b0*/  LDL.LU R15, [R1+0x1edc] ;  /* 0x001edc00010f7983 */ /* 0x002f220000300800 */
[----:B------:R-:W-:Y:S02]  /*912c0*/  IADD3 R18, R4, c[0x0][0x198], RZ ;  /* 0x0000660004127a10 */ /* 0x000fe40007ffe0ff */
[----:B------:R-:W-:Y:S01]  /*912d0*/  PRMT R4, R7, 0x7632, R4 ;  /* 0x0000763207047816 */ /* 0x000fe20000000004 */
[----:B------:R0:W-:Y:S02]  /*912e0*/  @P4 STG.E.U16 [R16.64], R7 ;  /* 0x0000000710004986 */ /* 0x0001e4000c101506 */
[----:B0-----:R-:W-:-:S05]  /*912f0*/  IMAD.WIDE R6, R18, 0x2, R2 ;  /* 0x0000000212067825 */ /* 0x001fca00078e0202 */
[----:B------:R0:W-:Y:S01]  /*91300*/  @P0 STG.E.U16 [R6.64], R0 ;  /* 0x0000000006000986 */ /* 0x0001e2000c101506 */
[----:B---3--:R-:W-:-:S03]  /*91310*/  ISETP.GE.AND P0, PT, R8, c[0x0][0x17c], PT ;  /* 0x00005f0008007a0c */ /* 0x008fc60003f06270 */
[----:B------:R-:W3:Y:S01]  /*91320*/  LDL.LU R8, [R1+0x1ee0] ;  /* 0x001ee00001087983 */ /* 0x000ee20000300800 */
[----:B------:R-:W-:Y:S01]  /*91330*/  ISETP.LT.AND P3, PT, R29, c[0x0][0x178], !P3 ;  /* 0x00005e001d007a0c */ /* 0x000fe20005f61270 */
[C---:B------:R-:W-:Y:S01]  /*91340*/  IMAD.WIDE R16, R18.reuse, 0x2, R24 ;  /* 0x0000000212107825 */ /* 0x040fe200078e0218 */
[----:B------:R-:W-:Y:S02]  /*91350*/  ISETP.LT.AND P6, PT, R23, c[0x0][0x178], !P2 ;  /* 0x00005e0017007a0c */ /* 0x000fe400057c1270 */
[----:B------:R-:W-:Y:S02]  /*91360*/  IADD3 R5, R18, c[0x0][0x198], RZ ;  /* 0x0000660012057a10 */ /* 0x000fe40007ffe0ff */
[----:B------:R-:W-:-:S03]  /*91370*/  ISETP.LT.AND P2, PT, R29, c[0x0][0x178], !P2 ;  /* 0x00005e001d007a0c */ /* 0x000fc60005741270 */
[----:B------:R-:W-:-:S04]  /*91380*/  IMAD.WIDE R18, R5, 0x2, R2 ;  /* 0x0000000205127825 */ /* 0x000fc800078e0202 */
[----:B------:R1:W-:Y:S01]  /*91390*/  @P3 STG.E.U16 [R16.64], R4 ;  /* 0x0000000410003986 */ /* 0x0003e2000c101506 */
[----:B------:R-:W-:Y:S01]  /*913a0*/  ISETP.LT.AND P3, PT, R23, c[0x0][0x178], !P5 ;  /* 0x00005e0017007a0c */ /* 0x000fe20006f61270 */
[----:B0-----:R-:W-:Y:S02]  /*913b0*/  IMAD.WIDE R6, R5, 0x2, R24 ;  /* 0x0000000205067825 */ /* 0x001fe400078e0218 */
[----:B--2---:R0:W-:Y:S01]  /*913c0*/  @P6 STG.E.U16 [R18.64], R26 ;  /* 0x0000001a12006986 */ /* 0x0041e2000c101506 */
[----:B-----5:R-:W-:Y:S02]  /*913d0*/  ISETP.GE.AND P4, PT, R27, c[0x0][0x17c], PT ;  /* 0x00005f001b007a0c */ /* 0x020fe40003f86270 */
[----:B-1----:R-:W-:Y:S01]  /*913e0*/  IADD3 R16, R5, c[0x0][0x198], RZ ;  /* 0x0000660005107a10 */ /* 0x002fe20007ffe0ff */
[----:B----4-:R1:W-:Y:S01]  /*913f0*/  @P2 STG.E.U16 [R6.64], R14 ;  /* 0x0000000e06002986 */ /* 0x0103e2000c101506 */
[----:B0-----:R-:W-:-:S03]  /*91400*/  PRMT R18, R26, 0x7632, R18 ;  /* 0x000076321a127816 */ /* 0x001fc60000000012 */
[----:B------:R-:W-:Y:S01]  /*91410*/  IMAD.WIDE R4, R16, 0x2, R2 ;  /* 0x0000000210047825 */ /* 0x000fe200078e0202 */
[----:B------:R-:W2:Y:S01]  /*91420*/  LDL.LU R27, [R1+0x4c] ;  /* 0x00004c00011b7983 */ /* 0x000ea20000300800 */
[----:B------:R-:W-:Y:S02]  /*91430*/  ISETP.GE.AND P2, PT, R15, c[0x0][0x17c], PT ;  /* 0x00005f000f007a0c */ /* 0x000fe40003f46270 */
[----:B------:R-:W-:Y:S01]  /*91440*/  PRMT R19, R14, 0x7632, R19 ;  /* 0x000076320e137816 */ /* 0x000fe20000000013 */
[----:B------:R-:W4:Y:S04]  /*91450*/  LDL.LU R15, [R1+0x40c] ;  /* 0x00040c00010f7983 */ /* 0x000f280000300800 */
[----:B-1----:R-:W5:Y:S04]  /*91460*/  LDL.LU R14, [R1+0x5c] ;  /* 0x00005c00010e7983 */ /* 0x002f680000300800 */
[----:B------:R0:W-:Y:S04]  /*91470*/  @P3 STG.E.U16 [R4.64], R18 ;  /* 0x0000001204003986 */ /* 0x0001e8000c101506 */
[----:B0-----:R-:W4:Y:S04]  /*91480*/  LDL.LU R5, [R1+0x3fc] ;  /* 0x0003fc0001057983 */ /* 0x001f280000300800 */
[----:B------:R-:W5:Y:S01]  /*91490*/  LDL.LU R26, [R1+0x1ee8] ;  /* 0x001ee800011a7983 */ /* 0x000f620000300800 */
[----:B---3--:R-:W-:-:S03]  /*914a0*/  ISETP.GE.AND P3, PT, R8, c[0x0][0x17c], PT ;  /* 0x00005f0008007a0c */ /* 0x008fc60003f66270 */
[----:B------:R-:W3:Y:S01]  /*914b0*/  LDL.LU R8, [R1+0x1ee4] ;  /* 0x001ee40001087983 */ /* 0x000ee20000300800 */
[----:B------:R-:W-:Y:S02]  /*914c0*/  ISETP.LT.AND P5, PT, R29, c[0x0][0x178], !P5 ;  /* 0x00005e001d007a0c */ /* 0x000fe40006fa1270 */
[----:B------:R-:W-:Y:S02]  /*914d0*/  ISETP.LT.AND P6, PT, R23, c[0x0][0x178], !P1 ;  /* 0x00005e0017007a0c */ /* 0x000fe40004fc1270 */
[----:B------:R-:W-:Y:S01]  /*914e0*/  ISETP.LT.AND P1, PT, R29, c[0x0][0x178], !P1 ;  /* 0x00005e001d007a0c */ /* 0x000fe20004f21270 */
[C---:B------:R-:W-:Y:S01]  /*914f0*/  IMAD.WIDE R6, R16.reuse, 0x2, R24 ;  /* 0x0000000210067825 */ /* 0x040fe200078e0218 */
[----:B------:R-:W-:-:S05]  /*91500*/  IADD3 R0, R16, c[0x0][0x198], RZ ;  /* 0x0000660010007a10 */ /* 0x000fca0007ffe0ff */
[C---:B------:R-:W-:Y:S02]  /*91510*/  IMAD.WIDE R16, R0.reuse, 0x2, R2 ;  /* 0x0000000200107825 */ /* 0x040fe400078e0202 */
[----:B------:R0:W-:Y:S01]  /*91520*/  @P5 STG.E.U16 [R6.64], R19 ;  /* 0x0000001306005986 */ /* 0x0001e2000c101506 */
[----:B------:R-:W-:Y:S01]  /*91530*/  ISETP.LT.AND P5, PT, R23, c[0x0][0x178], !P4 ;  /* 0x00005e0017007a0c */ /* 0x000fe200067a1270 */
[C---:B0-----:R-:W-:Y:S01]  /*91540*/  IMAD.WIDE R6, R0.reuse, 0x2, R24 ;  /* 0x0000000200067825 */ /* 0x041fe200078e0218 */
[----:B--2---:R-:W-:Y:S01]  /*91550*/  PRMT R4, R27, 0x7632, R4 ;  /* 0x000076321b047816 */ /* 0x004fe20000000004 */
[----:B----4-:R0:W-:Y:S04]  /*91560*/  @P6 STG.E.U16 [R16.64], R5 ;  /* 0x0000000510006986 */ /* 0x0101e8000c101506 */
[----:B------:R1:W-:Y:S01]  /*91570*/  @P1 STG.E.U16 [R6.64], R27 ;  /* 0x0000001b06001986 */ /* 0x0003e2000c101506 */
[----:B0-----:R-:W-:-:S03]  /*91580*/  IADD3 R16, R0, c[0x0][0x198], RZ ;  /* 0x0000660000107a10 */ /* 0x001fc60007ffe0ff */
[----:B-1----:R-:W2:Y:S01]  /*91590*/  LDL.LU R27, [R1+0x1eec] ;  /* 0x001eec00011b7983 */ /* 0x002ea20000300800 */
[----:B------:R-:W-:Y:S01]  /*915a0*/  PRMT R0, R5, 0x7632, R0 ;  /* 0x0000763205007816 */ /* 0x000fe20000000000 */
[----:B------:R-:W-:-:S05]  /*915b0*/  IMAD.WIDE R6, R16, 0x2, R2 ;  /* 0x0000000210067825 */ /* 0x000fca00078e0202 */
[----:B------:R0:W-:Y:S01]  /*915c0*/  @P5 STG.E.U16 [R6.64], R0 ;  /* 0x0000000006005986 */ /* 0x0001e2000c101506 */
[----:B---3--:R-:W-:-:S03]  /*915d0*/  ISETP.GE.AND P5, PT, R8, c[0x0][0x17c], PT ;  /* 0x00005f0008007a0c */ /* 0x008fc60003fa6270 */
[----:B------:R-:W3:Y:S01]  /*915e0*/  LDL.LU R8, [R1+0x1ef0] ;  /* 0x001ef00001087983 */ /* 0x000ee20000300800 */
[----:B------:R-:W-:Y:S02]  /*915f0*/  ISETP.LT.AND P4, PT, R29, c[0x0][0x178], !P4 ;  /* 0x00005e001d007a0c */ /* 0x000fe40006781270 */
[C---:B------:R-:W-:Y:S01]  /*91600*/  IADD3 R5, R16.reuse, c[0x0][0x198], RZ ;  /* 0x0000660010057a10 */ /* 0x040fe20007ffe0ff */
[----:B------:R-:W-:Y:S01]  /*91610*/  IMAD.WIDE R16, R16, 0x2, R24 ;  /* 0x0000000210107825 */ /* 0x000fe200078e0218 */
[----:B------:R-:W-:Y:S02]  /*91620*/  ISETP.LT.AND P6, PT, R23, c[0x0][0x178], !P0 ;  /* 0x00005e0017007a0c */ /* 0x000fe400047c1270 */
[----:B------:R-:W-:Y:S01]  /*91630*/  ISETP.LT.AND P0, PT, R29, c[0x0][0x178], !P0 ;  /* 0x00005e001d007a0c */ /* 0x000fe20004701270 */
[----:B------:R-:W-:-:S06]  /*91640*/  IMAD.WIDE R18, R5, 0x2, R2 ;  /* 0x0000000205127825 */ /* 0x000fcc00078e0202 */
[----:B------:R1:W-:Y:S01]  /*91650*/  @P4 STG.E.U16 [R16.64], R4 ;  /* 0x0000000410004986 */ /* 0x0003e2000c101506 */
[----:B------:R-:W-:Y:S01]  /*91660*/  ISETP.LT.AND P4, PT, R23, c[0x0][0x178], !P2 ;  /* 0x00005e0017007a0c */ /* 0x000fe20005781270 */
[C---:B0-----:R-:W-:Y:S02]  /*91670*/  IMAD.WIDE R6, R5.reuse, 0x2, R24 ;  /* 0x0000000205067825 */ /* 0x041fe400078e0218 */
[----:B------:R0:W-:Y:S01]  /*91680*/  @P6 STG.E.U16 [R18.64], R15 ;  /* 0x0000000f12006986 */ /* 0x0001e2000c101506 */
[----:B-----5:R-:W-:Y:S02]  /*91690*/  ISETP.GE.AND P1, PT, R26, c[0x0][0x17c], PT ;  /* 0x00005f001a007a0c */ /* 0x020fe40003f26270 */
[----:B-1----:R-:W-:Y:S01]  /*916a0*/  IADD3 R16, R5, c[0x0][0x198], RZ ;  /* 0x0000660005107a10 */ /* 0x002fe20007ffe0ff */
[----:B------:R-:W-:Y:S01]  /*916b0*/  @P0 STG.E.U16 [R6.64], R14 ;  /* 0x0000000e06000986 */ /* 0x000fe2000c101506 */
[----:B0-----:R-:W-:-:S03]  /*916c0*/  PRMT R18, R15, 0x7632, R18 ;  /* 0x000076320f127816 */ /* 0x001fc60000000012 */
[----:B------:R-:W-:Y:S01]  /*916d0*/  IMAD.WIDE R4, R16, 0x2, R2 ;  /* 0x0000000210047825 */ /* 0x000fe200078e0202 */
[----:B------:R-:W4:Y:S04]  /*916e0*/  LDL.LU R26, [R1+0x6c] ;  /* 0x00006c00011a7983 */ /* 0x000f280000300800 */
[----:B------:R0:W-:Y:S01]  /*916f0*/  @P4 STG.E.U16 [R4.64], R18 ;  /* 0x0000001204004986 */ /* 0x0001e2000c101506 */
[----:B------:R-:W-:Y:S02]  /*91700*/  PRMT R19, R14, 0x7632, R19 ;  /* 0x000076320e137816 */ /* 0x000fe40000000013 */
[----:B--2---:R-:W-:Y:S02]  /*91710*/  ISETP.GE.AND P0, PT, R27, c[0x0][0x17c], PT ;  /* 0x00005f001b007a0c */ /* 0x004fe40003f06270 */
[----:B------:R-:W2:Y:S04]  /*91720*/  LDL.LU R27, [R1+0xa0] ;  /* 0x0000a000011b7983 */ /* 0x000ea80000300800 */
[----:B------:R-:W5:Y:S04]  /*91730*/  LDL.LU R15, [R1+0x80] ;  /* 0x00008000010f7983 */ /* 0x000f680000300800 */
[----:B0-----:R-:W2:Y:S04]  /*91740*/  LDL.LU R5, [R1+0x41c] ;  /* 0x00041c0001057983 */ /* 0x001ea80000300800 */
[----:B------:R-:W5:Y:S01]  /*91750*/  LDL.LU R14, [R1+0x1ef8] ;  /* 0x001ef800010e7983 */ /* 0x000f620000300800 */
        /* <DEDUP_REMOVED lines=11> */
[----:B----4-:R-:W-:Y:S01]  /*91810*/  PRMT R4, R26, 0x7632, R4 ;  /* 0x000076321a047816 */ /* 0x010fe20000000004 */
[----:B--2---:R0:W-:Y:S04]  /*91820*/  @P6 STG.E.U16 [R16.64], R5 ;  /* 0x0000000510006986 */ /* 0x0041e8000c101506 */
[----:B------:R1:W-:Y:S01]  /*91830*/  @P3 STG.E.U16 [R6.64], R26 ;  /* 0x0000001a06003986 */ /* 0x0003e2000c101506 */
[----:B0-----:R-:W-:Y:S02]  /*91840*/  IADD3 R16, R0, c[0x0][0x198], RZ ;  /* 0x0000660000107a10 */ /* 0x001fe40007ffe0ff */
[----:B------:R-:W-:Y:S01]  /*91850*/  PRMT R0, R5, 0x7632, R0 ;  /* 0x0000763205007816 */ /* 0x000fe20000000000 */
[----:B-1----:R-:W2:Y:S02]  /*91860*/  LDL.LU R26, [R1+0x90] ;  /* 0x00009000011a7983 */ /* 0x002ea40000300800 */
[----:B------:R-:W-:Y:S01]  /*91870*/  IMAD.WIDE R6, R16, 0x2, R2 ;  /* 0x0000000210067825 */ /* 0x000fe200078e0202 */
[----:B-----5:R-:W-:-:S02]  /*91880*/  ISETP.GE.AND P3, PT, R14, c[0x0][0x17c], PT ;  /* 0x00005f000e007a0c */ /* 0x020fc40003f66270 */
[----:B------:R-:W4:Y:S04]  /*91890*/  LDL.LU R14, [R1+0x1f00] ;  /* 0x001f0000010e7983 */ /* 0x000f280000300800 */
        /* <DEDUP_REMOVED lines=8> */
[C---:B------:R-:W-:Y:S01]  /*91920*/  IMAD.WIDE R18, R5.reuse, 0x2, R2 ;  /* 0x0000000205127825 */ /* 0x040fe200078e0202 */
[----:B0-----:R-:W-:-:S05]  /*91930*/  IADD3 R6, R5, c[0x0][0x198], RZ ;  /* 0x0000660005067a10 */ /* 0x001fca0007ffe0ff */
[----:B------:R0:W-:Y:S01]  /*91940*/  @P1 STG.E.U16 [R16.64], R4 ;  /* 0x0000000410001986 */ /* 0x0001e2000c101506 */
[----:B------:R-:W-:Y:S02]  /*91950*/  ISETP.LT.AND P1, PT, R23, c[0x0][0x178], !P0 ;  /* 0x00005e0017007a0c */ /* 0x000fe40004721270 */
[----:B------:R-:W-:Y:S01]  /*91960*/  ISETP.LT.AND P0, PT, R29, c[0x0][0x178], !P0 ;  /* 0x00005e001d007a0c */ /* 0x000fe20004701270 */
[----:B------:R1:W-:Y:S01]  /*91970*/  @P6 STG.E.U16 [R18.64], R27 ;  /* 0x0000001b12006986 */ /* 0x0003e2000c101506 */
[----:B------:R-:W-:Y:S01]  /*91980*/  IADD3 R0, R6, c[0x0][0x198], RZ ;  /* 0x0000660006007a10 */ /* 0x000fe20007ffe0ff */
[----:B0-----:R-:W-:Y:S01]  /*91990*/  IMAD.WIDE R16, R5, 0x2, R24 ;  /* 0x0000000205107825 */ /* 0x001fe200078e0218 */
[----:B-1----:R-:W-:-:S03]  /*919a0*/  PRMT R18, R27, 0x7632, R18 ;  /* 0x000076321b127816 */ /* 0x002fc60000000012 */
[C---:B------:R-:W-:Y:S01]  /*919b0*/  IMAD.WIDE R4, R6.reuse, 0x2, R2 ;  /* 0x0000000206047825 */ /* 0x040fe200078e0202 */
[----:B------:R-:W-:Y:S01]  /*919c0*/  PRMT R19, R15, 0x7632, R19 ;  /* 0x000076320f137816 */ /* 0x000fe20000000013 */
[----:B------:R0:W-:Y:S02]  /*919d0*/  @P5 STG.E.U16 [R16.64], R15 ;  /* 0x0000000f10005986 */ /* 0x0001e4000c101506 */
[----:B------:R-:W-:Y:S02]  /*919e0*/  IMAD.WIDE R6, R6, 0x2, R24 ;  /* 0x0000000206067825 */ /* 0x000fe400078e0218 */
[----:B------:R-:W5:Y:S04]  /*919f0*/  LDL.LU R27, [R1+0xc0] ;  /* 0x0000c000011b7983 */ /* 0x000f680000300800 */
[----:B------:R-:W-:Y:S04]  /*91a00*/  @P1 STG.E.U16 [R4.64], R18 ;  /* 0x0000001204001986 */ /* 0x000fe8000c101506 */
[----:B0-----:R-:W5:Y:S04]  /*91a10*/  LDL.LU R15, [R1+0x70] ;  /* 0x00007000010f7983 */ /* 0x001f680000300800 */
[----:B------:R0:W-:Y:S01]  /*91a20*/  @P0 STG.E.U16 [R6.64], R19 ;  /* 0x0000001306000986 */ /* 0x0001e2000c101506 */
[----:B----4-:R-:W-:-:S03]  /*91a30*/  ISETP.GE.AND P5, PT, R14, c[0x0][0x17c], PT ;  /* 0x00005f000e007a0c */ /* 0x010fc60003fa6270 */
[----:B------:R-:W4:Y:S01]  /*91a40*/  LDL.LU R14, [R1+0x1f08] ;  /* 0x001f0800010e7983 */ /* 0x000f220000300800 */
[----:B---3--:R-:W-:-:S03]  /*91a50*/  ISETP.GE.AND P1, PT, R8, c[0x0][0x17c], PT ;  /* 0x00005f0008007a0c */ /* 0x008fc60003f26270 */
[----:B------:R-:W3:Y:S04]  /*91a60*/  LDL.LU R8, [R1+0x1f04] ;  /* 0x001f040001087983 */ /* 0x000ee80000300800 */
[----:B0-----:R-:W3:Y:S01]  /*91a70*/  LDL.LU R7, [R1+0xb0] ;  /* 0x0000b00001077983 */ /* 0x001ee20000300800 */
[----:B------:R-:W-:Y:S02]  /*91a80*/  ISETP.LT.AND P6, PT, R23, c[0x0][0x178], !P4 ;  /* 0x00005e0017007a0c */ /* 0x000fe400067c1270 */
[----:B------:R-:W-:Y:S01]  /*91a90*/  ISETP.LT.AND P4, PT, R29, c[0x0][0x178], !P4 ;  /* 0x00005e001d007a0c */ /* 0x000fe20006781270 */
[C---:B------:R-:W-:Y:S01]  /*91aa0*/  IMAD.WIDE R16, R0.reuse, 0x2, R2 ;  /* 0x0000000200107825 */ /* 0x040fe200078e0202 */
[----:B------:R-:W-:Y:S02]  /*91ab0*/  ISETP.LT.AND P0, PT, R23, c[0x0][0x178], !P3 ;  /* 0x00005e0017007a0c */ /* 0x000fe40005f01270 */
[C---:B------:R-:W-:Y:S01]  /*91ac0*/  IADD3 R6, R0.reuse, c[0x0][0x198], RZ ;  /* 0x0000660000067a10 */ /* 0x040fe20007ffe0ff */
[----:B------:R-:W-:Y:S01]  /*91ad0*/  IMAD.WIDE R4, R0, 0x2, R24 ;  /* 0x0000000200047825 */ /* 0x000fe200078e0218 */
[----:B--2---:R-:W-:-:S02]  /*91ae0*/  PRMT R19, R26, 0x7632, R19 ;  /* 0x000076321a137816 */ /* 0x004fc40000000013 */
[----:B------:R-:W-:-:S03]  /*91af0*/  ISETP.LT.AND P3, PT, R29, c[0x0][0x178], !P3 ;  /* 0x00005e001d007a0c */ /* 0x000fc60005f61270 */
[----:B---3--:R-:W-:Y:S01]  /*91b00*/  @P6 STG.E.U16 [R16.64], R7 ;  /* 0x0000000710006986 */ /* 0x008fe2000c101506 */
[----:B------:R-:W-:-:S03]  /*91b10*/  PRMT R18, R7, 0x7632, R18 ;  /* 0x0000763207127816 */ /* 0x000fc60000000012 */
[----:B------:R0:W-:Y:S01]  /*91b20*/  @P4 STG.E.U16 [R4.64], R26 ;  /* 0x0000001a04004986 */ /* 0x0001e2000c101506 */
[----:B----4-:R-:W-:Y:S01]  /*91b30*/  ISETP.GE.AND P4, PT, R14, c[0x0][0x17c], PT ;  /* 0x00005f000e007a0c */ /* 0x010fe20003f86270 */
[----:B0-----:R-:W-:Y:S02]  /*91b40*/  IMAD.WIDE R4, R6, 0x2, R2 ;  /* 0x0000000206047825 */ /* 0x001fe400078e0202 */
[----:B------:R-:W2:Y:S04]  /*91b50*/  LDL.LU R26, [R1+0x20] ;  /* 0x00002000011a7983 */ /* 0x000ea80000300800 */
[----:B------:R0:W-:Y:S01]  /*91b60*/  @P0 STG.E.U16 [R4.64], R18 ;  /* 0x0000001204000986 */ /* 0x0001e2000c101506 */
[----:B------:R-:W-:-:S03]  /*91b70*/  ISETP.GE.AND P0, PT, R8, c[0x0][0x17c], PT ;  /* 0x00005f0008007a0c */ /* 0x000fc60003f06270 */
[----:B------:R-:W3:Y:S04]  /*91b80*/  LDL.LU R14, [R1+0x1f10] ;  /* 0x001f1000010e7983 */ /* 0x000ee80000300800 */
[----:B------:R-:W4:Y:S01]  /*91b90*/  LDL.LU R8, [R1+0x1f0c] ;  /* 0x001f0c0001087983 */ /* 0x000f220000300800 */
[----:B------:R-:W-:Y:S02]  /*91ba0*/  ISETP.LT.AND P6, PT, R23, c[0x0][0x178], !P2 ;  /* 0x00005e0017007a0c */ /* 0x000fe400057c1270 */
[C---:B------:R-:W-:Y:S01]  /*91bb0*/  IADD3 R0, R6.reuse, c[0x0][0x198], RZ ;  /* 0x0000660006007a10 */ /* 0x040fe20007ffe0ff */
[----:B------:R-:W-:Y:S01]  /*91bc0*/  IMAD.WIDE R6, R6, 0x2, R24 ;  /* 0x0000000206067825 */ /* 0x000fe200078e0218 */
[----:B------:R-:W-:-:S04]  /*91bd0*/  ISETP.LT.AND P2, PT, R29, c[0x0][0x178], !P2 ;  /* 0x00005e001d007a0c */ /* 0x000fc80005741270 */
[----:B------:R1:W-:Y:S01]  /*91be0*/  @P3 STG.E.U16 [R6.64], R19 ;  /* 0x0000001306003986 */ /* 0x0003e2000c101506 */
[----:B------:R-:W-:Y:S01]  /*91bf0*/  ISETP.LT.AND P3, PT, R23, c[0x0][0x178], !P5 ;  /* 0x00005e0017007a0c */ /* 0x000fe20006f61270 */
[----:B------:R-:W-:Y:S01]  /*91c00*/  IMAD.WIDE R16, R0, 0x2, R2 ;  /* 0x0000000200107825 */ /* 0x000fe200078e0202 */
[----:B------:R-:W-:-:S03]  /*91c10*/  ISETP.LT.AND P5, PT, R29, c[0x0][0x178], !P5 ;  /* 0x00005e001d007a0c */ /* 0x000fc60006fa1270 */
[C---:B0-----:R-:W-:Y:S01]  /*91c20*/  IMAD.WIDE R4, R0.reuse, 0x2, R24 ;  /* 0x0000000200047825 */ /* 0x041fe200078e0218 */
[----:B-----5:R0:W-:Y:S01]  /*91c30*/  @P6 STG.E.U16 [R16.64], R27 ;  /* 0x0000001b10006986 */ /* 0x0201e2000c101506 */
[----:B-1----:R-:W-:-:S03]  /*91c40*/  IADD3 R6, R0, c[0x0][0x198], RZ ;  /* 0x0000660000067a10 */ /* 0x002fc60007ffe0ff */
[----:B------:R1:W-:Y:S01]  /*91c50*/  @P2 STG.E.U16 [R4.64], R15 ;  /* 0x0000000f04002986 */ /* 0x0003e2000c101506 */
[----:B------:R-:W-:Y:S02]  /*91c60*/  PRMT R18, R27, 0x7632, R18 ;  /* 0x000076321b127816 */ /* 0x000fe40000000012 */
[C---:B------:R-:W-:Y:S02]  /*91c70*/  IADD3 R0, R6.reuse, c[0x0][0x198], RZ ;  /* 0x0000660006007a10 */ /* 0x040fe40007ffe0ff */
[----:B------:R-:W-:Y:S01]  /*91c80*/  PRMT R19, R15, 0x7632, R19 ;  /* 0x000076320f137816 */ /* 0x000fe20000000013 */
[----:B0-----:R-:W5:Y:S01]  /*91c90*/  LDL.LU R27, [R1+0x100] ;  /* 0x00010000011b7983 */ /* 0x001f620000300800 */
[----:B-1----:R-:W-:-:S03]  /*91ca0*/  IMAD.WIDE R4, R6, 0x2, R2 ;  /* 0x0000000206047825 */ /* 0x002fc600078e0202 */
        /* <DEDUP_REMOVED lines=20> */
[----:B------:R-:W-:Y:S01]  /*91df0*/  ISETP.GE.AND P1, PT, R14, c[0x0][0x17c], PT ;  /* 0x00005f000e007a0c */ /* 0x000fe20003f26270 */
[----:B0-----:R-:W-:Y:S02]  /*91e00*/  IMAD.WIDE R4, R6, 0x2, R2 ;  /* 0x0000000206047825 */ /* 0x001fe400078e0202 */
[----:B------:R-:W2:Y:S04]  /*91e10*/  LDL.LU R26, [R1+0x110] ;  /* 0x00011000011a7983 */ /* 0x000ea80000300800 */
[----:B------:R0:W-:Y:S01]  /*91e20*/  @P5 STG.E.U16 [R4.64], R18 ;  /* 0x0000001204005986 */ /* 0x0001e2000c101506 */
[----:B----4-:R-:W-:-:S03]  /*91e30*/  ISETP.GE.AND P5, PT, R8, c[0x0][0x17c], PT ;  /* 0x00005f0008007a0c */ /* 0x010fc60003fa6270 */
        /* <DEDUP_REMOVED lines=255> */
[----:B------:R-:W-:Y:S02]  /*92e30*/  ISETP.LT.AND P4, PT, R29, c[0x0][0x178], !P4 ;  /* 0x00005e001d007a0c */ /* 0x000fe40006781270 */
[----:B------:R-:W-:Y:S01]  /*92e40*/  IADD3 R18, R6, c[0x0][0x198], RZ ;  /* 0x0000660006127a10 */ /* 0x000fe20007ffe0ff */
        /* <DEDUP_REMOVED lines=17> */
[----:B-----5:R0:W-:Y:S01]  /*92f60*/  @P6 STG.E.U16 [R16.64], R27 ;  /* 0x0000001b10006986 */ /* 0x0201e2000c101506 */
[----:B-1----:R-:W-:-:S03]  /*92f70*/  IADD3 R6, R18, c[0x0][0x198], RZ ;  /* 0x0000660012067a10 */ /* 0x002fc60007ffe0ff */
[----:B------:R1:W-:Y:S01]  /*92f80*/  @P0 STG.E.U16 [R4.64], R15 ;  /* 0x0000000f04000986 */ /* 0x0003e2000c101506 */
[----:B------:R-:W-:Y:S02]  /*92f90*/  PRMT R18, R27, 0x7632, R18 ;  /* 0x000076321b127816 */ /* 0x000fe40000000012 */
[----:B------:R-:W-:Y:S01]  /*92fa0*/  PRMT R19, R15, 0x7632, R19 ;  /* 0x000076320f137816 */ /* 0x000fe20000000013 */
[----:B0-----:R-:W5:Y:S01]  /*92fb0*/  LDL.LU R27, [R1+0xc8] ;  /* 0x0000c800011b7983 */ /* 0x001f620000300800 */
[----:B-1----:R-:W-:-:S03]  /*92fc0*/  IMAD.WIDE R4, R6, 0x2, R2 ;  /* 0x0000000206047825 */ /* 0x002fc600078e0202 */
[----:B------:R-:W5:Y:S04]  /*92fd0*/  LDL.LU R15, [R1+0x78] ;  /* 0x00007800010f7983 */ /* 0x000f680000300800 */
[----:B------:R0:W-:Y:S04]  /*92fe0*/  @P4 STG.E.U16 [R4.64], R18 ;  /* 0x0000001204004986 */ /* 0x0001e8000c101506 */
[----:B0-----:R-:W5:Y:S01]  /*92ff0*/  LDL.LU R18, [R1+0xb8] ;  /* 0x0000b80001127983 */ /* 0x001f620000300800 */
        /* <DEDUP_REMOVED lines=15> */
[----:B-----5:R-:W-:Y:S01]  /*930f0*/  @P6 STG.E.U16 [R16.64], R18 ;  /* 0x0000001210006986 */ /* 0x020fe2000c101506 */
[----:B------:R-:W-:-:S03]  /*93100*/  PRMT R0, R18, 0x7632, R0 ;  /* 0x0000763212007816 */ /* 0x000fc60000000000 */
[----:B------:R0:W-:Y:S02]  /*93110*/  @P3 STG.E.U16 [R4.64], R26 ;  /* 0x0000001a04003986 */ /* 0x0001e4000c101506 */
[----:B0-----:R-:W-:Y:S02]  /*93120*/  IMAD.WIDE R4, R6, 0x2, R2 ;  /* 0x0000000206047825 */ /* 0x001fe400078e0202 */
[----:B------:R-:W2:Y:S04]  /*93130*/  LDL.LU R26, [R1+0x28] ;  /* 0x00002800011a7983 */ /* 0x000ea80000300800 */
        /* <DEDUP_REMOVED lines=15> */
[----:B------:R0:W-:Y:S04]  /*93230*/  @P6 STG.E.U16 [R16.64], R27 ;  /* 0x0000001b10006986 */ /* 0x0001e8000c101506 */
[----:B------:R5:W-:Y:S01]  /*93240*/  @P5 STG.E.U16 [R4.64], R15 ;  /* 0x0000000f04005986 */ /* 0x000be2000c101506 */
[----:B-1----:R-:W-:Y:S02]  /*93250*/  IADD3 R6, R18, c[0x0][0x198], RZ ;  /* 0x0000660012067a10 */ /* 0x002fe40007ffe0ff */
[----:B------:R-:W-:-:S02]  /*93260*/  PRMT R18, R27, 0x7632, R18 ;  /* 0x000076321b127816 */ /* 0x000fc40000000012 */
[C---:B------:R-:W-:Y:S01]  /*93270*/  IADD3 R0, R6.reuse, c[0x0][0x198], RZ ;  /* 0x0000660006007a10 */ /* 0x040fe20007ffe0ff */
[----:B0-----:R-:W2:Y:S01]  /*93280*/  LDL.LU R27, [R1+0x108] ;  /* 0x00010800011b7983 */ /* 0x001ea20000300800 */
[----:B------:R-:W-:Y:S01]  /*93290*/  PRMT R19, R15, 0x7632, R19 ;  /* 0x000076320f137816 */ /* 0x000fe20000000013 */
[C---:B-----5:R-:W-:Y:S02]  /*932a0*/  IMAD.WIDE R4, R6.reuse, 0x2, R2 ;  /* 0x0000000206047825 */ /* 0x060fe400078e0202 */
[----:B------:R-:W5:Y:S02]  /*932b0*/  LDL.LU R15, [R1+0xe8] ;  /* 0x0000e800010f7983 */ /* 0x000f640000300800 */
[----:B------:R-:W-:Y:S02]  /*932c0*/  IMAD.WIDE R6, R6, 0x2, R24 ;  /* 0x0000000206067825 */ /* 0x000fe400078e0218 */
        /* <DEDUP_REMOVED lines=34> */
[----:B------:R0:W-:Y:S01]  /*934f0*/  @P6 STG.E.U16 [R16.64], R27 ;  /* 0x0000001b10006986 */ /* 0x0001e2000c101506 */
[----:B-1----:R-:W-:-:S03]  /*93500*/  IADD3 R6, R0, c[0x0][0x198], RZ ;  /* 0x0000660000067a10 */ /* 0x002fc60007ffe0ff */
[----:B-----5:R1:W-:Y:S01]  /*93510*/  @P2 STG.E.U16 [R4.64], R15 ;  /* 0x0000000f04002986 */ /* 0x0203e2000c101506 */
[----:B------:R-:W-:Y:S02]  /*93520*/  PRMT R18, R27, 0x7632, R18 ;  /* 0x000076321b127816 */ /* 0x000fe40000000012 */
[C---:B------:R-:W-:Y:S02]  /*93530*/  IADD3 R0, R6.reuse, c[0x0][0x198], RZ ;  /* 0x0000660006007a10 */ /* 0x040fe40007ffe0ff */
[----:B------:R-:W-:Y:S01]  /*93540*/  PRMT R19, R15, 0x7632, R19 ;  /* 0x000076320f137816 */ /* 0x000fe20000000013 */
[----:B0-----:R-:W5:Y:S01]  /*93550*/  LDL.LU R27, [R1+0x438] ;  /* 0x00043800011b7983 */ /* 0x001f620000300800 */
[----:B-1----:R-:W-:-:S04]  /*93560*/  IMAD.WIDE R4, R6, 0x2, R2 ;  /* 0x0000000206047825 */ /* 0x002fc800078e0202 */
[----:B------:R-:W-:Y:S01]  /*93570*/  IMAD.WIDE R6, R6, 0x2, R24 ;  /* 0x0000000206067825 */ /* 0x000fe200078e0218 */
[----:B------:R-:W-:Y:S04]  /*93580*/  @P3 STG.E.U16 [R4.64], R18 ;  /* 0x0000001204003986 */ /* 0x000fe8000c101506 */
[----:B------:R0:W-:Y:S01]  /*93590*/  @P5 STG.E.U16 [R6.64], R19 ;  /* 0x0000001306005986 */ /* 0x0001e2000c101506 */
[----:B---3--:R-:W-:-:S03]  /*935a0*/  ISETP.GE.AND P2, PT, R14, c[0x0][0x17c], PT ;  /* 0x00005f000e007a0c */ /* 0x008fc60003f46270 */
[----:B------:R-:W3:Y:S01]  /*935b0*/  LDL.LU R14, [R1+0x128] ;  /* 0x00012800010e7983 */ /* 0x000ee20000300800 */
[----:B----4-:R-:W-:-:S03]  /*935c0*/  ISETP.GE.AND P3, PT, R8, c[0x0][0x17c], PT ;  /* 0x00005f0008007a0c */ /* 0x010fc60003f66270 */
[----:B------:R-:W4:Y:S04]  /*935d0*/  LDL.LU R15, [R1+0x1fa8] ;  /* 0x001fa800010f7983 */ /* 0x000f280000300800 */
[----:B------:R-:W3:Y:S04]  /*935e0*/  LDL.LU R8, [R1+0x1fa4] ;  /* 0x001fa40001087983 */ /* 0x000ee80000300800 */
[----:B0-----:R-:W3:Y:S01]  /*935f0*/  LDL.LU R7, [R1+0x428] ;  /* 0x0004280001077983 */ /* 0x001ee20000300800 */
[----:B------:R-:W-:Y:S02]  /*93600*/  ISETP.LT.AND P6, PT, R23, c[0x0][0x178], !P1 ;  /* 0x00005e0017007a0c */ /* 0x000fe40004fc1270 */
[----:B------:R-:W-:Y:S01]  /*93610*/  ISETP.LT.AND P1, PT, R29, c[0x0][0x178], !P1 ;  /* 0x00005e001d007a0c */ /* 0x000fe20004f21270 */
[----:B------:R-:W-:Y:S01]  /*93620*/  IMAD.WIDE R16, R0, 0x2, R2 ;  /* 0x0000000200107825 */ /* 0x000fe200078e0202 */
[----:B------:R-:W-:-:S02]  /*93630*/  ISETP.LT.AND P5, PT, R23, c[0x0][0x178], !P4 ;  /* 0x00005e0017007a0c */ /* 0x000fc400067a1270 */
[C---:B------:R-:W-:Y:S01]  /*93640*/  IADD3 R6, R0.reuse, c[0x0][0x198], RZ ;  /* 0x0000660000067a10 */ /* 0x040fe20007ffe0ff */
[----:B------:R-:W-:Y:S01]  /*93650*/  IMAD.WIDE R4, R0, 0x2, R24 ;  /* 0x0000000200047825 */ /* 0x000fe200078e0218 */
[----:B--2---:R-:W-:Y:S02]  /*93660*/  PRMT R19, R26, 0x7632, R19 ;  /* 0x000076321a137816 */ /* 0x004fe40000000013 */
[----:B------:R-:W-:-:S03]  /*93670*/  ISETP.LT.AND P4, PT, R29, c[0x0][0x178], !P4 ;  /* 0x00005e001d007a0c */ /* 0x000fc60006781270 */
[----:B---3--:R-:W-:Y:S01]  /*93680*/  @P6 STG.E.U16 [R16.64], R7 ;  /* 0x0000000710006986 */ /* 0x008fe2000c101506 */
[----:B------:R-:W-:-:S03]  /*93690*/  PRMT R18, R7, 0x7632, R18 ;  /* 0x0000763207127816 */ /* 0x000fc60000000012 */
[----:B------:R0:W-:Y:S01]  /*936a0*/  @P1 STG.E.U16 [R4.64], R26 ;  /* 0x0000001a04001986 */ /* 0x0001e2000c101506 */
[----:B----4-:R-:W-:-:S03]  /*936b0*/  ISETP.GE.AND P1, PT, R15, c[0x0][0x17c], PT ;  /* 0x00005f000f007a0c */ /* 0x010fc60003f26270 */
[----:B------:R-:W2:Y:S01]  /*936c0*/  LDL.LU R15, [R1+0x138] ;  /* 0x00013800010f7983 */ /* 0x000ea20000300800 */
[----:B0-----:R-:W-:-:S03]  /*936d0*/  IMAD.WIDE R4, R6, 0x2, R2 ;  /* 0x0000000206047825 */ /* 0x001fc600078e0202 */
[----:B------:R-:W3:Y:S04]  /*936e0*/  LDL.LU R26, [R1+0x1fb0] ;  /* 0x001fb000011a7983 */ /* 0x000ee80000300800 */
[----:B------:R0:W-:Y:S01]  /*936f0*/  @P5 STG.E.U16 [R4.64], R18 ;  /* 0x0000001204005986 */ /* 0x0001e2000c101506 */
[----:B------:R-:W-:-:S03]  /*93700*/  ISETP.GE.AND P5, PT, R8, c[0x0][0x17c], PT ;  /* 0x00005f0008007a0c */ /* 0x000fc60003fa6270 */
        /* <DEDUP_REMOVED lines=14> */
[----:B------:R-:W-:Y:S02]  /*937f0*/  IADD3 R0, R6, c[0x0][0x198], RZ ;  /* 0x0000660006007a10 */ /* 0x000fe40007ffe0ff */
        /* <DEDUP_REMOVED lines=22> */
[----:B------:R0:W-:Y:S02]  /*93960*/  @P3 STG.E.U16 [R4.64], R15 ;  /* 0x0000000f04003986 */ /* 0x0001e4000c101506 */
[----:B0-----:R-:W-:Y:S02]  /*93970*/  IMAD.WIDE R4, R6, 0x2, R2 ;  /* 0x0000000206047825 */ /* 0x001fe400078e0202 */
[----:B------:R-:W2:Y:S04]  /*93980*/  LDL.LU R15, [R1+0x1fbc] ;  /* 0x001fbc00010f7983 */ /* 0x000ea80000300800 */
[----:B------:R0:W-:Y:S01]  /*93990*/  @P2 STG.E.U16 [R4.64], R18 ;  /* 0x0000001204002986 */ /* 0x0001e2000c101506 */
[----:B----4-:R-:W-:-:S03]  /*939a0*/  ISETP.GE.AND P2, PT, R8, c[0x0][0x17c], PT ;  /* 0x00005f0008007a0c */ /* 0x010fc60003f46270 */
[----:B------:R-:W3:Y:S01]  /*939b0*/  LDL.LU R8, [R1+0x1fc0] ;  /* 0x001fc00001087983 */ /* 0x000ee20000300800 */
        /* <DEDUP_REMOVED lines=9> */
[----:B-----5:R-:W-:Y:S01]  /*93a50*/  @P6 STG.E.U16 [R16.64], R27 ;  /* 0x0000001b10006986 */ /* 0x020fe2000c101506 */
[----:B-1----:R-:W-:-:S03]  /*93a60*/  IADD3 R6, R0, c[0x0][0x198], RZ ;  /* 0x0000660000067a10 */ /* 0x002fc60007ffe0ff */
[----:B------:R0:W-:Y:S01]  /*93a70*/  @P5 STG.E.U16 [R4.64], R14 ;  /* 0x0000000e04005986 */ /* 0x0001e2000c101506 */
[----:B------:R-:W-:Y:S02]  /*93a80*/  PRMT R18, R27, 0x7632, R18 ;  /* 0x000076321b127816 */ /* 0x000fe40000000012 */
[----:B------:R-:W-:Y:S02]  /*93a90*/  IADD3 R0, R6, c[0x0][0x198], RZ ;  /* 0x0000660006007a10 */ /* 0x000fe40007ffe0ff */
[----:B------:R-:W-:Y:S02]  /*93aa0*/  ISETP.GE.AND P3, PT, R26, c[0x0][0x17c], PT ;  /* 0x00005f001a007a0c */ /* 0x000fe40003f66270 */
[----:B------:R-:W-:Y:S01]  /*93ab0*/  PRMT R19, R14, 0x7632, R19 ;  /* 0x000076320e137816 */ /* 0x000fe20000000013 */
[----:B------:R-:W4:Y:S01]  /*93ac0*/  LDL.LU R26, [R1+0x9c] ;  /* 0x00009c00011a7983 */ /* 0x000f220000300800 */
[----:B0-----:R-:W-:-:S04]  /*93ad0*/  IMAD.WIDE R4, R6, 0x2, R2 ;  /* 0x0000000206047825 */ /* 0x001fc800078e0202 */
[----:B------:R-:W-:Y:S01]  /*93ae0*/  IMAD.WIDE R6, R6, 0x2, R24 ;  /* 0x0000000206067825 */ /* 0x000fe200078e0218 */
[----:B------:R-:W-:Y:S04]  /*93af0*/  @P1 STG.E.U16 [R4.64], R18 ;  /* 0x0000001204001986 */ /* 0x000fe8000c101506 */
[----:B------:R0:W-:Y:S01]  /*93b00*/  @P0 STG.E.U16 [R6.64], R19 ;  /* 0x0000001306000986 */ /* 0x0001e2000c101506 */
[----:B--2---:R-:W-:-:S03]  /*93b10*/  ISETP.GE.AND P5, PT, R15, c[0x0][0x17c], PT ;  /* 0x00005f000f007a0c */ /* 0x004fc60003fa6270 */
[----:B------:R-:W2:Y:S04]  /*93b20*/  LDL.LU R15, [R1+0xcc] ;  /* 0x0000cc00010f7983 */ /* 0x000ea80000300800 */
[----:B------:R-:W5:Y:S01]  /*93b30*/  LDL.LU R14, [R1+0x7c] ;  /* 0x00007c00010e7983 */ /* 0x000f620000300800 */
[----:B---3--:R-:W-:-:S03]  /*93b40*/  ISETP.GE.AND P1, PT, R8, c[0x0][0x17c], PT ;  /* 0x00005f0008007a0c */ /* 0x008fc60003f26270 */
[----:B------:R-:W3:Y:S04]  /*93b50*/  LDL.LU R27, [R1+0x1fc8] ;  /* 0x001fc800011b7983 */ /* 0x000ee80000300800 */
[----:B------:R-:W2:Y:S04]  /*93b60*/  LDL.LU R8, [R1+0x1fc4] ;  /* 0x001fc40001087983 */ /* 0x000ea80000300800 */
[----:B0-----:R-:W2:Y:S01]  /*93b70*/  LDL.LU R7, [R1+0xbc] ;  /* 0x0000bc0001077983 */ /* 0x001ea20000300800 */
[----:B------:R-:W-:Y:S02]  /*93b80*/  ISETP.LT.AND P6, PT, R23, c[0x0][0x178], !P4 ;  /* 0x00005e0017007a0c */ /* 0x000fe400067c1270 */
[----:B------:R-:W-:Y:S01]  /*93b90*/  ISETP.LT.AND P4, PT, R29, c[0x0][0x178], !P4 ;  /* 0x00005e001d007a0c */ /* 0x000fe20006781270 */
[----:B------:R-:W-:Y:S01]  /*93ba0*/  IMAD.WIDE R16, R0, 0x2, R2 ;  /* 0x0000000200107825 */ /* 0x000fe200078e0202 */
[----:B------:R-:W-:-:S03]  /*93bb0*/  ISETP.LT.AND P0, PT, R23, c[0x0][0x178], !P3 ;  /* 0x00005e0017007a0c */ /* 0x000fc60005f01270 */
[C---:B------:R-:W-:Y:S01]  /*93bc0*/  IMAD.WIDE R4, R0.reuse, 0x2, R24 ;  /* 0x0000000200047825 */ /* 0x040fe200078e0218 */
[----:B------:R-:W-:Y:S02]  /*93bd0*/  IADD3 R6, R0, c[0x0][0x198], RZ ;  /* 0x0000660000067a10 */ /* 0x000fe40007ffe0ff */
[----:B----4-:R-:W-:Y:S02]  /*93be0*/  PRMT R18, R26, 0x7632, R18 ;  /* 0x000076321a127816 */ /* 0x010fe40000000012 */
[----:B------:R-:W-:Y:S01]  /*93bf0*/  ISETP.LT.AND P3, PT, R29, c[0x0][0x178], !P3 ;  /* 0x00005e001d007a0c */ /* 0x000fe20005f61270 */
[----:B--2---:R-:W-:Y:S04]  /*93c00*/  @P6 STG.E.U16 [R16.64], R7 ;  /* 0x0000000710006986 */ /* 0x004fe8000c101506 */
[----:B------:R0:W-:Y:S01]  /*93c10*/  @P4 STG.E.U16 [R4.64], R26 ;  /* 0x0000001a04004986 */ /* 0x0001e2000c101506 */
[----:B------:R-:W-:-:S03]  /*93c20*/  PRMT R0, R7, 0x7632, R0 ;  /* 0x0000763207007816 */ /* 0x000fc60000000000 */
[----:B0-----:R-:W2:Y:S01]  /*93c30*/  LDL.LU R26, [R1+0x1fcc] ;  /* 0x001fcc00011a7983 */ /* 0x001ea20000300800 */
[----:B------:R-:W-:-:S05]  /*93c40*/  IMAD.WIDE R4, R6, 0x2, R2 ;  /* 0x0000000206047825 */ /* 0x000fca00078e0202 */
        /* <DEDUP_REMOVED lines=9> */
[C---:B------:R-:W-:Y:S01]  /*93ce0*/  IMAD.WIDE R16, R19.reuse, 0x2, R2 ;  /* 0x0000000213107825 */ /* 0x040fe200078e0202 */
[----:B0-----:R-:W-:-:S03]  /*93cf0*/  IADD3 R0, R19, c[0x0][0x198], RZ ;  /* 0x0000660013007a10 */ /* 0x001fc60007ffe0ff */
[----:B------:R-:W-:Y:S01]  /*93d00*/  IMAD.WIDE R4, R19, 0x2, R24 ;  /* 0x0000000213047825 */ /* 0x000fe200078e0218 */
[----:B------:R-:W-:Y:S01]  /*93d10*/  @P6 STG.E.U16 [R16.64], R15 ;  /* 0x0000000f10006986 */ /* 0x000fe2000c101506 */
[----:B---3--:R-:W-:-:S03]  /*93d20*/  ISETP.GE.AND P4, PT, R27, c[0x0][0x17c], PT ;  /* 0x00005f001b007a0c */ /* 0x008fc60003f86270 */
[----:B-----5:R0:W-:Y:S01]  /*93d30*/  @P2 STG.E.U16 [R4.64], R14 ;  /* 0x0000000e04002986 */ /* 0x0201e2000c101506 */
[----:B-1----:R-:W-:-:S03]  /*93d40*/  IMAD.WIDE R6, R0, 0x2, R2 ;  /* 0x0000000200067825 */ /* 0x002fc600078e0202 */
[----:B------:R-:W3:Y:S01]  /*93d50*/  LDL.LU R27, [R1+0x2c] ;  /* 0x00002c00011b7983 */ /* 0x000ee20000300800 */
[----:B0-----:R-:W-:-:S05]  /*93d60*/  PRMT R5, R15, 0x7632, R5 ;  /* 0x000076320f057816 */ /* 0x001fca0000000005 */
[----:B------:R0:W-:Y:S01]  /*93d70*/  @P3 STG.E.U16 [R6.64], R5 ;  /* 0x0000000506003986 */ /* 0x0001e2000c101506 */
[----:B------:R-:W-:Y:S02]  /*93d80*/  PRMT R20, R14, 0x7632, R20 ;  /* 0x000076320e147816 */ /* 0x000fe40000000014 */
[----:B--2---:R-:W-:Y:S02]  /*93d90*/  ISETP.GE.AND P2, PT, R26, c[0x0][0x17c], PT ;  /* 0x00005f001a007a0c */ /* 0x004fe40003f46270 */
[----:B------:R-:W2:Y:S04]  /*93da0*/  LDL.LU R26, [R1+0x10c] ;  /* 0x00010c00011a7983 */ /* 0x000ea80000300800 */
[----:B------:R-:W5:Y:S04]  /*93db0*/  LDL.LU R15, [R1+0xec] ;  /* 0x0000ec00010f7983 */ /* 0x000f680000300800 */
[----:B0-----:R-:W2:Y:S01]  /*93dc0*/  LDL.LU R5, [R1+0xfc] ;  /* 0x0000fc0001057983 */ /* 0x001ea20000300800 */
[----:B----4-:R-:W-:-:S03]  /*93dd0*/  ISETP.GE.AND P3, PT, R8, c[0x0][0x17c], PT ;  /* 0x00005f0008007a0c */ /* 0x010fc60003f66270 */
[----:B------:R-:W4:Y:S04]  /*93de0*/  LDL.LU R14, [R1+0x1fd8] ;  /* 0x001fd800010e7983 */ /* 0x000f280000300800 */
[----:B------:R-:W5:Y:S01]  /*93df0*/  LDL.LU R8, [R1+0x1fd4] ;  /* 0x001fd40001087983 */ /* 0x000f620000300800 */
[----:B------:R-:W-:Y:S01]  /*93e00*/  ISETP.LT.AND P5, PT, R29, c[0x0][0x178], !P5 ;  /* 0x00005e001d007a0c */ /* 0x000fe20006fa1270 */
[C---:B------:R-:W-:Y:S01]  /*93e10*/  IMAD.WIDE R16, R0.reuse, 0x2, R24 ;  /* 0x0000000200107825 */ /* 0x040fe200078e0218 */
[----:B------:R-:W-:Y:S02]  /*93e20*/  ISETP.LT.AND P6, PT, R23, c[0x0][0x178], !P1 ;  /* 0x00005e0017007a0c */ /* 0x000fe40004fc1270 */
[----:B------:R-:W-:Y:S02]  /*93e30*/  ISETP.LT.AND P1, PT, R29, c[0x0][0x178], !P1 ;  /* 0x00005e001d007a0c */ /* 0x000fe40004f21270 */
[----:B------:R-:W-:-:S05]  /*93e40*/  IADD3 R4, R0, c[0x0][0x198], RZ ;  /* 0x0000660000047a10 */ /* 0x000fca0007ffe0ff */
[C---:B------:R-:W-:Y:S02]  /*93e50*/  IMAD.WIDE R18, R4.reuse, 0x2, R2 ;  /* 0x0000000204127825 */ /* 0x040fe400078e0202 */
[----:B------:R0:W-:Y:S01]  /*93e60*/  @P5 STG.E.U16 [R16.64], R20 ;  /* 0x0000001410005986 */ /* 0x0001e2000c101506 */
[----:B------:R-:W-:Y:S01]  /*93e70*/  ISETP.LT.AND P5, PT, R23, c[0x0][0x178], !P4 ;  /* 0x00005e0017007a0c */ /* 0x000fe200067a1270 */
[C---:B------:R-:W-:Y:S01]  /*93e80*/  IMAD.WIDE R6, R4.reuse, 0x2, R24 ;  /* 0x0000000204067825 */ /* 0x040fe200078e0218 */
[----:B0-----:R-:W-:Y:S02]  /*93e90*/  IADD3 R16, R4, c[0x0][0x198], RZ ;  /* 0x0000660004107a10 */ /* 0x001fe40007ffe0ff */
[----:B---3--:R-:W-:Y:S01]  /*93ea0*/  PRMT R4, R27, 0x7632, R4 ;  /* 0x000076321b047816 */ /* 0x008fe20000000004 */
[----:B--2---:R-:W-:Y:S01]  /*93eb0*/  @P6 STG.E.U16 [R18.64], R5 ;  /* 0x0000000512006986 */ /* 0x004fe2000c101506 */
[----:B------:R-:W-:-:S03]  /*93ec0*/  PRMT R0, R5, 0x7632, R0 ;  /* 0x0000763205007816 */ /* 0x000fc60000000000 */
[----:B------:R0:W-:Y:S01]  /*93ed0*/  @P1 STG.E.U16 [R6.64], R27 ;  /* 0x0000001b06001986 */ /* 0x0001e2000c101506 */
[----:B----4-:R-:W-:Y:S01]  /*93ee0*/  ISETP.GE.AND P1, PT, R14, c[0x0][0x17c], PT ;  /* 0x00005f000e007a0c */ /* 0x010fe20003f26270 */
[----:B0-----:R-:W-:Y:S02]  /*93ef0*/  IMAD.WIDE R6, R16, 0x2, R2 ;  /* 0x0000000210067825 */ /* 0x001fe400078e0202 */
[----:B------:R-:W2:Y:S04]  /*93f00*/  LDL.LU R27, [R1+0x42c] ;  /* 0x00042c00011b7983 */ /* 0x000ea80000300800 */
[----:B------:R-:W3:Y:S04]  /*93f10*/  LDL.LU R14, [R1+0x2268] ;  /* 0x00226800010e7983 */ /* 0x000ee80000300800 */
[----:B------:R0:W-:Y:S01]  /*93f20*/  @P5 STG.E.U16 [R6.64], R0 ;  /* 0x0000000006005986 */ /* 0x0001e2000c101506 */
[----:B-----5:R-:W-:-:S03]  /*93f30*/  ISETP.GE.AND P5, PT, R8, c[0x0][0x17c], PT ;  /* 0x00005f0008007a0c */ /* 0x020fc60003fa6270 */
[----:B0-----:R-:W4:Y:S04]  /*93f40*/  LDL.LU R0, [R1+0x1fdc] ;  /* 0x001fdc0001007983 */ /* 0x001f280000300800 */
[----:B------:R-:W5:Y:S01]  /*93f50*/  LDL.LU R8, [R1+0x1fe0] ;  /* 0x001fe00001087983 */ /* 0x000f620000300800 */
        /* <DEDUP_REMOVED lines=8> */
[C---:B------:R-:W-:Y:S02]  /*93fe0*/  IMAD.WIDE R6, R5.reuse, 0x2, R24 ;  /* 0x0000000205067825 */ /* 0x040fe400078e0218 */
[----:B------:R1:W-:Y:S01]  /*93ff0*/  @P6 STG.E.U16 [R18.64], R26 ;  /* 0x0000001a12006986 */ /* 0x0003e2000c101506 */
[----:B0-----:R-:W-:Y:S02]  /*94000*/  IADD3 R16, R5, c[0x0][0x198], RZ ;  /* 0x0000660005107a10 */ /* 0x001fe40007ffe0ff */
[----:B-1----:R-:W-:-:S03]  /*94010*/  PRMT R18, R26, 0x7632, R18 ;  /* 0x000076321a127816 */ /* 0x002fc60000000012 */
[----:B------:R-:W-:Y:S01]  /*94020*/  IMAD.WIDE R4, R16, 0x2, R2 ;  /* 0x0000000210047825 */ /* 0x000fe200078e0202 */
[----:B------:R-:W-:Y:S04]  /*94030*/  @P0 STG.E.U16 [R6.64], R15 ;  /* 0x0000000f06000986 */ /* 0x000fe8000c101506 */
[----:B------:R-:W3:Y:S04]  /*94040*/  LDL.LU R26, [R1+0x12c] ;  /* 0x00012c00011a7983 */ /* 0x000ee80000300800 */
[----:B------:R0:W-:Y:S01]  /*94050*/  @P4 STG.E.U16 [R4.64], R18 ;  /* 0x0000001204004986 */ /* 0x0001e2000c101506 */
[----:B------:R-:W-:-:S03]  /*94060*/  PRMT R19, R15, 0x7632, R19 ;  /* 0x000076320f137816 */ /* 0x000fc60000000013 */
[----:B0-----:R-:W3:Y:S04]  /*94070*/  LDL.LU R18, [R1+0x11c] ;  /* 0x00011c0001127983 */ /* 0x001ee80000300800 */
[----:B------:R-:W3:Y:S01]  /*94080*/  LDL.LU R15, [R1+0x1fe8] ;  /* 0x001fe800010f7983 */ /* 0x000ee20000300800 */
[----:B-----5:R-:W-:-:S03]  /*94090*/  ISETP.GE.AND P4, PT, R8, c[0x0][0x17c], PT ;  /* 0x00005f0008007a0c */ /* 0x020fc60003f86270 */
[----:B------:R-:W5:Y:S01]  /*940a0*/  LDL.LU R8, [R1+0x1fe4] ;  /* 0x001fe40001087983 */ /* 0x000f620000300800 */
[----:B------:R-:W-:Y:S02]  /*940b0*/  ISETP.LT.AND P2, PT, R29, c[0x0][0x178], !P2 ;  /* 0x00005e001d007a0c */ /* 0x000fe40005741270 */
[----:B------:R-:W-:Y:S02]  /*940c0*/  ISETP.LT.AND P6, PT, R23, c[0x0][0x178], !P3 ;  /* 0x00005e0017007a0c */ /* 0x000fe40005fc1270 */
[----:B----4-:R-:W-:Y:S02]  /*940d0*/  ISETP.GE.AND P0, PT, R0, c[0x0][0x17c], PT ;  /* 0x00005f0000007a0c */ /* 0x010fe40003f06270 */
[C---:B------:R-:W-:Y:S01]  /*940e0*/  IADD3 R0, R16.reuse, c[0x0][0x198], RZ ;  /* 0x0000660010007a10 */ /* 0x040fe20007ffe0ff */
[----:B------:R-:W-:Y:S01]  /*940f0*/  IMAD.WIDE R6, R16, 0x2, R24 ;  /* 0x0000000210067825 */ /* 0x000fe200078e0218 */
[----:B------:R-:W-:-:S03]  /*94100*/  ISETP.LT.AND P3, PT, R29, c[0x0][0x178], !P3 ;  /* 0x00005e001d007a0c */ /* 0x000fc60005f61270 */
[C---:B------:R-:W-:Y:S02]  /*94110*/  IMAD.WIDE R16, R0.reuse, 0x2, R2 ;  /* 0x0000000200107825 */ /* 0x040fe400078e0202 */
[----:B------:R0:W-:Y:S01]  /*94120*/  @P2 STG.E.U16 [R6.64], R19 ;  /* 0x0000001306002986 */ /* 0x0001e2000c101506 */
[----:B------:R-:W-:Y:S02]  /*94130*/  ISETP.LT.AND P2, PT, R23, c[0x0][0x178], !P1 ;  /* 0x00005e0017007a0c */ /* 0x000fe40004f41270 */
[----:B------:R-:W-:Y:S01]  /*94140*/  ISETP.LT.AND P1, PT, R29, c[0x0][0x178], !P1 ;  /* 0x00005e001d007a0c */ /* 0x000fe20004f21270 */
[----:B--2---:R1:W-:Y:S01]  /*94150*/  @P6 STG.E.U16 [R16.64], R27 ;  /* 0x0000001b10006986 */ /* 0x0043e2000c101506 */
[C---:B0-----:R-:W-:Y:S01]  /*94160*/  IMAD.WIDE R6, R0.reuse, 0x2, R24 ;  /* 0x0000000200067825 */ /* 0x041fe200078e0218 */
[----:B-1----:R-:W-:Y:S02]  /*94170*/  IADD3 R16, R0, c[0x0][0x198], RZ ;  /* 0x0000660000107a10 */ /* 0x002fe40007ffe0ff */
[----:B------:R-:W-:-:S02]  /*94180*/  PRMT R0, R27, 0x7632, R0 ;  /* 0x000076321b007816 */ /* 0x000fc40000000000 */
[----:B------:R-:W-:Y:S01]  /*94190*/  IADD3 R5, R16, c[0x0][0x198], RZ ;  /* 0x0000660010057a10 */ /* 0x000fe20007ffe0ff */
[----:B------:R-:W2:Y:S04]  /*941a0*/  LDL.LU R27, [R1+0x44c] ;  /* 0x00044c00011b7983 */ /* 0x000ea80000300800 */
[----:B---3--:R0:W-:Y:S01]  /*941b0*/  @P3 STG.E.U16 [R6.64], R18 ;  /* 0x0000001206003986 */ /* 0x0081e2000c101506 */
[----:B------:R-:W-:Y:S02]  /*941c0*/  PRMT R4, R18, 0x7632, R4 ;  /* 0x0000763212047816 */ /* 0x000fe40000000004 */
[----:B------:R-:W-:Y:S02]  /*941d0*/  ISETP.GE.AND P3, PT, R15, c[0x0][0x17c], PT ;  /* 0x00005f000f007a0c */ /* 0x000fe40003f66270 */
[----:B------:R-:W3:Y:S01]  /*941e0*/  LDL.LU R15, [R1+0x2264] ;  /* 0x00226400010f7983 */ /* 0x000ee20000300800 */
[----:B0-----:R-:W-:-:S04]  /*941f0*/  IMAD.WIDE R6, R16, 0x2, R2 ;  /* 0x0000000210067825 */ /* 0x001fc800078e0202 */
[----:B------:R-:W-:Y:S01]  /*94200*/  IMAD.WIDE R16, R16, 0x2, R24 ;  /* 0x0000000210107825 */ /* 0x000fe200078e0218 */
[----:B------:R0:W-:Y:S04]  /*94210*/  @P2 STG.E.U16 [R6.64], R0 ;  /* 0x0000000006002986 */ /* 0x0001e8000c101506 */
[----:B------:R1:W-:Y:S04]  /*94220*/  @P1 STG.E.U16 [R16.64], R4 ;  /* 0x0000000410001986 */ /* 0x0003e8000c101506 */
[----:B0-----:R-:W4:Y:S01]  /*94230*/  LDL.LU R0, [R1+0x1fec] ;  /* 0x001fec0001007983 */ /* 0x001f220000300800 */
[----:B-----5:R-:W-:-:S03]  /*94240*/  ISETP.GE.AND P2, PT, R8, c[0x0][0x17c], PT ;  /* 0x00005f0008007a0c */ /* 0x020fc60003f46270 */
[----:B------:R-:W5:Y:S04]  /*94250*/  LDL.LU R8, [R1+0x1ff0] ;  /* 0x001ff00001087983 */ /* 0x000f680000300800 */
[----:B-1----:R-:W2:Y:S01]  /*94260*/  LDL.LU R17, [R1+0x43c] ;  /* 0x00043c0001117983 */ /* 0x002ea20000300800 */
[----:B------:R-:W-:Y:S02]  /*94270*/  ISETP.LT.AND P6, PT, R23, c[0x0][0x178], !P5 ;  /* 0x00005e0017007a0c */ /* 0x000fe40006fc1270 */
[----:B------:R-:W-:Y:S02]  /*94280*/  ISETP.LT.AND P5, PT, R29, c[0x0][0x178], !P5 ;  /* 0x00005e001d007a0c */ /* 0x000fe40006fa1270 */
[----:B------:R-:W-:Y:S01]  /*94290*/  ISETP.LT.AND P1, PT, R23, c[0x0][0x178], !P0 ;  /* 0x00005e0017007a0c */ /* 0x000fe20004721270 */
[C---:B------:R-:W-:Y:S01]  /*942a0*/  IMAD.WIDE R18, R5.reuse, 0x2, R2 ;  /* 0x0000000205127825 */ /* 0x040fe200078e0202 */
[----:B------:R-:W-:-:S03]  /*942b0*/  IADD3 R16, R5, c[0x0][0x198], RZ ;  /* 0x0000660005107a10 */ /* 0x000fc60007ffe0ff */
[----:B------:R-:W-:-:S04]  /*942c0*/  IMAD.WIDE R6, R5, 0x2, R24 ;  /* 0x0000000205067825 */ /* 0x000fc800078e0218 */
[----:B------:R-:W-:Y:S01]  /*942d0*/  IMAD.WIDE R4, R16, 0x2, R2 ;  /* 0x0000000210047825 */ /* 0x000fe200078e0202 */
[----:B--2---:R0:W-:Y:S04]  /*942e0*/  @P6 STG.E.U16 [R18.64], R17 ;  /* 0x0000001112006986 */ /* 0x0041e8000c101506 */
[----:B------:R-:W-:Y:S01]  /*942f0*/  @P5 STG.E.U16 [R6.64], R26 ;  /* 0x0000001a06005986 */ /* 0x000fe2000c101506 */
[----:B0-----:R-:W-:-:S05]  /*94300*/  PRMT R18, R17, 0x7632, R18 ;  /* 0x0000763211127816 */ /* 0x001fca0000000012 */
[----:B------:R0:W-:Y:S01]  /*94310*/  @P1 STG.E.U16 [R4.64], R18 ;  /* 0x0000001204001986 */ /* 0x0001e2000c101506 */
[----:B------:R-:W-:-:S03]  /*94320*/  PRMT R19, R26, 0x7632, R19 ;  /* 0x000076321a137816 */ /* 0x000fc60000000013 */
[----:B0-----:R-:W2:Y:S01]  /*94330*/  LDL.LU R18, [R1+0x13c] ;  /* 0x00013c0001127983 */ /* 0x001ea20000300800 */
[----:B-----5:R-:W-:-:S03]  /*94340*/  ISETP.GE.AND P1, PT, R8, c[0x0][0x17c], PT ;  /* 0x00005f0008007a0c */ /* 0x020fc60003f26270 */
[----:B------:R-:W5:Y:S04]  /*94350*/  LDL.LU R26, [R1+0x1ff8] ;  /* 0x001ff800011a7983 */ /* 0x000f680000300800 */
[----:B------:R-:W3:Y:S01]  /*94360*/  LDL.LU R8, [R1+0x1ff4] ;  /* 0x001ff40001087983 */ /* 0x000ee20000300800 */
[----:B------:R-:W-:Y:S02]  /*94370*/  ISETP.LT.AND P0, PT, R29, c[0x0][0x178], !P0 ;  /* 0x00005e001d007a0c */ /* 0x000fe40004701270 */
[----:B------:R-:W-:Y:S02]  /*94380*/  ISETP.LT.AND P6, PT, R23, c[0x0][0x178], !P4 ;  /* 0x00005e0017007a0c */ /* 0x000fe400067c1270 */
[----:B----4-:R-:W-:Y:S02]  /*94390*/  ISETP.GE.AND P5, PT, R0, c[0x0][0x17c], PT ;  /* 0x00005f0000007a0c */ /* 0x010fe40003fa6270 */
[C---:B------:R-:W-:Y:S01]  /*943a0*/  IADD3 R0, R16.reuse, c[0x0][0x198], RZ ;  /* 0x0000660010007a10 */ /* 0x040fe20007ffe0ff */
[----:B------:R-:W-:Y:S01]  /*943b0*/  IMAD.WIDE R6, R16, 0x2, R24 ;  /* 0x0000000210067825 */ /* 0x000fe200078e0218 */
[----:B------:R-:W-:-:S03]  /*943c0*/  ISETP.LT.AND P4, PT, R29, c[0x0][0x178], !P4 ;  /* 0x00005e001d007a0c */ /* 0x000fc60006781270 */
[----:B------:R-:W-:Y:S02]  /*943d0*/  IMAD.WIDE R16, R0, 0x2, R2 ;  /* 0x0000000200107825 */ /* 0x000fe400078e0202 */
[----:B------:R0:W-:Y:S01]  /*943e0*/  @P0 STG.E.U16 [R6.64], R19 ;  /* 0x0000001306000986 */ /* 0x0001e2000c101506 */
[----:B------:R-:W-:-:S03]  /*943f0*/  ISETP.LT.AND P0, PT, R23, c[0x0][0x178], !P3 ;  /* 0x00005e0017007a0c */ /* 0x000fc60005f01270 */
[----:B------:R1:W-:Y:S01]  /*94400*/  @P6 STG.E.U16 [R16.64], R27 ;  /* 0x0000001b10006986 */ /* 0x0003e2000c101506 */
[C---:B0-----:R-:W-:Y:S01]  /*94410*/  IMAD.WIDE R6, R0.reuse, 0x2, R24 ;  /* 0x0000000200067825 */ /* 0x041fe200078e0218 */
[----:B-1----:R-:W-:Y:S02]  /*94420*/  IADD3 R16, R0, c[0x0][0x198], RZ ;  /* 0x0000660000107a10 */ /* 0x002fe40007ffe0ff */
[----:B------:R-:W-:Y:S02]  /*94430*/  PRMT R0, R27, 0x7632, R0 ;  /* 0x000076321b007816 */ /* 0x000fe40000000000 */
[----:B------:R-:W4:Y:S04]  /*94440*/  LDL.LU R27, [R1+0x1a0] ;  /* 0x0001a000011b7983 */ /* 0x000f280000300800 */
[----:B--2---:R0:W-:Y:S02]  /*94450*/  @P4 STG.E.U16 [R6.64], R18 ;  /* 0x0000001206004986 */ /* 0x0041e4000c101506 */
[----:B0-----:R-:W-:-:S05]  /*94460*/  IMAD.WIDE R6, R16, 0x2, R2 ;  /* 0x0000000210067825 */ /* 0x001fca00078e0202 */
[----:B------:R0:W-:Y:S01]  /*94470*/  @P0 STG.E.U16 [R6.64], R0 ;  /* 0x0000000006000986 */ /* 0x0001e2000c101506 */
[----:B-----5:R-:W-:Y:S02]  /*94480*/  ISETP.GE.AND P4, PT, R26, c[0x0][0x17c], PT ;  /* 0x00005f001a007a0c */ /* 0x020fe40003f86270 */
[----:B---3--:R-:W-:Y:S01]  /*94490*/  ISETP.GE.AND P0, PT, R8, c[0x0][0x17c], PT ;  /* 0x00005f0008007a0c */ /* 0x008fe20003f06270 */
[----:B0-----:R-:W2:Y:S04]  /*944a0*/  LDL.LU R0, [R1+0x190] ;  /* 0x0001900001007983 */ /* 0x001ea80000300800 */
[----:B------:R-:W3:Y:S04]  /*944b0*/  LDL.LU R7, [R1+0x160] ;  /* 0x0001600001077983 */ /* 0x000ee80000300800 */
[----:B------:R-:W5:Y:S04]  /*944c0*/  LDL.LU R26, [R1+0x2000] ;  /* 0x00200000011a7983 */ /* 0x000f680000300800 */
[----:B------:R-:W4:Y:S01]  /*944d0*/  LDL.LU R8, [R1+0x1ffc] ;  /* 0x001ffc0001087983 */ /* 0x000f220000300800 */
[----:B------:R-:W-:-:S02]  /*944e0*/  ISETP.LT.AND P3, PT, R29, c[0x0][0x178], !P3 ;  /* 0x00005e001d007a0c */ /* 0x000fc40005f61270 */
[C---:B------:R-:W-:Y:S01]  /*944f0*/  IADD3 R5, R16.reuse, c[0x0][0x198], RZ ;  /* 0x0000660010057a10 */ /* 0x040fe20007ffe0ff */
[----:B------:R-:W-:Y:S01]  /*94500*/  IMAD.WIDE R16, R16, 0x2, R24 ;  /* 0x0000000210107825 */ /* 0x000fe200078e0218 */
[----:B------:R-:W-:Y:S02]  /*94510*/  ISETP.LT.AND P6, PT, R23, c[0x0][0x178], !P2 ;  /* 0x00005e0017007a0c */ /* 0x000fe400057c1270 */
[----:B------:R-:W-:Y:S02]  /*94520*/  PRMT R4, R18, 0x7632, R4 ;  /* 0x0000763212047816 */ /* 0x000fe40000000004 */
[----:B------:R-:W-:Y:S01]  /*94530*/  ISETP.LT.AND P2, PT, R29, c[0x0][0x178], !P2 ;  /* 0x00005e001d007a0c */ /* 0x000fe20005741270 */
[----:B------:R-:W-:-:S04]  /*94540*/  IMAD.WIDE R18, R5, 0x2, R2 ;  /* 0x0000000205127825 */ /* 0x000fc800078e0202 */
[----:B------:R0:W-:Y:S01]  /*94550*/  @P3 STG.E.U16 [R16.64], R4 ;  /* 0x0000000410003986 */ /* 0x0001e2000c101506 */
[----:B------:R-:W-:Y:S02]  /*94560*/  ISETP.LT.AND P3, PT, R23, c[0x0][0x178], !P5 ;  /* 0x00005e0017007a0c */ /* 0x000fe40006f61270 */
[----:B------:R-:W-:Y:S02]  /*94570*/  ISETP.LT.AND P5, PT, R29, c[0x0][0x178], !P5 ;  /* 0x00005e001d007a0c */ /* 0x000fe40006fa1270 */
[C---:B------:R-:W-:Y:S01]  /*94580*/  IADD3 R6, R5.reuse, c[0x0][0x198], RZ ;  /* 0x0000660005067a10 */ /* 0x040fe20007ffe0ff */
[----:B0-----:R-:W-:-:S04]  /*94590*/  IMAD.WIDE R16, R5, 0x2, R24 ;  /* 0x0000000205107825 */ /* 0x001fc800078e0218 */
[----:B------:R-:W-:Y:S01]  /*945a0*/  IMAD.WIDE R4, R6, 0x2, R2 ;  /* 0x0000000206047825 */ /* 0x000fe200078e0202 */
[----:B--2---:R0:W-:Y:S04]  /*945b0*/  @P6 STG.E.U16 [R18.64], R0 ;  /* 0x0000000012006986 */ /* 0x0041e8000c101506 */
[----:B---3--:R1:W-:Y:S01]  /*945c0*/  @P2 STG.E.U16 [R16.64], R7 ;  /* 0x0000000710002986 */ /* 0x0083e2000c101506 */
[----:B0-----:R-:W-:Y:S02]  /*945d0*/  PRMT R18, R0, 0x7632, R18 ;  /* 0x0000763200127816 */ /* 0x001fe40000000012 */
[C---:B------:R-:W-:Y:S02]  /*945e0*/  IADD3 R0, R6.reuse, c[0x0][0x198], RZ ;  /* 0x0000660006007a10 */ /* 0x040fe40007ffe0ff */
[----:B------:R-:W-:Y:S01]  /*945f0*/  PRMT R19, R7, 0x7632, R19 ;  /* 0x0000763207137816 */ /* 0x000fe20000000013 */
[----:B-1----:R-:W-:Y:S01]  /*94600*/  IMAD.WIDE R6, R6, 0x2, R24 ;  /* 0x0000000206067825 */ /* 0x002fe200078e0218 */
[----:B------:R-:W-:Y:S01]  /*94610*/  @P3 STG.E.U16 [R4.64], R18 ;  /* 0x0000001204003986 */ /* 0x000fe2000c101506 */
[----:B----4-:R-:W-:-:S02]  /*94620*/  ISETP.GE.AND P3, PT, R8, c[0x0][0x17c], PT ;  /* 0x00005f0008007a0c */ /* 0x010fc40003f66270 */
[----:B-----5:R-:W-:Y:S01]  /*94630*/  ISETP.GE.AND P2, PT, R26, c[0x0][0x17c], PT ;  /* 0x00005f001a007a0c */ /* 0x020fe20003f46270 */
[----:B------:R-:W2:Y:S04]  /*94640*/  LDL.LU R8, [R1+0x2008] ;  /* 0x0020080001087983 */ /* 0x000ea80000300800 */
[----:B------:R-:W3:Y:S04]  /*94650*/  LDL.LU R26, [R1+0x2004] ;  /* 0x00200400011a7983 */ /* 0x000ee80000300800 */
[----:B------:R0:W-:Y:S04]  /*94660*/  @P5 STG.E.U16 [R6.64], R19 ;  /* 0x0000001306005986 */ /* 0x0001e8000c101506 */
[----:B0-----:R-:W4:Y:S01]  /*94670*/  LDL.LU R7, [R1+0x140] ;  /* 0x0001400001077983 */ /* 0x001f220000300800 */
[----:B------:R-:W-:-:S02]  /*94680*/  ISETP.LT.AND P6, PT, R23, c[0x0][0x178], !P1 ;  /* 0x00005e0017007a0c */ /* 0x000fc40004fc1270 */
[----:B------:R-:W-:Y:S01]  /*94690*/  ISETP.LT.AND P1, PT, R29, c[0x0][0x178], !P1 ;  /* 0x00005e001d007a0c */ /* 0x000fe20004f21270 */
[C---:B------:R-:W-:Y:S01]  /*946a0*/  IMAD.WIDE R16, R0.reuse, 0x2, R2 ;  /* 0x0000000200107825 */ /* 0x040fe200078e0202 */
[----:B------:R-:W-:Y:S02]  /*946b0*/  ISETP.LT.AND P5, PT, R23, c[0x0][0x178], !P4 ;  /* 0x00005e0017007a0c */ /* 0x000fe400067a1270 */
[----:B------:R-:W-:Y:S01]  /*946c0*/  ISETP.LT.AND P4, PT, R29, c[0x0][0x178], !P4 ;  /* 0x00005e001d007a0c */ /* 0x000fe20006781270 */
[C---:B------:R-:W-:Y:S01]  /*946d0*/  IMAD.WIDE R4, R0.reuse, 0x2, R24 ;  /* 0x0000000200047825 */ /* 0x040fe200078e0218 */
[----:B------:R-:W-:Y:S02]  /*946e0*/  IADD3 R6, R0, c[0x0][0x198], RZ ;  /* 0x0000660000067a10 */ /* 0x000fe40007ffe0ff */
[----:B------:R-:W-:-:S03]  /*946f0*/  PRMT R18, R27, 0x7632, R18 ;  /* 0x000076321b127816 */ /* 0x000fc60000000012 */
[----:B------:R0:W-:Y:S01]  /*94700*/  @P6 STG.E.U16 [R16.64], R27 ;  /* 0x0000001b10006986 */ /* 0x0001e2000c101506 */
[----:B------:R-:W-:-:S03]  /*94710*/  IADD3 R0, R6, c[0x0][0x198], RZ ;  /* 0x0000660006007a10 */ /* 0x000fc60007ffe0ff */
[----:B0-----:R-:W5:Y:S04]  /*94720*/  LDL.LU R27, [R1+0x1b0] ;  /* 0x0001b000011b7983 */ /* 0x001f680000300800 */
[----:B----4-:R0:W-:Y:S01]  /*94730*/  @P1 STG.E.U16 [R4.64], R7 ;  /* 0x0000000704001986 */ /* 0x0101e2000c101506 */
[----:B------:R-:W-:Y:S02]  /*94740*/  PRMT R19, R7, 0x7632, R19 ;  /* 0x0000763207137816 */ /* 0x000fe40000000013 */
[----:B--2---:R-:W-:Y:S02]  /*94750*/  ISETP.GE.AND P1, PT, R8, c[0x0][0x17c], PT ;  /* 0x00005f0008007a0c */ /* 0x004fe40003f26270 */
[----:B------:R-:W2:Y:S01]  /*94760*/  LDL.LU R8, [R1+0x2260] ;  /* 0x0022600001087983 */ /* 0x000ea20000300800 */
[----:B0-----:R-:W-:-:S04]  /*94770*/  IMAD.WIDE R4, R6, 0x2, R2 ;  /* 0x0000000206047825 */ /* 0x001fc800078e0202 */
[----:B------:R-:W-:Y:S01]  /*94780*/  IMAD.WIDE R6, R6, 0x2, R24 ;  /* 0x0000000206067825 */ /* 0x000fe200078e0218 */
[----:B------:R-:W-:Y:S01]  /*94790*/  @P5 STG.E.U16 [R4.64], R18 ;  /* 0x0000001204005986 */ /* 0x000fe2000c101506 */
[----:B---3--:R-:W-:-:S03]  /*947a0*/  ISETP.GE.AND P5, PT, R26, c[0x0][0x17c], PT ;  /* 0x00005f001a007a0c */ /* 0x008fc60003fa6270 */
[----:B------:R-:W3:Y:S04]  /*947b0*/  LDL.LU R26, [R1+0x2010] ;  /* 0x00201000011a7983 */ /* 0x000ee80000300800 */
[----:B------:R0:W-:Y:S04]  /*947c0*/  @P4 STG.E.U16 [R6.64], R19 ;  /* 0x0000001306004986 */ /* 0x0001e8000c101506 */
[----:B0-----:R-:W4:Y:S04]  /*947d0*/  LDL.LU R7, [R1+0x1c0] ;  /* 0x0001c00001077983 */ /* 0x001f280000300800 */
[----:B------:R-:W2:Y:S01]  /*947e0*/  LDL.LU R19, [R1+0x200c] ;  /* 0x00200c0001137983 */ /* 0x000ea20000300800 */
[----:B------:R-:W-:-:S02]  /*947f0*/  ISETP.LT.AND P6, PT, R23, c[0x0][0x178], !P0 ;  /* 0x00005e0017007a0c */ /* 0x000fc400047c1270 */
[----:B------:R-:W-:Y:S01]  /*94800*/  ISETP.LT.AND P0, PT, R29, c[0x0][0x178], !P0 ;  /* 0x00005e001d007a0c */ /* 0x000fe20004701270 */
[----:B------:R-:W-:Y:S01]  /*94810*/  IMAD.WIDE R16, R0, 0x2, R2 ;  /* 0x0000000200107825 */ /* 0x000fe200078e0202 */
[----:B------:R-:W-:-:S03]  /*94820*/  ISETP.LT.AND P4, PT, R23, c[0x0][0x178], !P2 ;  /* 0x00005e0017007a0c */ /* 0x000fc60005781270 */
[C---:B------:R-:W-:Y:S01]  /*94830*/  IMAD.WIDE R4, R0.reuse, 0x2, R24 ;  /* 0x0000000200047825 */ /* 0x040fe200078e0218 */
[----:B------:R-:W-:Y:S02]  /*94840*/  ISETP.LT.AND P2, PT, R29, c[0x0][0x178], !P2 ;  /* 0x00005e001d007a0c */ /* 0x000fe40005741270 */
[----:B------:R-:W-:-:S04]  /*94850*/  IADD3 R6, R0, c[0x0][0x198], RZ ;  /* 0x0000660000067a10 */ /* 0x000fc80007ffe0ff */
[----:B------:R-:W-:Y:S01]  /*94860*/  IADD3 R0, R6, c[0x0][0x198], RZ ;  /* 0x0000660006007a10 */ /* 0x000fe20007ffe0ff */
[----:B----4-:R-:W-:Y:S04]  /*94870*/  @P6 STG.E.U16 [R16.64], R7 ;  /* 0x0000000710006986 */ /* 0x010fe8000c101506 */
[----:B--2---:R0:W-:Y:S01]  /*94880*/  @P0 STG.E.U16 [R4.64], R8 ;  /* 0x0000000804000986 */ /* 0x0041e2000c101506 */
[----:B---3--:R-:W-:-:S03]  /*94890*/  ISETP.GE.AND P0, PT, R26, c[0x0][0x17c], PT ;  /* 0x00005f001a007a0c */ /* 0x008fc60003f06270 */
[----:B------:R-:W2:Y:S01]  /*948a0*/  LDL.LU R26, [R1+0x150] ;  /* 0x00015000011a7983 */ /* 0x000ea20000300800 */
[----:B0-----:R-:W-:Y:S01]  /*948b0*/  PRMT R8, R7, 0x7632, R8 ;  /* 0x0000763207087816 */ /* 0x001fe20000000008 */
[----:B------:R-:W-:-:S03]  /*948c0*/  IMAD.WIDE R4, R6, 0x2, R2 ;  /* 0x0000000206047825 */ /* 0x000fc600078e0202 */
[----:B------:R-:W-:Y:S01]  /*948d0*/  PRMT R18, R8, 0x7632, R18 ;  /* 0x0000763208127816 */ /* 0x000fe20000000012 */
[----:B------:R-:W-:Y:S01]  /*948e0*/  IMAD.WIDE R6, R6, 0x2, R24 ;  /* 0x0000000206067825 */ /* 0x000fe200078e0218 */
[----:B------:R-:W-:Y:S01]  /*948f0*/  @P4 STG.E.U16 [R4.64], R8 ;  /* 0x0000000804004986 */ /* 0x000fe2000c101506 */
[----:B------:R-:W-:-:S03]  /*94900*/  ISETP.GE.AND P4, PT, R19, c[0x0][0x17c], PT ;  /* 0x00005f0013007a0c */ /* 0x000fc60003f86270 */
[----:B------:R-:W3:Y:S04]  /*94910*/  LDL.LU R19, [R1+0x2014] ;  /* 0x0020140001137983 */ /* 0x000ee80000300800 */
[----:B------:R0:W-:Y:S04]  /*94920*/  @P2 STG.E.U16 [R6.64], R18 ;  /* 0x0000001206002986 */ /* 0x0001e8000c101506 */
[----:B0-----:R-:W4:Y:S01]  /*94930*/  LDL.LU R18, [R1+0x2018] ;  /* 0x0020180001127983 */ /* 0x001f220000300800 */
[----:B------:R-:W-:Y:S02]  /*94940*/  ISETP.LT.AND P6, PT, R23, c[0x0][0x178], !P3 ;  /* 0x00005e0017007a0c */ /* 0x000fe40005fc1270 */
[----:B------:R-:W-:Y:S01]  /*94950*/  ISETP.LT.AND P3, PT, R29, c[0x0][0x178], !P3 ;  /* 0x00005e001d007a0c */ /* 0x000fe20005f61270 */
[----:B------:R-:W-:Y:S01]  /*94960*/  IMAD.WIDE R16, R0, 0x2, R2 ;  /* 0x0000000200107825 */ /* 0x000fe200078e0202 */
[----:B------:R-:W-:-:S02]  /*94970*/  ISETP.LT.AND P2, PT, R23, c[0x0][0x178], !P1 ;  /* 0x00005e0017007a0c */ /* 0x000fc40004f41270 */
[----:B------:R-:W-:Y:S01]  /*94980*/  ISETP.LT.AND P1, PT, R29, c[0x0][0x178], !P1 ;  /* 0x00005e001d007a0c */ /* 0x000fe20004f21270 */
[C---:B------:R-:W-:Y:S01]  /*94990*/  IMAD.WIDE R4, R0.reuse, 0x2, R24 ;  /* 0x0000000200047825 */ /* 0x040fe200078e0218 */
[----:B------:R-:W-:Y:S02]  /*949a0*/  IADD3 R6, R0, c[0x0][0x198], RZ ;  /* 0x0000660000067a10 */ /* 0x000fe40007ffe0ff */
[----:B-----5:R-:W-:-:S03]  /*949b0*/  PRMT R8, R27, 0x7632, R8 ;  /* 0x000076321b087816 */ /* 0x020fc60000000008 */
[----:B------:R0:W-:Y:S01]  /*949c0*/  @P6 STG.E.U16 [R16.64], R27 ;  /* 0x0000001b10006986 */ /* 0x0001e2000c101506 */
[----:B------:R-:W-:-:S03]  /*949d0*/  IADD3 R0, R6, c[0x0][0x198], RZ ;  /* 0x0000660006007a10 */ /* 0x000fc60007ffe0ff */
[----:B------:R1:W-:Y:S04]  /*949e0*/  @P3 STG.E.U16 [R4.64], R12 ;  /* 0x0000000c04003986 */ /* 0x0003e8000c101506 */
[----:B0-----:R-:W5:Y:S01]  /*949f0*/  LDL.LU R27, [R1+0x1e0] ;  /* 0x0001e000011b7983 */ /* 0x001f620000300800 */
[----:B-1----:R-:W-:Y:S01]  /*94a00*/  IMAD.WIDE R4, R6, 0x2, R2 ;  /* 0x0000000206047825 */ /* 0x002fe200078e0202 */
[----:B------:R-:W-:-:S03]  /*94a10*/  PRMT R12, R12, 0x7632, R12 ;  /* 0x000076320c0c7816 */ /* 0x000fc6000000000c */
[----:B------:R-:W-:Y:S01]  /*94a20*/  IMAD.WIDE R6, R6, 0x2, R24 ;  /* 0x0000000206067825 */ /* 0x000fe200078e0218 */
        /* <DEDUP_REMOVED lines=11> */
[----:B------:R-:W-:Y:S01]  /*94ae0*/  ISETP.LT.AND P0, PT, R29, c[0x0][0x178], !P0 ;  /* 0x00005e001d007a0c */ /* 0x000fe20004701270 */
[C---:B------:R-:W-:Y:S01]  /*94af0*/  IMAD.WIDE R4, R0.reuse, 0x2, R24 ;  /* 0x0000000200047825 */ /* 0x040fe200078e0218 */
[----:B------:R-:W-:-:S02]  /*94b00*/  IADD3 R6, R0, c[0x0][0x198], RZ ;  /* 0x0000660000067a10 */ /* 0x000fc40007ffe0ff */
[----:B--2---:R-:W-:Y:S02]  /*94b10*/  PRMT R12, R26, 0x7632, R12 ;  /* 0x000076321a0c7816 */ /* 0x004fe4000000000c */
[----:B------:R-:W-:Y:S01]  /*94b20*/  IADD3 R0, R6, c[0x0][0x198], RZ ;  /* 0x0000660006007a10 */ /* 0x000fe20007ffe0ff */
[----:B---3--:R-:W-:Y:S01]  /*94b30*/  @P6 STG.E.U16 [R16.64], R7 ;  /* 0x0000000710006986 */ /* 0x008fe2000c101506 */
[----:B------:R-:W-:-:S03]  /*94b40*/  PRMT R8, R7, 0x7632, R8 ;  /* 0x0000763207087816 */ /* 0x000fc60000000008 */
[----:B------:R0:W-:Y:S01]  /*94b50*/  @P5 STG.E.U16 [R4.64], R26 ;  /* 0x0000001a04005986 */ /* 0x0001e2000c101506 */
[----:B------:R-:W-:Y:S01]  /*94b60*/  ISETP.GE.AND P5, PT, R19, c[0x0][0x17c], PT ;  /* 0x00005f0013007a0c */ /* 0x000fe20003fa6270 */
[C---:B0-----:R-:W-:Y:S02]  /*94b70*/  IMAD.WIDE R4, R6.reuse, 0x2, R2 ;  /* 0x0000000206047825 */ /* 0x041fe400078e0202 */
[----:B------:R-:W2:Y:S02]  /*94b80*/  LDL.LU R26, [R1+0x170] ;  /* 0x00017000011a7983 */ /* 0x000ea40000300800 */
[----:B------:R-:W-:Y:S02]  /*94b90*/  IMAD.WIDE R6, R6, 0x2, R24 ;  /* 0x0000000206067825 */ /* 0x000fe400078e0218 */
[----:B------:R-:W-:Y:S01]  /*94ba0*/  @P1 STG.E.U16 [R4.64], R8 ;  /* 0x0000000804001986 */ /* 0x000fe2000c101506 */
[----:B----4-:R-:W-:-:S03]  /*94bb0*/  ISETP.GE.AND P1, PT, R18, c[0x0][0x17c], PT ;  /* 0x00005f0012007a0c */ /* 0x010fc60003f26270 */
[----:B------:R-:W3:Y:S04]  /*94bc0*/  LDL.LU R19, [R1+0x2028] ;  /* 0x0020280001137983 */ /* 0x000ee80000300800 */
[----:B------:R-:W4:Y:S04]  /*94bd0*/  LDL.LU R18, [R1+0x2024] ;  /* 0x0020240001127983 */ /* 0x000f280000300800 */
[----:B------:R0:W-:Y:S04]  /*94be0*/  @P0 STG.E.U16 [R6.64], R12 ;  /* 0x0000000c06000986 */ /* 0x0001e8000c101506 */
[----:B0-----:R-:W2:Y:S01]  /*94bf0*/  LDL.LU R7, [R1+0xd0] ;  /* 0x0000d00001077983 */ /* 0x001ea20000300800 */
[----:B------:R-:W-:-:S02]  /*94c00*/  ISETP.LT.AND P6, PT, R23, c[0x0][0x178], !P4 ;  /* 0x00005e0017007a0c */ /* 0x000fc400067c1270 */
[----:B------:R-:W-:Y:S01]  /*94c10*/  ISETP.LT.AND P4, PT, R29, c[0x0][0x178], !P4 ;  /* 0x00005e001d007a0c */ /* 0x000fe20006781270 */
[C---:B------:R-:W-:Y:S01]  /*94c20*/  IMAD.WIDE R16, R0.reuse, 0x2, R2 ;  /* 0x0000000200107825 */ /* 0x040fe200078e0202 */
[----:B------:R-:W-:Y:S02]  /*94c30*/  ISETP.LT.AND P0, PT, R23, c[0x0][0x178], !P3 ;  /* 0x00005e0017007a0c */ /* 0x000fe40005f01270 */
[----:B------:R-:W-:Y:S01]  /*94c40*/  ISETP.LT.AND P3, PT, R29, c[0x0][0x178], !P3 ;  /* 0x00005e001d007a0c */ /* 0x000fe20005f61270 */
[C---:B------:R-:W-:Y:S01]  /*94c50*/  IMAD.WIDE R4, R0.reuse, 0x2, R24 ;  /* 0x0000000200047825 */ /* 0x040fe200078e0218 */
[----:B------:R-:W-:Y:S02]  /*94c60*/  IADD3 R6, R0, c[0x0][0x198], RZ ;  /* 0x0000660000067a10 */ /* 0x000fe40007ffe0ff */
[----:B-----5:R-:W-:-:S03]  /*94c70*/  PRMT R8, R27, 0x7632, R8 ;  /* 0x000076321b087816 */ /* 0x020fc60000000008 */
[----:B------:R0:W-:Y:S01]  /*94c80*/  @P6 STG.E.U16 [R16.64], R27 ;  /* 0x0000001b10006986 */ /* 0x0001e2000c101506 */
[----:B------:R-:W-:-:S03]  /*94c90*/  IADD3 R0, R6, c[0x0][0x198], RZ ;  /* 0x0000660006007a10 */ /* 0x000fc60007ffe0ff */
[----:B0-----:R-:W5:Y:S04]  /*94ca0*/  LDL.LU R27, [R1+0x200] ;  /* 0x00020000011b7983 */ /* 0x001f680000300800 */
[----:B--2---:R0:W-:Y:S01]  /*94cb0*/  @P4 STG.E.U16 [R4.64], R7 ;  /* 0x0000000704004986 */ /* 0x0041e2000c101506 */
[----:B------:R-:W-:Y:S02]  /*94cc0*/  PRMT R12, R7, 0x7632, R12 ;  /* 0x00007632070c7816 */ /* 0x000fe4000000000c */
[----:B---3--:R-:W-:Y:S02]  /*94cd0*/  ISETP.GE.AND P4, PT, R19, c[0x0][0x17c], PT ;  /* 0x00005f0013007a0c */ /* 0x008fe40003f86270 */
[----:B------:R-:W2:Y:S01]  /*94ce0*/  LDL.LU R19, [R1+0x2030] ;  /* 0x0020300001137983 */ /* 0x000ea20000300800 */
[----:B0-----:R-:W-:-:S04]  /*94cf0*/  IMAD.WIDE R4, R6, 0x2, R2 ;  /* 0x0000000206047825 */ /* 0x001fc800078e0202 */
[----:B------:R-:W-:Y:S01]  /*94d00*/  IMAD.WIDE R6, R6, 0x2, R24 ;  /* 0x0000000206067825 */ /* 0x000fe200078e0218 */
[----:B------:R-:W-:Y:S01]  /*94d10*/  @P0 STG.E.U16 [R4.64], R8 ;  /* 0x0000000804000986 */ /* 0x000fe2000c101506 */
[----:B----4-:R-:W-:-:S03]  /*94d20*/  ISETP.GE.AND P0, PT, R18, c[0x0][0x17c], PT ;  /* 0x00005f0012007a0c */ /* 0x010fc60003f06270 */
[----:B------:R-:W3:Y:S04]  /*94d30*/  LDL.LU R18, [R1+0x202c] ;  /* 0x00202c0001127983 */ /* 0x000ee80000300800 */
[----:B------:R0:W-:Y:S04]  /*94d40*/  @P3 STG.E.U16 [R6.64], R12 ;  /* 0x0000000c06003986 */ /* 0x0001e8000c101506 */
[----:B0-----:R-:W4:Y:S01]  /*94d50*/  LDL.LU R7, [R1+0x1d0] ;  /* 0x0001d00001077983 */ /* 0x001f220000300800 */
[----:B------:R-:W-:Y:S02]  /*94d60*/  ISETP.LT.AND P6, PT, R23, c[0x0][0x178], !P2 ;  /* 0x00005e0017007a0c */ /* 0x000fe400057c1270 */
[----:B------:R-:W-:Y:S01]  /*94d70*/  ISETP.LT.AND P2, PT, R29, c[0x0][0x178], !P2 ;  /* 0x00005e001d007a0c */ /* 0x000fe20005741270 */
[----:B------:R-:W-:Y:S01]  /*94d80*/  IMAD.WIDE R16, R0, 0x2, R2 ;  /* 0x0000000200107825 */ /* 0x000fe200078e0202 */
[----:B------:R-:W-:-:S02]  /*94d90*/  ISETP.LT.AND P3, PT, R23, c[0x0][0x178], !P5 ;  /* 0x00005e0017007a0c */ /* 0x000fc40006f61270 */
[C---:B------:R-:W-:Y:S01]  /*94da0*/  IADD3 R6, R0.reuse, c[0x0][0x198], RZ ;  /* 0x0000660000067a10 */ /* 0x040fe20007ffe0ff */
[----:B------:R-:W-:Y:S01]  /*94db0*/  IMAD.WIDE R4, R0, 0x2, R24 ;  /* 0x0000000200047825 */ /* 0x000fe200078e0218 */
[----:B------:R-:W-:Y:S02]  /*94dc0*/  PRMT R12, R26, 0x7632, R12 ;  /* 0x000076321a0c7816 */ /* 0x000fe4000000000c */
[----:B------:R-:W-:-:S03]  /*94dd0*/  ISETP.LT.AND P5, PT, R29, c[0x0][0x178], !P5 ;  /* 0x00005e001d007a0c */ /* 0x000fc60006fa1270 */
[----:B----4-:R-:W-:Y:S01]  /*94de0*/  @P6 STG.E.U16 [R16.64], R7 ;  /* 0x0000000710006986 */ /* 0x010fe2000c101506 */
[----:B------:R-:W-:-:S03]  /*94df0*/  PRMT R8, R7, 0x7632, R8 ;  /* 0x0000763207087816 */ /* 0x000fc60000000008 */
[----:B------:R0:W-:Y:S01]  /*94e00*/  @P2 STG.E.U16 [R4.64], R26 ;  /* 0x0000001a04002986 */ /* 0x0001e2000c101506 */
[----:B--2---:R-:W-:Y:S01]  /*94e10*/  ISETP.GE.AND P2, PT, R19, c[0x0][0x17c], PT ;  /* 0x00005f0013007a0c */ /* 0x004fe20003f46270 */
[----:B0-----:R-:W-:Y:S02]  /*94e20*/  IMAD.WIDE R4, R6, 0x2, R2 ;  /* 0x0000000206047825 */ /* 0x001fe400078e0202 */
[----:B------:R-:W2:Y:S04]  /*94e30*/  LDL.LU R26, [R1+0x194] ;  /* 0x00019400011a7983 */ /* 0x000ea80000300800 */
[----:B------:R0:W-:Y:S01]  /*94e40*/  @P3 STG.E.U16 [R4.64], R8 ;  /* 0x0000000804003986 */ /* 0x0001e2000c101506 */
[----:B---3--:R-:W-:-:S03]  /*94e50*/  ISETP.GE.AND P3, PT, R18, c[0x0][0x17c], PT ;  /* 0x00005f0012007a0c */ /* 0x008fc60003f66270 */
        /* <DEDUP_REMOVED lines=15> */
[C---:B------:R-:W-:Y:S02]  /*94f50*/  IADD3 R0, R6.reuse, c[0x0][0x198], RZ ;  /* 0x0000660006007a10 */ /* 0x040fe40007ffe0ff */
[----:B------:R-:W-:Y:S02]  /*94f60*/  PRMT R12, R9, 0x7632, R12 ;  /* 0x00007632090c7816 */ /* 0x000fe4000000000c */
[----:B------:R-:W-:Y:S01]  /*94f70*/  ISETP.LT.AND P6, PT, R23, c[0x0][0x178], !P0 ;  /* 0x00005e0017007a0c */ /* 0x000fe200047c1270 */
[----:B0-----:R-:W-:Y:S01]  /*94f80*/  IMAD.WIDE R4, R6, 0x2, R2 ;  /* 0x0000000206047825 */ /* 0x001fe200078e0202 */
[----:B------:R-:W5:Y:S01]  /*94f90*/  LDL.LU R9, [R1+0x225c] ;  /* 0x00225c0001097983 */ /* 0x000f620000300800 */
[----:B------:R-:W-:-:S02]  /*94fa0*/  ISETP.LT.AND P1, PT, R29, c[0x0][0x178], !P0 ;  /* 0x00005e001d007a0c */ /* 0x000fc40004721270 */
[----:B------:R-:W-:Y:S01]  /*94fb0*/  IMAD.WIDE R6, R6, 0x2, R24 ;  /* 0x0000000206067825 */ /* 0x000fe200078e0218 */
[----:B------:R-:W5:Y:S04]  /*94fc0*/  LDL.LU R27, [R1+0x1a4] ;  /* 0x0001a400011b7983 */ /* 0x000f680000300800 */
[----:B------:R-:W-:Y:S04]  /*94fd0*/  @P5 STG.E.U16 [R4.64], R8 ;  /* 0x0000000804005986 */ /* 0x000fe8000c101506 */
[----:B------:R0:W-:Y:S01]  /*94fe0*/  @P4 STG.E.U16 [R6.64], R12 ;  /* 0x0000000c06004986 */ /* 0x0001e2000c101506 */
[----:B---3--:R-:W-:-:S03]  /*94ff0*/  ISETP.GE.AND P0, PT, R19, c[0x0][0x17c], PT ;  /* 0x00005f0013007a0c */ /* 0x008fc60003f06270 */
[----:B------:R-:W3:Y:S01]  /*95000*/  LDL.LU R19, [R1+0x2040] ;  /* 0x0020400001137983 */ /* 0x000ee20000300800 */
[----:B----4-:R-:W-:-:S03]  /*95010*/  ISETP.GE.AND P5, PT, R18, c[0x0][0x17c], PT ;  /* 0x00005f0012007a0c */ /* 0x010fc60003fa6270 */
[----:B------:R-:W4:Y:S04]  /*95020*/  LDL.LU R18, [R1+0x203c] ;  /* 0x00203c0001127983 */ /* 0x000f280000300800 */
[----:B0-----:R-:W3:Y:S01]  /*95030*/  LDL.LU R7, [R1+0x164] ;  /* 0x0001640001077983 */ /* 0x001ee20000300800 */
[----:B------:R-:W-:Y:S01]  /*95040*/  ISETP.LT.AND P4, PT, R23, c[0x0][0x178], !P2 ;  /* 0x00005e0017007a0c */ /* 0x000fe20005781270 */
[C---:B------:R-:W-:Y:S01]  /*95050*/  IMAD.WIDE R16, R0.reuse, 0x2, R2 ;  /* 0x0000000200107825 */ /* 0x040fe200078e0202 */
[----:B------:R-:W-:Y:S02]  /*95060*/  ISETP.LT.AND P2, PT, R29, c[0x0][0x178], !P2 ;  /* 0x00005e001d007a0c */ /* 0x000fe40005741270 */
[C---:B------:R-:W-:Y:S01]  /*95070*/  IADD3 R6, R0.reuse, c[0x0][0x198], RZ ;  /* 0x0000660000067a10 */ /* 0x040fe20007ffe0ff */
[----:B------:R-:W-:Y:S01]  /*95080*/  IMAD.WIDE R4, R0, 0x2, R24 ;  /* 0x0000000200047825 */ /* 0x000fe200078e0218 */
[----:B--2---:R0:W-:Y:S01]  /*95090*/  @P6 STG.E.U16 [R16.64], R26 ;  /* 0x0000001a10006986 */ /* 0x0041e2000c101506 */
[----:B------:R-:W-:-:S02]  /*950a0*/  PRMT R8, R26, 0x7632, R8 ;  /* 0x000076321a087816 */ /* 0x000fc40000000008 */
[C---:B------:R-:W-:Y:S01]  /*950b0*/  IADD3 R0, R6.reuse, c[0x0][0x198], RZ ;  /* 0x0000660006007a10 */ /* 0x040fe20007ffe0ff */
[----:B0-----:R-:W2:Y:S04]  /*950c0*/  LDL.LU R26, [R1+0x1c4] ;  /* 0x0001c400011a7983 */ /* 0x001ea80000300800 */
[----:B---3--:R0:W-:Y:S01]  /*950d0*/  @P1 STG.E.U16 [R4.64], R7 ;  /* 0x0000000704001986 */ /* 0x0081e2000c101506 */
[----:B------:R-:W-:Y:S02]  /*950e0*/  PRMT R12, R7, 0x7632, R12 ;  /* 0x00007632070c7816 */ /* 0x000fe4000000000c */
[----:B------:R-:W-:Y:S02]  /*950f0*/  ISETP.GE.AND P1, PT, R19, c[0x0][0x17c], PT ;  /* 0x00005f0013007a0c */ /* 0x000fe40003f26270 */
[----:B------:R-:W3:Y:S01]  /*95100*/  LDL.LU R19, [R1+0x2048] ;  /* 0x0020480001137983 */ /* 0x000ee20000300800 */
[----:B0-----:R-:W-:-:S04]  /*95110*/  IMAD.WIDE R4, R6, 0x2, R2 ;  /* 0x0000000206047825 */ /* 0x001fc800078e0202 */
[----:B------:R-:W-:Y:S01]  /*95120*/  IMAD.WIDE R6, R6, 0x2, R24 ;  /* 0x0000000206067825 */ /* 0x000fe200078e0218 */
[----:B------:R-:W-:Y:S01]  /*95130*/  @P4 STG.E.U16 [R4.64], R8 ;  /* 0x0000000804004986 */ /* 0x000fe2000c101506 */
[----:B----4-:R-:W-:-:S03]  /*95140*/  ISETP.GE.AND P4, PT, R18, c[0x0][0x17c], PT ;  /* 0x00005f0012007a0c */ /* 0x010fc60003f86270 */
[----:B------:R-:W4:Y:S04]  /*95150*/  LDL.LU R18, [R1+0x2044] ;  /* 0x0020440001127983 */ /* 0x000f280000300800 */
[----:B------:R0:W-:Y:S04]  /*95160*/  @P2 STG.E.U16 [R6.64], R12 ;  /* 0x0000000c06002986 */ /* 0x0001e8000c101506 */
[----:B0-----:R-:W2:Y:S01]  /*95170*/  LDL.LU R7, [R1+0x144] ;  /* 0x0001440001077983 */ /* 0x001ea20000300800 */
[----:B------:R-:W-:Y:S02]  /*95180*/  ISETP.LT.AND P6, PT, R23, c[0x0][0x178], !P3 ;  /* 0x00005e0017007a0c */ /* 0x000fe40005fc1270 */
[----:B------:R-:W-:Y:S01]  /*95190*/  ISETP.LT.AND P3, PT, R29, c[0x0][0x178], !P3 ;  /* 0x00005e001d007a0c */ /* 0x000fe20005f61270 */
[----:B------:R-:W-:Y:S01]  /*951a0*/  IMAD.WIDE R16, R0, 0x2, R2 ;  /* 0x0000000200107825 */ /* 0x000fe200078e0202 */
[----:B------:R-:W-:-:S02]  /*951b0*/  ISETP.LT.AND P2, PT, R23, c[0x0][0x178], !P0 ;  /* 0x00005e0017007a0c */ /* 0x000fc40004741270 */
        /* <DEDUP_REMOVED lines=21> */
[C---:B0-----:R-:W-:Y:S02]  /*95310*/  IMAD.WIDE R4, R0.reuse, 0x2, R24 ;  /* 0x0000000200047825 */ /* 0x041fe400078e0218 */
[----:B------:R0:W-:Y:S04]  /*95320*/  @P6 STG.E.U16 [R16.64], R26 ;  /* 0x0000001a10006986 */ /* 0x0001e8000c101506 */
[----:B------:R4:W-:Y:S01]  /*95330*/  @P5 STG.E.U16 [R4.64], R9 ;  /* 0x0000000904005986 */ /* 0x0009e2000c101506 */
[----:B-1----:R-:W-:-:S02]  /*95340*/  IADD3 R6, R0, c[0x0][0x198], RZ ;  /* 0x0000660000067a10 */ /* 0x002fc40007ffe0ff */
[----:B------:R-:W-:Y:S02]  /*95350*/  PRMT R12, R26, 0x7632, R12 ;  /* 0x000076321a0c7816 */ /* 0x000fe4000000000c */
[----:B------:R-:W-:Y:S01]  /*95360*/  ISETP.LT.AND P6, PT, R23, c[0x0][0x178], !P4 ;  /* 0x00005e0017007a0c */ /* 0x000fe200067c1270 */
[----:B0-----:R-:W5:Y:S01]  /*95370*/  LDL.LU R26, [R1+0x154] ;  /* 0x00015400011a7983 */ /* 0x001f620000300800 */
[----:B----4-:R-:W-:Y:S01]  /*95380*/  IMAD.WIDE R4, R6, 0x2, R2 ;  /* 0x0000000206047825 */ /* 0x010fe200078e0202 */
[----:B------:R-:W-:-:S04]  /*95390*/  ISETP.LT.AND P5, PT, R29, c[0x0][0x178], !P4 ;  /* 0x00005e001d007a0c */ /* 0x000fc800067a1270 */
[----:B------:R0:W-:Y:S01]  /*953a0*/  @P0 STG.E.U16 [R4.64], R12 ;  /* 0x0000000c04000986 */ /* 0x0001e2000c101506 */
[----:B--2---:R-:W-:-:S03]  /*953b0*/  ISETP.GE.AND P4, PT, R19, c[0x0][0x17c], PT ;  /* 0x00005f0013007a0c */ /* 0x004fc60003f86270 */
[----:B------:R-:W2:Y:S01]  /*953c0*/  LDL.LU R19, [R1+0x2058] ;  /* 0x0020580001137983 */ /* 0x000ea20000300800 */
[----:B---3--:R-:W-:-:S03]  /*953d0*/  ISETP.GE.AND P0, PT, R18, c[0x0][0x17c], PT ;  /* 0x00005f0012007a0c */ /* 0x008fc60003f06270 */
[----:B------:R-:W3:Y:S01]  /*953e0*/  LDL.LU R18, [R1+0x2054] ;  /* 0x0020540001127983 */ /* 0x000ee20000300800 */
[----:B------:R-:W-:Y:S02]  /*953f0*/  ISETP.LT.AND P1, PT, R29, c[0x0][0x178], !P1 ;  /* 0x00005e001d007a0c */ /* 0x000fe40004f21270 */
[C---:B------:R-:W-:Y:S01]  /*95400*/  IADD3 R0, R6.reuse, c[0x0][0x198], RZ ;  /* 0x0000660006007a10 */ /* 0x040fe20007ffe0ff */
[----:B------:R-:W-:Y:S01]  /*95410*/  IMAD.WIDE R6, R6, 0x2, R24 ;  /* 0x0000000206067825 */ /* 0x000fe200078e0218 */
[----:B------:R-:W-:-:S03]  /*95420*/  PRMT R16, R9, 0x7632, R16 ;  /* 0x0000763209107816 */ /* 0x000fc60000000010 */
[----:B------:R-:W-:-:S06]  /*95430*/  IMAD.WIDE R8, R0, 0x2, R2 ;  /* 0x0000000200087825 */ /* 0x000fcc00078e0202 */
[----:B------:R1:W-:Y:S01]  /*95440*/  @P1 STG.E.U16 [R6.64], R16 ;  /* 0x0000001006001986 */ /* 0x0003e2000c101506 */
[----:B------:R-:W-:Y:S01]  /*95450*/  ISETP.LT.AND P1, PT, R23, c[0x0][0x178], !P3 ;  /* 0x00005e0017007a0c */ /* 0x000fe20005f21270 */
[----:B0-----:R-:W-:Y:S01]  /*95460*/  IMAD.WIDE R4, R0, 0x2, R24 ;  /* 0x0000000200047825 */ /* 0x001fe200078e0218 */
[----:B------:R-:W-:Y:S01]  /*95470*/  ISETP.LT.AND P3, PT, R29, c[0x0][0x178], !P3 ;  /* 0x00005e001d007a0c */ /* 0x000fe20005f61270 */
[----:B-----5:R0:W-:Y:S01]  /*95480*/  @P6 STG.E.U16 [R8.64], R27 ;  /* 0x0000001b08006986 */ /* 0x0201e2000c101506 */
[----:B------:R-:W-:-:S03]  /*95490*/  PRMT R12, R27, 0x7632, R12 ;  /* 0x000076321b0c7816 */ /* 0x000fc6000000000c */
[----:B------:R4:W-:Y:S01]  /*954a0*/  @P5 STG.E.U16 [R4.64], R13 ;  /* 0x0000000d04005986 */ /* 0x0009e2000c101506 */
[----:B-1----:R-:W-:-:S04]  /*954b0*/  IADD3 R6, R0, c[0x0][0x198], RZ ;  /* 0x0000660000067a10 */ /* 0x002fc80007ffe0ff */
[C---:B------:R-:W-:Y:S01]  /*954c0*/  IADD3 R0, R6.reuse, c[0x0][0x198], RZ ;  /* 0x0000660006007a10 */ /* 0x040fe20007ffe0ff */
[----:B0-----:R-:W5:Y:S01]  /*954d0*/  LDL.LU R27, [R1+0x1e4] ;  /* 0x0001e400011b7983 */ /* 0x001f620000300800 */
[----:B----4-:R-:W-:Y:S01]  /*954e0*/  IMAD.WIDE R4, R6, 0x2, R2 ;  /* 0x0000000206047825 */ /* 0x010fe200078e0202 */
[----:B------:R-:W-:-:S03]  /*954f0*/  PRMT R13, R13, 0x7632, R13 ;  /* 0x000076320d0d7816 */ /* 0x000fc6000000000d */
[----:B------:R-:W-:Y:S01]  /*95500*/  IMAD.WIDE R6, R6, 0x2, R24 ;  /* 0x0000000206067825 */ /* 0x000fe200078e0218 */
[----:B------:R-:W-:Y:S01]  /*95510*/  ISETP.LT.AND P6, PT, R23, c[0x0][0x178], !P2 ;  /* 0x00005e0017007a0c */ /* 0x000fe200057c1270 */
[----:B------:R-:W-:Y:S01]  /*95520*/  @P1 STG.E.U16 [R4.64], R12 ;  /* 0x0000000c04001986 */ /* 0x000fe2000c101506 */
[----:B------:R-:W-:-:S03]  /*95530*/  ISETP.LT.AND P5, PT, R29, c[0x0][0x178], !P2 ;  /* 0x00005e001d007a0c */ /* 0x000fc600057a1270 */
[----:B------:R0:W-:Y:S01]  /*95540*/  @P3 STG.E.U16 [R6.64], R13 ;  /* 0x0000000d06003986 */ /* 0x0001e2000c101506 */
[----:B--2---:R-:W-:-:S03]  /*95550*/  ISETP.GE.AND P2, PT, R19, c[0x0][0x17c], PT ;  /* 0x00005f0013007a0c */ /* 0x004fc60003f46270 */
[----:B------:R-:W2:Y:S01]  /*95560*/  LDL.LU R19, [R1+0x2060] ;  /* 0x0020600001137983 */ /* 0x000ea20000300800 */
[----:B---3--:R-:W-:-:S03]  /*95570*/  ISETP.GE.AND P1, PT, R18, c[0x0][0x17c], PT ;  /* 0x00005f0012007a0c */ /* 0x008fc60003f26270 */
[----:B------:R-:W3:Y:S04]  /*95580*/  LDL.LU R18, [R1+0x205c] ;  /* 0x00205c0001127983 */ /* 0x000ee80000300800 */
[----:B0-----:R-:W4:Y:S01]  /*95590*/  LDL.LU R7, [R1+0x1f4] ;  /* 0x0001f40001077983 */ /* 0x001f220000300800 */
[----:B------:R-:W-:Y:S01]  /*955a0*/  ISETP.LT.AND P3, PT, R23, c[0x0][0x178], !P4 ;  /* 0x00005e0017007a0c */ /* 0x000fe20006761270 */
[C---:B------:R-:W-:Y:S01]  /*955b0*/  IMAD.WIDE R8, R0.reuse, 0x2, R2 ;  /* 0x0000000200087825 */ /* 0x040fe200078e0202 */
[----:B------:R-:W-:Y:S02]  /*955c0*/  ISETP.LT.AND P4, PT, R29, c[0x0][0x178], !P4 ;  /* 0x00005e001d007a0c */ /* 0x000fe40006781270 */
[C---:B------:R-:W-:Y:S01]  /*955d0*/  IADD3 R6, R0.reuse, c[0x0][0x198], RZ ;  /* 0x0000660000067a10 */ /* 0x040fe20007ffe0ff */
[----:B------:R-:W-:Y:S01]  /*955e0*/  IMAD.WIDE R4, R0, 0x2, R24 ;  /* 0x0000000200047825 */ /* 0x000fe200078e0218 */
[----:B------:R-:W-:-:S02]  /*955f0*/  PRMT R13, R26, 0x7632, R13 ;  /* 0x000076321a0d7816 */ /* 0x000fc4000000000d */
[----:B------:R-:W-:Y:S01]  /*95600*/  IADD3 R0, R6, c[0x0][0x198], RZ ;  /* 0x0000660006007a10 */ /* 0x000fe20007ffe0ff */
[----:B----4-:R-:W-:Y:S01]  /*95610*/  @P6 STG.E.U16 [R8.64], R7 ;  /* 0x0000000708006986 */ /* 0x010fe2000c101506 */
[----:B------:R-:W-:-:S03]  /*95620*/  PRMT R12, R7, 0x7632, R12 ;  /* 0x00007632070c7816 */ /* 0x000fc6000000000c */
[----:B------:R0:W-:Y:S01]  /*95630*/  @P5 STG.E.U16 [R4.64], R26 ;  /* 0x0000001a04005986 */ /* 0x0001e2000c101506 */
[----:B------:R-:W-:Y:S02]  /*95640*/  ISETP.LT.AND P6, PT, R23, c[0x0][0x178], !P0 ;  /* 0x00005e0017007a0c */ /* 0x000fe400047c1270 */
[----:B------:R-:W-:Y:S02]  /*95650*/  ISETP.LT.AND P5, PT, R29, c[0x0][0x178], !P0 ;  /* 0x00005e001d007a0c */ /* 0x000fe400047a1270 */
[----:B--2---:R-:W-:Y:S02]  /*95660*/  ISETP.GE.AND P0, PT, R19, c[0x0][0x17c], PT ;  /* 0x00005f0013007a0c */ /* 0x004fe40003f06270 */
[----:B------:R-:W2:Y:S01]  /*95670*/  LDL.LU R19, [R1+0x174] ;  /* 0x0001740001137983 */ /* 0x000ea20000300800 */
[----:B0-----:R-:W-:-:S03]  /*95680*/  IMAD.WIDE R4, R6, 0x2, R2 ;  /* 0x0000000206047825 */ /* 0x001fc600078e0202 */
[----:B------:R-:W4:Y:S01]  /*95690*/  LDL.LU R26, [R1+0x2068] ;  /* 0x00206800011a7983 */ /* 0x000f220000300800 */
[----:B------:R-:W-:-:S03]  /*956a0*/  IMAD.WIDE R6, R6, 0x2, R24 ;  /* 0x0000000206067825 */ /* 0x000fc600078e0218 */
[----:B------:R-:W-:Y:S01]  /*956b0*/  @P3 STG.E.U16 [R4.64], R12 ;  /* 0x0000000c04003986 */ /* 0x000fe2000c101506 */
[----:B---3--:R-:W-:-:S03]  /*956c0*/  ISETP.GE.AND P3, PT, R18, c[0x0][0x17c], PT ;  /* 0x00005f0012007a0c */ /* 0x008fc60003f66270 */
[----:B------:R-:W3:Y:S04]  /*956d0*/  LDL.LU R18, [R1+0x2064] ;  /* 0x0020640001127983 */ /* 0x000ee80000300800 */
[----:B------:R0:W-:Y:S04]  /*956e0*/  @P4 STG.E.U16 [R6.64], R13 ;  /* 0x0000000d06004986 */ /* 0x0001e8000c101506 */
[----:B0-----:R-:W2:Y:S01]  /*956f0*/  LDL.LU R7, [R1+0xd4] ;  /* 0x0000d40001077983 */ /* 0x001ea20000300800 */
[----:B------:R-:W-:Y:S01]  /*95700*/  ISETP.LT.AND P4, PT, R23, c[0x0][0x178], !P2 ;  /* 0x00005e0017007a0c */ /* 0x000fe20005781270 */
[C---:B------:R-:W-:Y:S01]  /*95710*/  IMAD.WIDE R8, R0.reuse, 0x2, R2 ;  /* 0x0000000200087825 */ /* 0x040fe200078e0202 */
[----:B------:R-:W-:-:S03]  /*95720*/  IADD3 R6, R0, c[0x0][0x198], RZ ;  /* 0x0000660000067a10 */ /* 0x000fc60007ffe0ff */
[----:B------:R-:W-:Y:S01]  /*95730*/  IMAD.WIDE R4, R0, 0x2, R24 ;  /* 0x0000000200047825 */ /* 0x000fe200078e0218 */
[----:B-----5:R0:W-:Y:S01]  /*95740*/  @P6 STG.E.U16 [R8.64], R27 ;  /* 0x0000001b08006986 */ /* 0x0201e2000c101506 */
[----:B------:R-:W-:Y:S02]  /*95750*/  PRMT R12, R27, 0x7632, R12 ;  /* 0x000076321b0c7816 */ /* 0x000fe4000000000c */
[----:B------:R-:W-:Y:S01]  /*95760*/  ISETP.LT.AND P6, PT, R23, c[0x0][0x178], !P1 ;  /* 0x00005e0017007a0c */ /* 0x000fe20004fc1270 */
[----:B0-----:R-:W5:Y:S04]  /*95770*/  LDL.LU R27, [R1+0x204] ;  /* 0x00020400011b7983 */ /* 0x001f680000300800 */
[----:B--2---:R0:W-:Y:S01]  /*95780*/  @P5 STG.E.U16 [R4.64], R7 ;  /* 0x0000000704005986 */ /* 0x0041e2000c101506 */
[----:B------:R-:W-:Y:S01]  /*95790*/  ISETP.LT.AND P5, PT, R29, c[0x0][0x178], !P1 ;  /* 0x00005e001d007a0c */ /* 0x000fe20004fa1270 */
[----:B0-----:R-:W-:-:S05]  /*957a0*/  IMAD.WIDE R4, R6, 0x2, R2 ;  /* 0x0000000206047825 */ /* 0x001fca00078e0202 */
[----:B------:R0:W-:Y:S01]  /*957b0*/  @P4 STG.E.U16 [R4.64], R12 ;  /* 0x0000000c04004986 */ /* 0x0001e2000c101506 */
[----:B----4-:R-:W-:Y:S02]  /*957c0*/  ISETP.GE.AND P1, PT, R26, c[0x0][0x17c], PT ;  /* 0x00005f001a007a0c */ /* 0x010fe40003f26270 */
[----:B---3--:R-:W-:Y:S01]  /*957d0*/  ISETP.GE.AND P4, PT, R18, c[0x0][0x17c], PT ;  /* 0x00005f0012007a0c */ /* 0x008fe20003f86270 */
[----:B0-----:R-:W2:Y:S04]  /*957e0*/  LDL.LU R12, [R1+0x1d4] ;  /* 0x0001d400010c7983 */ /* 0x001ea80000300800 */
[----:B------:R-:W3:Y:S04]  /*957f0*/  LDL.LU R26, [R1+0x2070] ;  /* 0x00207000011a7983 */ /* 0x000ee80000300800 */
[----:B------:R-:W4:Y:S01]  /*95800*/  LDL.LU R18, [R1+0x206c] ;  /* 0x00206c0001127983 */ /* 0x000f220000300800 */
[----:B------:R-:W-:-:S02]  /*95810*/  ISETP.LT.AND P2, PT, R29, c[0x0][0x178], !P2 ;  /* 0x00005e001d007a0c */ /* 0x000fc40005741270 */
[C---:B------:R-:W-:Y:S02]  /*95820*/  IADD3 R0, R6.reuse, c[0x0][0x198], RZ ;  /* 0x0000660006007a10 */ /* 0x040fe40007ffe0ff */
[----:B------:R-:W-:Y:S01]  /*95830*/  PRMT R13, R7, 0x7632, R13 ;  /* 0x00007632070d7816 */ /* 0x000fe2000000000d */
[----:B------:R-:W-:-:S04]  /*95840*/  IMAD.WIDE R6, R6, 0x2, R24 ;  /* 0x0000000206067825 */ /* 0x000fc800078e0218 */
[----:B------:R-:W-:-:S04]  /*95850*/  IMAD.WIDE R8, R0, 0x2, R2 ;  /* 0x0000000200087825 */ /* 0x000fc800078e0202 */
[----:B------:R0:W-:Y:S01]  /*95860*/  @P2 STG.E.U16 [R6.64], R13 ;  /* 0x0000000d06002986 */ /* 0x0001e2000c101506 */
[----:B------:R-:W-:Y:S01]  /*95870*/  ISETP.LT.AND P2, PT, R23, c[0x0][0x178], !P0 ;  /* 0x00005e0017007a0c */ /* 0x000fe20004741270 */
[C---:B------:R-:W-:Y:S01]  /*95880*/  IMAD.WIDE R4, R0.reuse, 0x2, R24 ;  /* 0x0000000200047825 */ /* 0x040fe200078e0218 */
[----:B0-----:R-:W-:Y:S02]  /*95890*/  IADD3 R6, R0, c[0x0][0x198], RZ ;  /* 0x0000660000067a10 */ /* 0x001fe40007ffe0ff */
[----:B------:R-:W-:Y:S01]  /*958a0*/  PRMT R13, R19, 0x7632, R13 ;  /* 0x00007632130d7816 */ /* 0x000fe2000000000d */
[----:B--2---:R-:W-:Y:S01]  /*958b0*/  @P6 STG.E.U16 [R8.64], R12 ;  /* 0x0000000c08006986 */ /* 0x004fe2000c101506 */
[----:B------:R-:W-:-:S03]  /*958c0*/  PRMT R0, R12, 0x7632, R0 ;  /* 0x000076320c007816 */ /* 0x000fc60000000000 */
[----:B------:R0:W-:Y:S01]  /*958d0*/  @P5 STG.E.U16 [R4.64], R19 ;  /* 0x0000001304005986 */ /* 0x0001e2000c101506 */
[----:B------:R-:W-:Y:S02]  /*958e0*/  ISETP.LT.AND P6, PT, R23, c[0x0][0x178], !P3 ;  /* 0x00005e0017007a0c */ /* 0x000fe40005fc1270 */
[----:B------:R-:W-:Y:S02]  /*958f0*/  ISETP.LT.AND P5, PT, R29, c[0x0][0x178], !P3 ;  /* 0x00005e001d007a0c */ /* 0x000fe40005fa1270 */
[----:B---3--:R-:W-:Y:S01]  /*95900*/  ISETP.GE.AND P3, PT, R26, c[0x0][0x17c], PT ;  /* 0x00005f001a007a0c */ /* 0x008fe20003f66270 */
[----:B0-----:R-:W-:Y:S01]  /*95910*/  IMAD.WIDE R4, R6, 0x2, R2 ;  /* 0x0000000206047825 */ /* 0x001fe200078e0202 */
[----:B------:R-:W2:Y:S04]  /*95920*/  LDL.LU R19, [R1+0x198] ;  /* 0x0001980001137983 */ /* 0x000ea80000300800 */
[----:B------:R0:W-:Y:S01]  /*95930*/  @P2 STG.E.U16 [R4.64], R0 ;  /* 0x0000000004002986 */ /* 0x0001e2000c101506 */
[----:B----4-:R-:W-:-:S03]  /*95940*/  ISETP.GE.AND P2, PT, R18, c[0x0][0x17c], PT ;  /* 0x00005f0012007a0c */ /* 0x010fc60003f46270 */
[----:B------:R-:W3:Y:S04]  /*95950*/  LDL.LU R26, [R1+0x2078] ;  /* 0x00207800011a7983 */ /* 0x000ee80000300800 */
[----:B------:R-:W4:Y:S01]  /*95960*/  LDL.LU R18, [R1+0x2074] ;  /* 0x0020740001127983 */ /* 0x000f220000300800 */
[----:B------:R-:W-:Y:S02]  /*95970*/  ISETP.LT.AND P0, PT, R29, c[0x0][0x178], !P0 ;  /* 0x00005e001d007a0c */ /* 0x000fe40004701270 */
[C---:B------:R-:W-:Y:S01]  /*95980*/  IADD3 R12, R6.reuse, c[0x0][0x198], RZ ;  /* 0x00006600060c7a10 */ /* 0x040fe20007ffe0ff */
[----:B------:R-:W-:-:S04]  /*95990*/  IMAD.WIDE R6, R6, 0x2, R24 ;  /* 0x0000000206067825 */ /* 0x000fc800078e0218 */
[----:B------:R-:W-:-:S06]  /*959a0*/  IMAD.WIDE R8, R12, 0x2, R2 ;  /* 0x000000020c087825 */ /* 0x000fcc00078e0202 */
        /* <DEDUP_REMOVED lines=11> */
[----:B------:R-:W-:Y:S01]  /*95a60*/  ISETP.LT.AND P6, PT, R23, c[0x0][0x178], !P4 ;  /* 0x00005e0017007a0c */ /* 0x000fe200067c1270 */
[----:B------:R-:W5:Y:S01]  /*95a70*/  LDL.LU R10, [R1+0x2258] ;  /* 0x00225800010a7983 */ /* 0x000f620000300800 */
[----:B------:R-:W-:Y:S01]  /*95a80*/  ISETP.LT.AND P5, PT, R29, c[0x0][0x178], !P4 ;  /* 0x00005e001d007a0c */ /* 0x000fe200067a1270 */
[----:B------:R-:W-:-:S02]  /*95a90*/  IMAD.WIDE R6, R6, 0x2, R24 ;  /* 0x0000000206067825 */ /* 0x000fc400078e0218 */
        /* <DEDUP_REMOVED lines=8> */
[----:B------:R-:W-:Y:S01]  /*95b20*/  ISETP.LT.AND P1, PT, R23, c[0x0][0x178], !P3 ;  /* 0x00005e0017007a0c */ /* 0x000fe20005f21270 */
[----:B------:R-:W-:Y:S01]  /*95b30*/  IMAD.WIDE R8, R12, 0x2, R2 ;  /* 0x000000020c087825 */ /* 0x000fe200078e0202 */
[----:B------:R-:W-:-:S02]  /*95b40*/  ISETP.LT.AND P3, PT, R29, c[0x0][0x178], !P3 ;  /* 0x00005e001d007a0c */ /* 0x000fc40005f61270 */
[C---:B------:R-:W-:Y:S01]  /*95b50*/  IADD3 R6, R12.reuse, c[0x0][0x198], RZ ;  /* 0x000066000c067a10 */ /* 0x040fe20007ffe0ff */
[----:B------:R-:W-:Y:S01]  /*95b60*/  IMAD.WIDE R4, R12, 0x2, R24 ;  /* 0x000000020c047825 */ /* 0x000fe200078e0218 */
[----:B--2---:R0:W-:Y:S01]  /*95b70*/  @P6 STG.E.U16 [R8.64], R19 ;  /* 0x0000001308006986 */ /* 0x0041e2000c101506 */
[----:B------:R-:W-:Y:S02]  /*95b80*/  PRMT R12, R19, 0x7632, R12 ;  /* 0x00007632130c7816 */ /* 0x000fe4000000000c */
[----:B------:R-:W-:Y:S02]  /*95b90*/  IADD3 R0, R6, c[0x0][0x198], RZ ;  /* 0x0000660006007a10 */ /* 0x000fe40007ffe0ff */
[----:B------:R-:W-:Y:S01]  /*95ba0*/  ISETP.LT.AND P6, PT, R23, c[0x0][0x178], !P2 ;  /* 0x00005e0017007a0c */ /* 0x000fe200057c1270 */
[----:B0-----:R-:W2:Y:S04]  /*95bb0*/  LDL.LU R19, [R1+0x1c8] ;  /* 0x0001c80001137983 */ /* 0x001ea80000300800 */
[----:B---3--:R0:W-:Y:S01]  /*95bc0*/  @P5 STG.E.U16 [R4.64], R7 ;  /* 0x0000000704005986 */ /* 0x0081e2000c101506 */
[----:B------:R-:W-:-:S02]  /*95bd0*/  PRMT R13, R7, 0x7632, R13 ;  /* 0x00007632070d7816 */ /* 0x000fc4000000000d */
[----:B------:R-:W-:Y:S02]  /*95be0*/  ISETP.LT.AND P5, PT, R29, c[0x0][0x178], !P2 ;  /* 0x00005e001d007a0c */ /* 0x000fe400057a1270 */
[----:B----4-:R-:W-:Y:S02]  /*95bf0*/  ISETP.GE.AND P2, PT, R27, c[0x0][0x17c], PT ;  /* 0x00005f001b007a0c */ /* 0x010fe40003f46270 */
[----:B------:R-:W3:Y:S01]  /*95c00*/  LDL.LU R27, [R1+0x2088] ;  /* 0x00208800011b7983 */ /* 0x000ee20000300800 */
[----:B0-----:R-:W-:-:S04]  /*95c10*/  IMAD.WIDE R4, R6, 0x2, R2 ;  /* 0x0000000206047825 */ /* 0x001fc800078e0202 */
[----:B------:R-:W-:Y:S01]  /*95c20*/  IMAD.WIDE R6, R6, 0x2, R24 ;  /* 0x0000000206067825 */ /* 0x000fe200078e0218 */
[----:B------:R-:W-:Y:S01]  /*95c30*/  @P1 STG.E.U16 [R4.64], R12 ;  /* 0x0000000c04001986 */ /* 0x000fe2000c101506 */
[----:B------:R-:W-:-:S03]  /*95c40*/  ISETP.GE.AND P1, PT, R18, c[0x0][0x17c], PT ;  /* 0x00005f0012007a0c */ /* 0x000fc60003f26270 */
[----:B------:R-:W4:Y:S04]  /*95c50*/  LDL.LU R18, [R1+0x2084] ;  /* 0x0020840001127983 */ /* 0x000f280000300800 */
[----:B------:R0:W-:Y:S04]  /*95c60*/  @P3 STG.E.U16 [R6.64], R13 ;  /* 0x0000000d06003986 */ /* 0x0001e8000c101506 */
[----:B0-----:R-:W2:Y:S01]  /*95c70*/  LDL.LU R7, [R1+0x1a8] ;  /* 0x0001a80001077983 */ /* 0x001ea20000300800 */
[----:B------:R-:W-:Y:S01]  /*95c80*/  ISETP.LT.AND P3, PT, R23, c[0x0][0x178], !P4 ;  /* 0x00005e0017007a0c */ /* 0x000fe20006761270 */
[C---:B------:R-:W-:Y:S01]  /*95c90*/  IMAD.WIDE R8, R0.reuse, 0x2, R2 ;  /* 0x0000000200087825 */ /* 0x040fe200078e0202 */
[----:B------:R-:W-:-:S03]  /*95ca0*/  IADD3 R6, R0, c[0x0][0x198], RZ ;  /* 0x0000660000067a10 */ /* 0x000fc60007ffe0ff */
[----:B------:R-:W-:Y:S01]  /*95cb0*/  IMAD.WIDE R4, R0, 0x2, R24 ;  /* 0x0000000200047825 */ /* 0x000fe200078e0218 */
[----:B------:R-:W-:Y:S02]  /*95cc0*/  PRMT R13, R26, 0x7632, R13 ;  /* 0x000076321a0d7816 */ /* 0x000fe4000000000d */
[----:B------:R-:W-:Y:S02]  /*95cd0*/  ISETP.LT.AND P4, PT, R29, c[0x0][0x178], !P4 ;  /* 0x00005e001d007a0c */ /* 0x000fe40006781270 */
[----:B------:R-:W-:Y:S01]  /*95ce0*/  IADD3 R0, R6, c[0x0][0x198], RZ ;  /* 0x0000660006007a10 */ /* 0x000fe20007ffe0ff */
        /* <DEDUP_REMOVED lines=12> */
[----:B------:R-:W-:-:S05]  /*95db0*/  IMAD.WIDE R6, R6, 0x2, R24 ;  /* 0x0000000206067825 */ /* 0x000fca00078e0218 */
[----:B------:R1:W-:Y:S01]  /*95dc0*/  @P4 STG.E.U16 [R6.64], R13 ;  /* 0x0000000d06004986 */ /* 0x0003e2000c101506 */
[----:B------:R-:W-:Y:S01]  /*95dd0*/  ISETP.LT.AND P4, PT, R23, c[0x0][0x178], !P2 ;  /* 0x00005e0017007a0c */ /* 0x000fe20005781270 */
[----:B------:R-:W-:-:S04]  /*95de0*/  IMAD.WIDE R8, R0, 0x2, R2 ;  /* 0x0000000200087825 */ /* 0x000fc800078e0202 */
[C---:B0-----:R-:W-:Y:S01]  /*95df0*/  IMAD.WIDE R4, R0.reuse, 0x2, R24 ;  /* 0x0000000200047825 */ /* 0x041fe200078e0218 */
[----:B------:R-:W-:Y:S01]  /*95e00*/  @P6 STG.E.U16 [R8.64], R19 ;  /* 0x0000001308006986 */ /* 0x000fe2000c101506 */
[----:B-1----:R-:W-:-:S03]  /*95e10*/  IADD3 R6, R0, c[0x0][0x198], RZ ;  /* 0x0000660000067a10 */ /* 0x002fc60007ffe0ff */
[----:B-----5:R0:W-:Y:S01]  /*95e20*/  @P5 STG.E.U16 [R4.64], R10 ;  /* 0x0000000a04005986 */ /* 0x0201e2000c101506 */
[----:B------:R-:W-:Y:S02]  /*95e30*/  ISETP.LT.AND P6, PT, R23, c[0x0][0x178], !P1 ;  /* 0x00005e0017007a0c */ /* 0x000fe40004fc1270 */
[----:B------:R-:W-:Y:S02]  /*95e40*/  ISETP.LT.AND P5, PT, R29, c[0x0][0x178], !P1 ;  /* 0x00005e001d007a0c */ /* 0x000fe40004fa1270 */
[----:B0-----:R-:W-:Y:S01]  /*95e50*/  PRMT R10, R19, 0x7632, R10 ;  /* 0x00007632130a7816 */ /* 0x001fe2000000000a */
[----:B------:R-:W-:Y:S01]  /*95e60*/  IMAD.WIDE R4, R6, 0x2, R2 ;  /* 0x0000000206047825 */ /* 0x000fe200078e0202 */
[----:B------:R-:W5:Y:S04]  /*95e70*/  LDL.LU R19, [R1+0x1f8] ;  /* 0x0001f80001137983 */ /* 0x000f680000300800 */
[----:B------:R0:W-:Y:S01]  /*95e80*/  @P4 STG.E.U16 [R4.64], R10 ;  /* 0x0000000a04004986 */ /* 0x0001e2000c101506 */
[----:B---3--:R-:W-:-:S03]  /*95e90*/  ISETP.GE.AND P1, PT, R27, c[0x0][0x17c], PT ;  /* 0x00005f001b007a0c */ /* 0x008fc60003f26270 */
[----:B------:R-:W3:Y:S01]  /*95ea0*/  LDL.LU R27, [R1+0x158] ;  /* 0x00015800011b7983 */ /* 0x000ee20000300800 */
[----:B----4-:R-:W-:-:S03]  /*95eb0*/  ISETP.GE.AND P4, PT, R18, c[0x0][0x17c], PT ;  /* 0x00005f0012007a0c */ /* 0x010fc60003f86270 */
[----:B------:R-:W4:Y:S04]  /*95ec0*/  LDL.LU R18, [R1+0x2098] ;  /* 0x0020980001127983 */ /* 0x000f280000300800 */
        /* <DEDUP_REMOVED lines=8> */
[----:B0-----:R-:W-:Y:S02]  /*95f50*/  IMAD.WIDE R4, R0, 0x2, R24 ;  /* 0x0000000200047825 */ /* 0x001fe400078e0218 */
[----:B--2---:R0:W-:Y:S01]  /*95f60*/  @P6 STG.E.U16 [R8.64], R26 ;  /* 0x0000001a08006986 */ /* 0x0041e2000c101506 */
[----:B------:R-:W-:-:S03]  /*95f70*/  PRMT R10, R26, 0x7632, R10 ;  /* 0x000076321a0a7816 */ /* 0x000fc6000000000a */
[----:B------:R2:W-:Y:S01]  /*95f80*/  @P5 STG.E.U16 [R4.64], R14 ;  /* 0x0000000e04005986 */ /* 0x0005e2000c101506 */
[----:B-1----:R-:W-:Y:S02]  /*95f90*/  IADD3 R6, R0, c[0x0][0x198], RZ ;  /* 0x0000660000067a10 */ /* 0x002fe40007ffe0ff */
[----:B------:R-:W-:Y:S02]  /*95fa0*/  ISETP.LT.AND P6, PT, R23, c[0x0][0x178], !P3 ;  /* 0x00005e0017007a0c */ /* 0x000fe40005fc1270 */
[----:B------:R-:W-:Y:S01]  /*95fb0*/  ISETP.LT.AND P5, PT, R29, c[0x0][0x178], !P3 ;  /* 0x00005e001d007a0c */ /* 0x000fe20005fa1270 */
[----:B0-----:R-:W5:Y:S01]  /*95fc0*/  LDL.LU R26, [R1+0x1e8] ;  /* 0x0001e800011a7983 */ /* 0x001f620000300800 */
[----:B--2---:R-:W-:-:S05]  /*95fd0*/  IMAD.WIDE R4, R6, 0x2, R2 ;  /* 0x0000000206047825 */ /* 0x004fca00078e0202 */
[----:B------:R0:W-:Y:S01]  /*95fe0*/  @P2 STG.E.U16 [R4.64], R10 ;  /* 0x0000000a04002986 */ /* 0x0001e2000c101506 */
[----:B----4-:R-:W-:-:S03]  /*95ff0*/  ISETP.GE.AND P3, PT, R18, c[0x0][0x17c], PT ;  /* 0x00005f0012007a0c */ /* 0x010fc60003f66270 */
        /* <DEDUP_REMOVED lines=15> */
[----:B-1----:R-:W-:Y:S02]  /*960f0*/  IADD3 R6, R0, c[0x0][0x198], RZ ;  /* 0x0000660000067a10 */ /* 0x002fe40007ffe0ff */
[----:B------:R-:W-:Y:S02]  /*96100*/  PRMT R12, R27, 0x7632, R12 ;  /* 0x000076321b0c7816 */ /* 0x000fe4000000000c */
[C---:B------:R-:W-:Y:S01]  /*96110*/  IADD3 R0, R6.reuse, c[0x0][0x198], RZ ;  /* 0x0000660006007a10 */ /* 0x040fe20007ffe0ff */
[----:B0-----:R-:W5:Y:S01]  /*96120*/  LDL.LU R19, [R1+0x1d8] ;  /* 0x0001d80001137983 */ /* 0x001f620000300800 */
[C---:B----4-:R-:W-:Y:S01]  /*96130*/  IMAD.WIDE R4, R6.reuse, 0x2, R2 ;  /* 0x0000000206047825 */ /* 0x050fe200078e0202 */
[----:B------:R-:W-:Y:S02]  /*96140*/  ISETP.LT.AND P6, PT, R23, c[0x0][0x178], !P4 ;  /* 0x00005e0017007a0c */ /* 0x000fe400067c1270 */
[----:B------:R-:W4:Y:S01]  /*96150*/  LDL.LU R27, [R1+0x178] ;  /* 0x00017800011b7983 */ /* 0x000f220000300800 */
[----:B------:R-:W-:Y:S01]  /*96160*/  IMAD.WIDE R6, R6, 0x2, R24 ;  /* 0x0000000206067825 */ /* 0x000fe200078e0218 */
[----:B------:R-:W-:-:S02]  /*96170*/  ISETP.LT.AND P5, PT, R29, c[0x0][0x178], !P4 ;  /* 0x00005e001d007a0c */ /* 0x000fc400067a1270 */
[----:B------:R-:W-:Y:S04]  /*96180*/  @P0 STG.E.U16 [R4.64], R10 ;  /* 0x0000000a04000986 */ /* 0x000fe8000c101506 */
[----:B------:R0:W-:Y:S01]  /*96190*/  @P1 STG.E.U16 [R6.64], R12 ;  /* 0x0000000c06001986 */ /* 0x0001e2000c101506 */
[----:B--2---:R-:W-:-:S03]  /*961a0*/  ISETP.GE.AND P4, PT, R18, c[0x0][0x17c], PT ;  /* 0x00005f0012007a0c */ /* 0x004fc60003f86270 */
[----:B------:R-:W2:Y:S01]  /*961b0*/  LDL.LU R18, [R1+0x20a8] ;  /* 0x0020a80001127983 */ /* 0x000ea20000300800 */
[----:B---3--:R-:W-:-:S03]  /*961c0*/  ISETP.GE.AND P0, PT, R13, c[0x0][0x17c], PT ;  /* 0x00005f000d007a0c */ /* 0x008fc60003f06270 */
[----:B------:R-:W3:Y:S04]  /*961d0*/  LDL.LU R13, [R1+0x20a4] ;  /* 0x0020a400010d7983 */ /* 0x000ee80000300800 */
[----:B0-----:R-:W2:Y:S01]  /*961e0*/  LDL.LU R7, [R1+0xd8] ;  /* 0x0000d80001077983 */ /* 0x001ea20000300800 */
[----:B------:R-:W-:Y:S01]  /*961f0*/  ISETP.LT.AND P1, PT, R23, c[0x0][0x178], !P3 ;  /* 0x00005e0017007a0c */ /* 0x000fe20005f21270 */
[C---:B------:R-:W-:Y:S01]  /*96200*/  IMAD.WIDE R8, R0.reuse, 0x2, R2 ;  /* 0x0000000200087825 */ /* 0x040fe200078e0202 */
[----:B------:R-:W-:-:S03]  /*96210*/  IADD3 R6, R0, c[0x0][0x198], RZ ;  /* 0x0000660000067a10 */ /* 0x000fc60007ffe0ff */
[----:B------:R-:W-:Y:S01]  /*96220*/  IMAD.WIDE R4, R0, 0x2, R24 ;  /* 0x0000000200047825 */ /* 0x000fe200078e0218 */
[----:B------:R0:W-:Y:S01]  /*96230*/  @P6 STG.E.U16 [R8.64], R26 ;  /* 0x0000001a08006986 */ /* 0x0001e2000c101506 */
[----:B------:R-:W-:Y:S02]  /*96240*/  PRMT R10, R26, 0x7632, R10 ;  /* 0x000076321a0a7816 */ /* 0x000fe4000000000a */
[----:B------:R-:W-:Y:S01]  /*96250*/  ISETP.LT.AND P6, PT, R23, c[0x0][0x178], !P2 ;  /* 0x00005e0017007a0c */ /* 0x000fe200057c1270 */
[----:B0-----:R-:W4:Y:S01]  /*96260*/  LDL.LU R26, [R1+0x208] ;  /* 0x00020800011a7983 */ /* 0x001f220000300800 */
[----:B------:R-:W-:-:S03]  /*96270*/  ISETP.LT.AND P3, PT, R29, c[0x0][0x178], !P3 ;  /* 0x00005e001d007a0c */ /* 0x000fc60005f61270 */
[----:B--2---:R0:W-:Y:S01]  /*96280*/  @P5 STG.E.U16 [R4.64], R7 ;  /* 0x0000000704005986 */ /* 0x0041e2000c101506 */
[----:B------:R-:W-:Y:S02]  /*96290*/  ISETP.LT.AND P5, PT, R29, c[0x0][0x178], !P2 ;  /* 0x00005e001d007a0c */ /* 0x000fe400057a1270 */
[----:B------:R-:W-:Y:S02]  /*962a0*/  ISETP.GE.AND P2, PT, R18, c[0x0][0x17c], PT ;  /* 0x00005f0012007a0c */ /* 0x000fe40003f46270 */
[----:B------:R-:W2:Y:S01]  /*962b0*/  LDL.LU R18, [R1+0x20b0] ;  /* 0x0020b00001127983 */ /* 0x000ea20000300800 */
[----:B0-----:R-:W-:-:S05]  /*962c0*/  IMAD.WIDE R4, R6, 0x2, R2 ;  /* 0x0000000206047825 */ /* 0x001fca00078e0202 */
[----:B------:R0:W-:Y:S01]  /*962d0*/  @P1 STG.E.U16 [R4.64], R10 ;  /* 0x0000000a04001986 */ /* 0x0001e2000c101506 */
[----:B---3--:R-:W-:-:S03]  /*962e0*/  ISETP.GE.AND P1, PT, R13, c[0x0][0x17c], PT ;  /* 0x00005f000d007a0c */ /* 0x008fc60003f26270 */
[----:B------:R-:W3:Y:S01]  /*962f0*/  LDL.LU R13, [R1+0x20ac] ;  /* 0x0020ac00010d7983 */ /* 0x000ee20000300800 */
[C---:B------:R-:W-:Y:S02]  /*96300*/  IADD3 R0, R6.reuse, c[0x0][0x198], RZ ;  /* 0x0000660006007a10 */ /* 0x040fe40007ffe0ff */
[----:B------:R-:W-:Y:S01]  /*96310*/  PRMT R12, R7, 0x7632, R12 ;  /* 0x00007632070c7816 */ /* 0x000fe2000000000c */
[----:B------:R-:W-:-:S05]  /*96320*/  IMAD.WIDE R6, R6, 0x2, R24 ;  /* 0x0000000206067825 */ /* 0x000fca00078e0218 */
[----:B------:R1:W-:Y:S01]  /*96330*/  @P3 STG.E.U16 [R6.64], R12 ;  /* 0x0000000c06003986 */ /* 0x0003e2000c101506 */
[----:B------:R-:W-:Y:S01]  /*96340*/  ISETP.LT.AND P3, PT, R23, c[0x0][0x178], !P4 ;  /* 0x00005e0017007a0c */ /* 0x000fe20006761270 */
[----:B------:R-:W-:-:S04]  /*96350*/  IMAD.WIDE R8, R0, 0x2, R2 ;  /* 0x0000000200087825 */ /* 0x000fc800078e0202 */
[C---:B0-----:R-:W-:Y:S01]  /*96360*/  IMAD.WIDE R4, R0.reuse, 0x2, R24 ;  /* 0x0000000200047825 */ /* 0x041fe200078e0218 */
[----:B-----5:R0:W-:Y:S01]  /*96370*/  @P6 STG.E.U16 [R8.64], R19 ;  /* 0x0000001308006986 */ /* 0x0201e2000c101506 */
[----:B-1----:R-:W-:-:S03]  /*96380*/  IADD3 R6, R0, c[0x0][0x198], RZ ;  /* 0x0000660000067a10 */ /* 0x002fc60007ffe0ff */
[----:B----4-:R1:W-:Y:S01]  /*96390*/  @P5 STG.E.U16 [R4.64], R27 ;  /* 0x0000001b04005986 */ /* 0x0103e2000c101506 */
[----:B------:R-:W-:Y:S02]  /*963a0*/  PRMT R10, R19, 0x7632, R10 ;  /* 0x00007632130a7816 */ /* 0x000fe4000000000a */
[----:B------:R-:W-:Y:S01]  /*963b0*/  PRMT R12, R27, 0x7632, R12 ;  /* 0x000076321b0c7816 */ /* 0x000fe2000000000c */
[----:B0-----:R-:W4:Y:S01]  /*963c0*/  LDL.LU R19, [R1+0x16c] ;  /* 0x00016c0001137983 */ /* 0x001f220000300800 */
[----:B-1----:R-:W-:-:S03]  /*963d0*/  IMAD.WIDE R4, R6, 0x2, R2 ;  /* 0x0000000206047825 */ /* 0x002fc600078e0202 */
[----:B------:R-:W5:Y:S04]  /*963e0*/  LDL.LU R27, [R1+0x20b8] ;  /* 0x0020b800011b7983 */ /* 0x000f680000300800 */
        /* <DEDUP_REMOVED lines=13> */
[----:B------:R-:W-:Y:S01]  /*964c0*/  @P6 STG.E.U16 [R8.64], R26 ;  /* 0x0000001a08006986 */ /* 0x000fe2000c101506 */
[----:B------:R-:W-:-:S03]  /*964d0*/  PRMT R10, R26, 0x7632, R10 ;  /* 0x000076321a0a7816 */ /* 0x000fc6000000000a */
[----:B------:R0:W-:Y:S01]  /*964e0*/  @P5 STG.E.U16 [R4.64], R11 ;  /* 0x0000000b04005986 */ /* 0x0001e2000c101506 */
[----:B-1----:R-:W-:Y:S02]  /*964f0*/  IADD3 R6, R0, c[0x0][0x198], RZ ;  /* 0x0000660000067a10 */ /* 0x002fe40007ffe0ff */
[----:B------:R-:W-:Y:S02]  /*96500*/  PRMT R12, R11, 0x7632, R12 ;  /* 0x000076320b0c7816 */ /* 0x000fe4000000000c */
[C---:B------:R-:W-:Y:S01]  /*96510*/  IADD3 R0, R6.reuse, c[0x0][0x198], RZ ;  /* 0x0000660006007a10 */ /* 0x040fe20007ffe0ff */
[----:B0-----:R-:W-:Y:S01]  /*96520*/  IMAD.WIDE R4, R6, 0x2, R2 ;  /* 0x0000000206047825 */ /* 0x001fe200078e0202 */
[----:B------:R-:W4:Y:S01]  /*96530*/  LDL.LU R11, [R1+0x2254] ;  /* 0x00225400010b7983 */ /* 0x000f220000300800 */
[----:B--2---:R-:W-:Y:S02]  /*96540*/  ISETP.GE.AND P0, PT, R18, c[0x0][0x17c], PT ;  /* 0x00005f0012007a0c */ /* 0x004fe40003f06270 */
[----:B------:R-:W-:Y:S01]  /*96550*/  IMAD.WIDE R6, R6, 0x2, R24 ;  /* 0x0000000206067825 */ /* 0x000fe200078e0218 */
[----:B------:R-:W-:Y:S01]  /*96560*/  ISETP.LT.AND P6, PT, R23, c[0x0][0x178], !P1 ;  /* 0x00005e0017007a0c */ /* 0x000fe20004fc1270 */
[----:B------:R-:W2:Y:S01]  /*96570*/  LDL.LU R26, [R1+0x20bc] ;  /* 0x0020bc00011a7983 */ /* 0x000ea20000300800 */
[----:B------:R-:W-:-:S02]  /*96580*/  ISETP.LT.AND P5, PT, R29, c[0x0][0x178], !P1 ;  /* 0x00005e001d007a0c */ /* 0x000fc40004fa1270 */
[----:B-----5:R-:W-:Y:S01]  /*96590*/  ISETP.GE.AND P1, PT, R27, c[0x0][0x17c], PT ;  /* 0x00005f001b007a0c */ /* 0x020fe20003f26270 */
[----:B------:R-:W5:Y:S04]  /*965a0*/  LDL.LU R18, [R1+0x1ac] ;  /* 0x0001ac0001127983 */ /* 0x000f680000300800 */
[----:B------:R-:W-:Y:S04]  /*965b0*/  @P4 STG.E.U16 [R4.64], R10 ;  /* 0x0000000a04004986 */ /* 0x000fe8000c101506 */
[----:B------:R-:W2:Y:S04]  /*965c0*/  LDL.LU R27, [R1+0x14c] ;  /* 0x00014c00011b7983 */ /* 0x000ea80000300800 */
[----:B------:R0:W-:Y:S01]  /*965d0*/  @P2 STG.E.U16 [R6.64], R12 ;  /* 0x0000000c06002986 */ /* 0x0001e2000c101506 */
[----:B---3--:R-:W-:-:S03]  /*965e0*/  ISETP.GE.AND P4, PT, R13, c[0x0][0x17c], PT ;  /* 0x00005f000d007a0c */ /* 0x008fc60003f86270 */
[----:B------:R-:W3:Y:S04]  /*965f0*/  LDL.LU R13, [R1+0x20c0] ;  /* 0x0020c000010d7983 */ /* 0x000ee80000300800 */
[----:B0-----:R-:W2:Y:S01]  /*96600*/  LDL.LU R7, [R1+0x19c] ;  /* 0x00019c0001077983 */ /* 0x001ea20000300800 */
[----:B------:R-:W-:Y:S01]  /*96610*/  ISETP.LT.AND P2, PT, R23, c[0x0][0x178], !P0 ;  /* 0x00005e0017007a0c */ /* 0x000fe20004741270 */
[C---:B------:R-:W-:Y:S01]  /*96620*/  IMAD.WIDE R8, R0.reuse, 0x2, R2 ;  /* 0x0000000200087825 */ /* 0x040fe200078e0202 */
[----:B------:R-:W-:-:S03]  /*96630*/  IADD3 R6, R0, c[0x0][0x198], RZ ;  /* 0x0000660000067a10 */ /* 0x000fc60007ffe0ff */
[----:B------:R-:W-:Y:S01]  /*96640*/  IMAD.WIDE R4, R0, 0x2, R24 ;  /* 0x0000000200047825 */ /* 0x000fe200078e0218 */
[----:B----4-:R-:W-:Y:S02]  /*96650*/  PRMT R12, R19, 0x7632, R12 ;  /* 0x00007632130c7816 */ /* 0x010fe4000000000c */
[----:B------:R-:W-:Y:S02]  /*96660*/  ISETP.LT.AND P0, PT, R29, c[0x0][0x178], !P0 ;  /* 0x00005e001d007a0c */ /* 0x000fe40004701270 */
[----:B------:R-:W-:Y:S01]  /*96670*/  IADD3 R0, R6, c[0x0][0x198], RZ ;  /* 0x0000660006007a10 */ /* 0x000fe20007ffe0ff */
[----:B--2---:R-:W-:Y:S01]  /*96680*/  @P6 STG.E.U16 [R8.64], R7 ;  /* 0x0000000708006986 */ /* 0x004fe2000c101506 */
[----:B------:R-:W-:-:S03]  /*96690*/  PRMT R10, R7, 0x7632, R10 ;  /* 0x00007632070a7816 */ /* 0x000fc6000000000a */
[----:B------:R0:W-:Y:S01]  /*966a0*/  @P5 STG.E.U16 [R4.64], R19 ;  /* 0x0000001304005986 */ /* 0x0001e2000c101506 */
[----:B------:R-:W-:-:S03]  /*966b0*/  ISETP.GE.AND P5, PT, R26, c[0x0][0x17c], PT ;  /* 0x00005f001a007a0c */ /* 0x000fc60003fa6270 */
[----:B------:R-:W2:Y:S01]  /*966c0*/  LDL.LU R26, [R1+0x1cc] ;  /* 0x0001cc00011a7983 */ /* 0x000ea20000300800 */
[----:B0-----:R-:W-:-:S03]  /*966d0*/  IMAD.WIDE R4, R6, 0x2, R2 ;  /* 0x0000000206047825 */ /* 0x001fc600078e0202 */
[----:B------:R-:W4:Y:S04]  /*966e0*/  LDL.LU R19, [R1+0x20c8] ;  /* 0x0020c80001137983 */ /* 0x000f280000300800 */
[----:B------:R5:W-:Y:S01]  /*966f0*/  @P2 STG.E.U16 [R4.64], R10 ;  /* 0x0000000a04002986 */ /* 0x000be2000c101506 */
[----:B---3--:R-:W-:-:S03]  /*96700*/  ISETP.GE.AND P2, PT, R13, c[0x0][0x17c], PT ;  /* 0x00005f000d007a0c */ /* 0x008fc60003f46270 */
[----:B------:R-:W3:Y:S01]  /*96710*/  LDL.LU R13, [R1+0x20c4] ;  /* 0x0020c400010d7983 */ /* 0x000ee20000300800 */
[----:B------:R-:W-:Y:S01]  /*96720*/  ISETP.LT.AND P6, PT, R23, c[0x0][0x178], !P3 ;  /* 0x00005e0017007a0c */ /* 0x000fe20005fc1270 */
[----:B------:R-:W-:Y:S01]  /*96730*/  IMAD.WIDE R6, R6, 0x2, R24 ;  /* 0x0000000206067825 */ /* 0x000fe200078e0218 */
[----:B------:R-:W-:-:S03]  /*96740*/  ISETP.LT.AND P3, PT, R29, c[0x0][0x178], !P3 ;  /* 0x00005e001d007a0c */ /* 0x000fc60005f61270 */
[----:B------:R-:W-:Y:S01]  /*96750*/  IMAD.WIDE R8, R0, 0x2, R2 ;  /* 0x0000000200087825 */ /* 0x000fe200078e0202 */
[----:B------:R0:W-:Y:S01]  /*96760*/  @P0 STG.E.U16 [R6.64], R12 ;  /* 0x0000000c06000986 */ /* 0x0001e2000c101506 */
[----:B------:R-:W-:Y:S02]  /*96770*/  ISETP.LT.AND P0, PT, R23, c[0x0][0x178], !P1 ;  /* 0x00005e0017007a0c */ /* 0x000fe40004f01270 */
[----:B-----5:R-:W-:Y:S01]  /*96780*/  PRMT R10, R18, 0x7632, R10 ;  /* 0x00007632120a7816 */ /* 0x020fe2000000000a */
[----:B------:R-:W-:-:S03]  /*96790*/  IMAD.WIDE R4, R0, 0x2, R24 ;  /* 0x0000000200047825 */ /* 0x000fc600078e0218 */
[----:B------:R1:W-:Y:S01]  /*967a0*/  @P6 STG.E.U16 [R8.64], R18 ;  /* 0x0000001208006986 */ /* 0x0003e2000c101506 */
[----:B0-----:R-:W-:-:S03]  /*967b0*/  IADD3 R6, R0, c[0x0][0x198], RZ ;  /* 0x0000660000067a10 */ /* 0x001fc60007ffe0ff */
[----:B------:R0:W-:Y:S04]  /*967c0*/  @P3 STG.E.U16 [R4.64], R27 ;  /* 0x0000001b04003986 */ /* 0x0001e8000c101506 */
[----:B-1----:R-:W5:Y:S01]  /*967d0*/  LDL.LU R18, [R1+0x20cc] ;  /* 0x0020cc0001127983 */ /* 0x002f620000300800 */
[----:B------:R-:W-:Y:S01]  /*967e0*/  PRMT R12, R27, 0x7632, R12 ;  /* 0x000076321b0c7816 */ /* 0x000fe2000000000c */
[----:B0-----:R-:W-:Y:S02]  /*967f0*/  IMAD.WIDE R4, R6, 0x2, R2 ;  /* 0x0000000206047825 */ /* 0x001fe400078e0202 */
[----:B------:R-:W5:Y:S04]  /*96800*/  LDL.LU R27, [R1+0x1bc] ;  /* 0x0001bc00011b7983 */ /* 0x000f680000300800 */
[----:B------:R0:W-:Y:S01]  /*96810*/  @P0 STG.E.U16 [R4.64], R10 ;  /* 0x0000000a04000986 */ /* 0x0001e2000c101506 */
[----:B---3--:R-:W-:-:S03]  /*96820*/  ISETP.GE.AND P0, PT, R13, c[0x0][0x17c], PT ;  /* 0x00005f000d007a0c */ /* 0x008fc60003f06270 */
[----:B------:R-:W3:Y:S01]  /*96830*/  LDL.LU R13, [R1+0x20d0] ;  /* 0x0020d000010d7983 */ /* 0x000ee20000300800 */
[----:B------:R-:W-:Y:S02]  /*96840*/  ISETP.LT.AND P1, PT, R29, c[0x0][0x178], !P1 ;  /* 0x00005e001d007a0c */ /* 0x000fe40004f21270 */
[----:B------:R-:W-:Y:S02]  /*96850*/  ISETP.LT.AND P6, PT, R23, c[0x0][0x178], !P4 ;  /* 0x00005e0017007a0c */ /* 0x000fe400067c1270 */
[----:B------:R-:W-:Y:S02]  /*96860*/  ISETP.LT.AND P4, PT, R29, c[0x0][0x178], !P4 ;  /* 0x00005e001d007a0c */ /* 0x000fe40006781270 */
[C---:B------:R-:W-:Y:S01]  /*96870*/  IADD3 R0, R6.reuse, c[0x0][0x198], RZ ;  /* 0x0000660006007a10 */ /* 0x040fe20007ffe0ff */
[----:B------:R-:W-:-:S04]  /*96880*/  IMAD.WIDE R6, R6, 0x2, R24 ;  /* 0x0000000206067825 */ /* 0x000fc800078e0218 */
[----:B------:R-:W-:-:S04]  /*96890*/  IMAD.WIDE R8, R0, 0x2, R2 ;  /* 0x0000000200087825 */ /* 0x000fc800078e0202 */
[----:B0-----:R-:W-:Y:S01]  /*968a0*/  IMAD.WIDE R4, R0, 0x2, R24 ;  /* 0x0000000200047825 */ /* 0x001fe200078e0218 */
[----:B------:R0:W-:Y:S01]  /*968b0*/  @P1 STG.E.U16 [R6.64], R12 ;  /* 0x0000000c06001986 */ /* 0x0001e2000c101506 */
[----:B------:R-:W-:-:S03]  /*968c0*/  ISETP.LT.AND P1, PT, R23, c[0x0][0x178], !P5 ;  /* 0x00005e0017007a0c */ /* 0x000fc60006f21270 */
[----:B--2---:R1:W-:Y:S01]  /*968d0*/  @P6 STG.E.U16 [R8.64], R26 ;  /* 0x0000001a08006986 */ /* 0x0043e2000c101506 */
[----:B----4-:R-:W-:-:S03]  /*968e0*/  ISETP.GE.AND P3, PT, R19, c[0x0][0x17c], PT ;  /* 0x00005f0013007a0c */ /* 0x010fc60003f66270 */
[----:B------:R2:W-:Y:S01]  /*968f0*/  @P4 STG.E.U16 [R4.64], R11 ;  /* 0x0000000b04004986 */ /* 0x0005e2000c101506 */
[----:B-----5:R-:W-:Y:S02]  /*96900*/  ISETP.GE.AND P4, PT, R18, c[0x0][0x17c], PT ;  /* 0x00005f0012007a0c */ /* 0x020fe40003f86270 */
[----:B------:R-:W-:Y:S01]  /*96910*/  PRMT R10, R26, 0x7632, R10 ;  /* 0x000076321a0a7816 */ /* 0x000fe2000000000a */
[----:B------:R-:W4:Y:S01]  /*96920*/  LDL.LU R18, [R1+0x1fc] ;  /* 0x0001fc0001127983 */ /* 0x000f220000300800 */
[----:B0-----:R-:W-:-:S03]  /*96930*/  IADD3 R6, R0, c[0x0][0x198], RZ ;  /* 0x0000660000067a10 */ /* 0x001fc60007ffe0ff */
[----:B------:R-:W5:Y:S04]  /*96940*/  LDL.LU R19, [R1+0x15c] ;  /* 0x00015c0001137983 */ /* 0x000f680000300800 */
[----:B-1----:R-:W4:Y:S01]  /*96950*/  LDL.LU R26, [R1+0x20d8] ;  /* 0x0020d800011a7983 */ /* 0x002f220000300800 */
[----:B--2---:R-:W-:-:S05]  /*96960*/  IMAD.WIDE R4, R6, 0x2, R2 ;  /* 0x0000000206047825 */ /* 0x004fca00078e0202 */
[----:B------:R0:W-:Y:S01]  /*96970*/  @P1 STG.E.U16 [R4.64], R10 ;  /* 0x0000000a04001986 */ /* 0x0001e2000c101506 */
[----:B---3--:R-:W-:-:S03]  /*96980*/  ISETP.GE.AND P1, PT, R13, c[0x0][0x17c], PT ;  /* 0x00005f000d007a0c */ /* 0x008fc60003f26270 */
[----:B------:R-:W2:Y:S04]  /*96990*/  LDL.LU R13, [R1+0x20d4] ;  /* 0x0020d400010d7983 */ /* 0x000ea80000300800 */
[----:B------:R-:W3:Y:S01]  /*969a0*/  LDL.LU R12, [R1+0x20dc] ;  /* 0x0020dc00010c7983 */ /* 0x000ee20000300800 */
[----:B------:R-:W-:Y:S02]  /*969b0*/  ISETP.LT.AND P5, PT, R29, c[0x0][0x178], !P5 ;  /* 0x00005e001d007a0c */ /* 0x000fe40006fa1270 */
[----:B------:R-:W-:Y:S02]  /*969c0*/  ISETP.LT.AND P6, PT, R23, c[0x0][0x178], !P2 ;  /* 0x00005e0017007a0c */ /* 0x000fe400057c1270 */
[----:B------:R-:W-:Y:S02]  /*969d0*/  ISETP.LT.AND P2, PT, R29, c[0x0][0x178], !P2 ;  /* 0x00005e001d007a0c */ /* 0x000fe40005741270 */
[C---:B------:R-:W-:Y:S01]  /*969e0*/  IADD3 R0, R6.reuse, c[0x0][0x198], RZ ;  /* 0x0000660006007a10 */ /* 0x040fe20007ffe0ff */
[----:B------:R-:W-:Y:S01]  /*969f0*/  IMAD.WIDE R6, R6, 0x2, R24 ;  /* 0x0000000206067825 */ /* 0x000fe200078e0218 */
[----:B------:R-:W-:-:S03]  /*96a00*/  PRMT R11, R11, 0x7632, R11 ;  /* 0x000076320b0b7816 */ /* 0x000fc6000000000b */
[C---:B------:R-:W-:Y:S02]  /*96a10*/  IMAD.WIDE R8, R0.reuse, 0x2, R2 ;  /* 0x0000000200087825 */ /* 0x040fe400078e0202 */
[----:B------:R1:W-:Y:S02]  /*96a20*/  @P5 STG.E.U16 [R6.64], R11 ;  /* 0x0000000b06005986 */ /* 0x0003e4000c101506 */
[----:B0-----:R-:W-:Y:S01]  /*96a30*/  IMAD.WIDE R4, R0, 0x2, R24 ;  /* 0x0000000200047825 */ /* 0x001fe200078e0218 */
[----:B------:R-:W-:Y:S01]  /*96a40*/  ISETP.LT.AND P5, PT, R23, c[0x0][0x178], !P3 ;  /* 0x00005e0017007a0c */ /* 0x000fe20005fa1270 */
[----:B------:R-:W-:Y:S01]  /*96a50*/  @P6 STG.E.U16 [R8.64], R27 ;  /* 0x0000001b08006986 */ /* 0x000fe2000c101506 */
[----:B------:R-:W-:Y:S02]  /*96a60*/  ISETP.LT.AND P3, PT, R29, c[0x0][0x178], !P3 ;  /* 0x00005e001d007a0c */ /* 0x000fe40005f61270 */
[----:B------:R-:W-:Y:S01]  /*96a70*/  ISETP.LT.AND P6, PT, R23, c[0x0][0x178], !P0 ;  /* 0x00005e0017007a0c */ /* 0x000fe200047c1270 */
[----:B------:R0:W-:Y:S01]  /*96a80*/  @P2 STG.E.U16 [R4.64], R15 ;  /* 0x0000000f04002986 */ /* 0x0001e2000c101506 */
[----:B------:R-:W-:-:S02]  /*96a90*/  ISETP.LT.AND P2, PT, R29, c[0x0][0x178], !P0 ;  /* 0x00005e001d007a0c */ /* 0x000fc40004741270 */
[----:B-1----:R-:W-:Y:S02]  /*96aa0*/  IADD3 R6, R0, c[0x0][0x198], RZ ;  /* 0x0000660000067a10 */ /* 0x002fe40007ffe0ff */
[----:B------:R-:W-:Y:S02]  /*96ab0*/  PRMT R11, R15, 0x7632, R11 ;  /* 0x000076320f0b7816 */ /* 0x000fe4000000000b */
[----:B----4-:R-:W-:Y:S01]  /*96ac0*/  ISETP.GE.AND P0, PT, R26, c[0x0][0x17c], PT ;  /* 0x00005f001a007a0c */ /* 0x010fe20003f06270 */
[----:B0-----:R-:W4:Y:S01]  /*96ad0*/  LDL.LU R15, [R1+0x20e0] ;  /* 0x0020e000010f7983 */ /* 0x001f220000300800 */
[----:B------:R-:W-:-:S03]  /*96ae0*/  IADD3 R0, R6, c[0x0][0x198], RZ ;  /* 0x0000660006007a10 */ /* 0x000fc60007ffe0ff */
[----:B------:R-:W4:Y:S01]  /*96af0*/  LDL.LU R26, [R1+0x1ec] ;  /* 0x0001ec00011a7983 */ /* 0x000f220000300800 */
[----:B------:R-:W-:Y:S01]  /*96b00*/  PRMT R10, R27, 0x7632, R10 ;  /* 0x000076321b0a7816 */ /* 0x000fe2000000000a */
[C---:B------:R-:W-:Y:S02]  /*96b10*/  IMAD.WIDE R4, R6.reuse, 0x2, R2 ;  /* 0x0000000206047825 */ /* 0x040fe400078e0202 */
[----:B------:R-:W4:Y:S02]  /*96b20*/  LDL.LU R27, [R1+0xdc] ;  /* 0x0000dc00011b7983 */ /* 0x000f240000300800 */
[----:B------:R-:W-:Y:S02]  /*96b30*/  IMAD.WIDE R6, R6, 0x2, R24 ;  /* 0x0000000206067825 */ /* 0x000fe400078e0218 */
[----:B------:R0:W-:Y:S02]  /*96b40*/  @P5 STG.E.U16 [R4.64], R10 ;  /* 0x0000000a04005986 */ /* 0x0001e4000c101506 */
[----:B------:R-:W-:-:S02]  /*96b50*/  IMAD.WIDE R8, R0, 0x2, R2 ;  /* 0x0000000200087825 */ /* 0x000fc400078e0202 */
[----:B------:R-:W-:Y:S04]  /*96b60*/  @P3 STG.E.U16 [R6.64], R11 ;  /* 0x0000000b06003986 */ /* 0x000fe8000c101506 */
[----:B------:R1:W-:Y:S01]  /*96b70*/  @P6 STG.E.U16 [R8.64], R18 ;  /* 0x0000001208006986 */ /* 0x0003e2000c101506 */
[----:B0-----:R-:W-:-:S05]  /*96b80*/  IMAD.WIDE R4, R0, 0x2, R24 ;  /* 0x0000000200047825 */ /* 0x001fca00078e0218 */
[----:B-----5:R0:W-:Y:S01]  /*96b90*/  @P2 STG.E.U16 [R4.64], R19 ;  /* 0x0000001304002986 */ /* 0x0201e2000c101506 */
[----:B-1----:R-:W-:Y:S02]  /*96ba0*/  PRMT R8, R18, 0x7632, R8 ;  /* 0x0000763212087816 */ /* 0x002fe40000000008 */
[----:B------:R-:W-:Y:S02]  /*96bb0*/  PRMT R9, R19, 0x7632, R9 ;  /* 0x0000763213097816 */ /* 0x000fe40000000009 */
[----:B--2---:R-:W-:Y:S02]  /*96bc0*/  ISETP.GE.AND P5, PT, R13, c[0x0][0x17c], PT ;  /* 0x00005f000d007a0c */ /* 0x004fe40003fa6270 */
[----:B------:R-:W2:Y:S01]  /*96bd0*/  LDL.LU R13, [R1+0x20e4] ;  /* 0x0020e400010d7983 */ /* 0x000ea20000300800 */
[----:B---3--:R-:W-:-:S03]  /*96be0*/  ISETP.GE.AND P3, PT, R12, c[0x0][0x17c], PT ;  /* 0x00005f000c007a0c */ /* 0x008fc60003f66270 */
[----:B------:R-:W3:Y:S04]  /*96bf0*/  LDL.LU R12, [R1+0x20ec] ;  /* 0x0020ec00010c7983 */ /* 0x000ee80000300800 */
[----:B------:R-:W5:Y:S04]  /*96c00*/  LDL.LU R18, [R1+0x1dc] ;  /* 0x0001dc0001127983 */ /* 0x000f680000300800 */
[----:B------:R-:W2:Y:S04]  /*96c10*/  LDL.LU R11, [R1+0x20e8] ;  /* 0x0020e800010b7983 */ /* 0x000ea80000300800 */
[----:B0-----:R-:W2:Y:S01]  /*96c20*/  LDL.LU R19, [R1+0x17c] ;  /* 0x00017c0001137983 */ /* 0x001ea20000300800 */
[----:B------:R-:W-:-:S02]  /*96c30*/  ISETP.LT.AND P6, PT, R23, c[0x0][0x178], !P4 ;  /* 0x00005e0017007a0c */ /* 0x000fc400067c1270 */
[----:B------:R-:W-:Y:S02]  /*96c40*/  ISETP.LT.AND P4, PT, R29, c[0x0][0x178], !P4 ;  /* 0x00005e001d007a0c */ /* 0x000fe40006781270 */
[----:B------:R-:W-:Y:S02]  /*96c50*/  IADD3 R0, R0, c[0x0][0x198], RZ ;  /* 0x0000660000007a10 */ /* 0x000fe40007ffe0ff */
[----:B------:R-:W-:-:S03]  /*96c60*/  ISETP.LT.AND P2, PT, R23, c[0x0][0x178], !P1 ;  /* 0x00005e0017007a0c */ /* 0x000fc60004f41270 */
[----:B------:R-:W-:-:S04]  /*96c70*/  IMAD.WIDE R4, R0, 0x2, R2 ;  /* 0x0000000200047825 */ /* 0x000fc800078e0202 */
[C---:B------:R-:W-:Y:S01]  /*96c80*/  IMAD.WIDE R6, R0.reuse, 0x2, R24 ;  /* 0x0000000200067825 */ /* 0x040fe200078e0218 */
[----:B------:R-:W-:Y:S01]  /*96c90*/  IADD3 R0, R0, c[0x0][0x198], RZ ;  /* 0x0000660000007a10 */ /* 0x000fe20007ffe0ff */
[----:B------:R0:W-:Y:S01]  /*96ca0*/  @P6 STG.E.U16 [R4.64], R8 ;  /* 0x0000000804006986 */ /* 0x0001e2000c101506 */
[----:B------:R-:W-:-:S03]  /*96cb0*/  ISETP.LT.AND P1, PT, R29, c[0x0][0x178], !P1 ;  /* 0x00005e001d007a0c */ /* 0x000fc60004f21270 */
[----:B------:R1:W-:Y:S01]  /*96cc0*/  @P4 STG.E.U16 [R6.64], R9 ;  /* 0x0000000906004986 */ /* 0x0003e2000c101506 */
[----:B------:R-:W-:Y:S02]  /*96cd0*/  ISETP.LT.AND P4, PT, R23, c[0x0][0x178], !P0 ;  /* 0x00005e0017007a0c */ /* 0x000fe40004781270 */
[----:B------:R-:W-:Y:S01]  /*96ce0*/  ISETP.LT.AND P0, PT, R29, c[0x0][0x178], !P0 ;  /* 0x00005e001d007a0c */ /* 0x000fe20004701270 */
[C---:B0-----:R-:W-:Y:S01]  /*96cf0*/  IMAD.WIDE R4, R0.reuse, 0x2, R2 ;  /* 0x0000000200047825 */ /* 0x041fe200078e0202 */
[----:B------:R-:W-:-:S04]  /*96d00*/  IADD3 R8, R0, c[0x0][0x198], RZ ;  /* 0x0000660000087a10 */ /* 0x000fc80007ffe0ff */
[----:B----4-:R0:W-:Y:S01]  /*96d10*/  @P2 STG.E.U16 [R4.64], R26 ;  /* 0x0000001a04002986 */ /* 0x0101e2000c101506 */
[----:B------:R-:W-:Y:S01]  /*96d20*/  ISETP.LT.AND P2, PT, R23, c[0x0][0x178], !P5 ;  /* 0x00005e0017007a0c */ /* 0x000fe20006f41270 */
[----:B-1----:R-:W-:Y:S01]  /*96d30*/  IMAD.WIDE R6, R0, 0x2, R24 ;  /* 0x0000000200067825 */ /* 0x002fe200078e0218 */
[----:B------:R-:W-:Y:S02]  /*96d40*/  PRMT R0, R26, 0x7632, R0 ;  /* 0x000076321a007816 */ /* 0x000fe40000000000 */
[C---:B------:R-:W-:Y:S02]  /*96d50*/  IADD3 R9, R8.reuse, c[0x0][0x198], RZ ;  /* 0x0000660008097a10 */ /* 0x040fe40007ffe0ff */
[----:B------:R1:W-:Y:S01]  /*96d60*/  @P1 STG.E.U16 [R6.64], R27 ;  /* 0x0000001b06001986 */ /* 0x0003e2000c101506 */
[----:B0-----:R-:W-:Y:S01]  /*96d70*/  IMAD.WIDE R4, R8, 0x2, R2 ;  /* 0x0000000208047825 */ /* 0x001fe200078e0202 */
[----:B------:R-:W-:-:S04]  /*96d80*/  PRMT R10, R27, 0x7632, R10 ;  /* 0x000076321b0a7816 */ /* 0x000fc8000000000a */
[----:B------:R0:W-:Y:S01]  /*96d90*/  @P4 STG.E.U16 [R4.64], R0 ;  /* 0x0000000004004986 */ /* 0x0001e2000c101506 */
[----:B-1----:R-:W-:-:S05]  /*96da0*/  IMAD.WIDE R6, R8, 0x2, R24 ;  /* 0x0000000208067825 */ /* 0x002fca00078e0218 */
[----:B------:R-:W-:Y:S01]  /*96db0*/  @P0 STG.E.U16 [R6.64], R10 ;  /* 0x0000000a06000986 */ /* 0x000fe2000c101506 */
[C---:B0-----:R-:W-:Y:S01]  /*96dc0*/  IMAD.WIDE R4, R9.reuse, 0x2, R2 ;  /* 0x0000000209047825 */ /* 0x041fe200078e0202 */
[----:B------:R-:W-:-:S04]  /*96dd0*/  IADD3 R0, R9, c[0x0][0x198], RZ ;  /* 0x0000660009007a10 */ /* 0x000fc80007ffe0ff */
[----:B-----5:R0:W-:Y:S04]  /*96de0*/  @P2 STG.E.U16 [R4.64], R18 ;  /* 0x0000001204002986 */ /* 0x0201e8000c101506 */
[----:B--2---:R-:W-:Y:S01]  /*96df0*/  STL [R1+0x2250], R19 ;  /* 0x0022501301007387 */ /* 0x004fe20000100800 */
[----:B0-----:R-:W-:-:S03]  /*96e00*/  IMAD.WIDE R4, R9, 0x2, R24 ;  /* 0x0000000209047825 */ /* 0x001fc600078e0218 */
[----:B------:R-:W-:Y:S01]  /*96e10*/  STL.64 [R1+0x2248], R16 ;  /* 0x0022481001007387 */ /* 0x000fe20000100a00 */
[----:B------:R-:W-:-:S03]  /*96e20*/  PRMT R9, R18, 0x7632, R9 ;  /* 0x0000763212097816 */ /* 0x000fc60000000009 */
[----:B------:R-:W0:Y:S01]  /*96e30*/  LDS.128 R16, [R28] ;  /* 0x000000001c107984 */ /* 0x000e220000000c00 */
[----:B---3--:R-:W-:-:S03]  /*96e40*/  ISETP.GE.AND P4, PT, R12, c[0x0][0x17c], PT ;  /* 0x00005f000c007a0c */ /* 0x008fc60003f86270 */
[----:B------:R-:W2:Y:S04]  /*96e50*/  LDL.LU R12, [R1+0x20f0] ;  /* 0x0020f000010c7983 */ /* 0x000ea80000300800 */
[----:B------:R-:W3:Y:S04]  /*96e60*/  LDL.LU R26, [R1+0x20c] ;  /* 0x00020c00011a7983 */ /* 0x000ee80000300800 */
[----:B------:R-:W4:Y:S04]  /*96e70*/  LDL.LU R27, [R1+0x18c] ;  /* 0x00018c00011b7983 */ /* 0x000f280000300800 */
[----:B0-----:R-:W-:Y:S04]  /*96e80*/  STL [R1+0x24], R17 ;  /* 0x0000241101007387 */ /* 0x001fe80000100800 */
[----:B------:R0:W-:Y:S04]  /*96e90*/  STL.64 [R1+0x28], R18 ;  /* 0x0000281201007387 */ /* 0x0001e80000100a00 */
[----:B0-----:R-:W5:Y:S01]  /*96ea0*/  LDL.LU R19, [R1+0x2250] ;  /* 0x0022500001137983 */ /* 0x001f620000300800 */
[----:B------:R-:W-:-:S02]  /*96eb0*/  ISETP.LT.AND P5, PT, R29, c[0x0][0x178], !P5 ;  /* 0x00005e001d007a0c */ /* 0x000fc40006fa1270 */
[----:B------:R-:W-:Y:S01]  /*96ec0*/  ISETP.GE.AND P2, PT, R11, c[0x0][0x17c], PT ;  /* 0x00005f000b007a0c */ /* 0x000fe20003f46270 */
[----:B------:R-:W-:Y:S01]  /*96ed0*/  IMAD.MOV.U32 R11, RZ, RZ, R16 ;  /* 0x000000ffff0b7224 */ /* 0x000fe200078e0010 */
[----:B------:R-:W-:Y:S01]  /*96ee0*/  ISETP.GE.AND P1, PT, R13, c[0x0][0x17c], PT ;  /* 0x00005f000d007a0c */ /* 0x000fe20003f26270 */
[----:B------:R-:W2:Y:S04]  /*96ef0*/  LDL.LU.64 R16, [R1+0x2248] ;  /* 0x0022480001107983 */ /* 0x000ea80000300a00 */
[----:B------:R-:W2:Y:S01]  /*96f00*/  LDL.LU R13, [R1+0x20f4] ;  /* 0x0020f400010d7983 */ /* 0x000ea20000300800 */
[----:B-----5:R-:W-:-:S03]  /*96f10*/  PRMT R8, R19, 0x7632, R8 ;  /* 0x0000763213087816 */ /* 0x020fc60000000008 */
[----:B------:R0:W-:Y:S04]  /*96f20*/  @P5 STG.E.U16 [R4.64], R19 ;  /* 0x0000001304005986 */ /* 0x0001e8000c101506 */
[----:B0-----:R-:W5:Y:S01]  /*96f30*/  LDL.LU R19, [R1+0x210] ;  /* 0x0002100001137983 */ /* 0x001f620000300800 */
[----:B------:R-:W-:Y:S02]  /*96f40*/  LOP3.LUT R18, R28, 0x20, RZ, 0x3c, !PT ;  /* 0x000000201c127812 */ /* 0x000fe400078e3cff */
[----:B------:R-:W-:Y:S02]  /*96f50*/  ISETP.LT.AND P0, PT, R23, c[0x0][0x178], !P3 ;  /* 0x00005e0017007a0c */ /* 0x000fe40005f01270 */
[----:B------:R-:W-:Y:S02]  /*96f60*/  ISETP.GE.AND P6, PT, R15, c[0x0][0x17c], PT ;  /* 0x00005f000f007a0c */ /* 0x000fe40003fc6270 */
[----:B------:R-:W-:-:S02]  /*96f70*/  ISETP.LT.AND P3, PT, R29, c[0x0][0x178], !P3 ;  /* 0x00005e001d007a0c */ /* 0x000fc40005f61270 */
[----:B------:R-:W-:Y:S01]  /*96f80*/  ISETP.LT.AND P5, PT, R23, c[0x0][0x178], !P6 ;  /* 0x00005e0017007a0c */ /* 0x000fe200077a1270 */
[----:B------:R-:W-:-:S04]  /*96f90*/  IMAD.WIDE R6, R0, 0x2, R2 ;  /* 0x0000000200067825 */ /* 0x000fc800078e0202 */
[C---:B------:R-:W-:Y:S01]  /*96fa0*/  IMAD.WIDE R4, R0.reuse, 0x2, R24 ;  /* 0x0000000200047825 */ /* 0x040fe200078e0218 */
[----:B------:R-:W-:Y:S01]  /*96fb0*/  IADD3 R0, R0, c[0x0][0x198], RZ ;  /* 0x0000660000007a10 */ /* 0x000fe20007ffe0ff */
[----:B------:R0:W-:Y:S04]  /*96fc0*/  @P0 STG.E.U16 [R6.64], R9 ;  /* 0x0000000906000986 */ /* 0x0001e8000c101506 */
[----:B------:R3:W-:Y:S01]  /*96fd0*/  @P3 STG.E.U16 [R4.64], R8 ;  /* 0x0000000804003986 */ /* 0x0007e2000c101506 */
[----:B0-----:R-:W-:Y:S01]  /*96fe0*/  IMAD.WIDE R6, R0, 0x2, R2 ;  /* 0x0000000200067825 */ /* 0x001fe200078e0202 */
[----:B---3--:R-:W-:-:S04]  /*96ff0*/  PRMT R5, R26, 0x7632, R5 ;  /* 0x000076321a057816 */ /* 0x008fc80000000005 */
[----:B------:R0:W-:Y:S02]  /*97000*/  @P5 STG.E.U16 [R6.64], R26 ;  /* 0x0000001a06005986 */ /* 0x0001e4000c101506 */
[----:B0-----:R-:W-:Y:S02]  /*97010*/  LOP3.LUT R26, R28, 0x40, RZ, 0x3c, !PT ;  /* 0x000000401c1a7812 */ /* 0x001fe400078e3cff */
[----:B------:R-:W-:Y:S01]  /*97020*/  ISETP.LT.AND P6, PT, R29, c[0x0][0x178], !P6 ;  /* 0x00005e001d007a0c */ /* 0x000fe200077c1270 */
[C---:B------:R-:W-:Y:S01]  /*97030*/  IMAD.WIDE R8, R0.reuse, 0x2, R24 ;  /* 0x0000000200087825 */ /* 0x040fe200078e0218 */
[----:B------:R-:W-:Y:S02]  /*97040*/  IADD3 R10, R0, c[0x0][0x198], RZ ;  /* 0x00006600000a7a10 */ /* 0x000fe40007ffe0ff */
[----:B--2---:R-:W-:Y:S02]  /*97050*/  ISETP.GE.AND P0, PT, R12, c[0x0][0x17c], PT ;  /* 0x00005f000c007a0c */ /* 0x004fe40003f06270 */
[C---:B------:R-:W-:Y:S01]  /*97060*/  IADD3 R0, R10.reuse, c[0x0][0x198], RZ ;  /* 0x000066000a007a10 */ /* 0x040fe20007ffe0ff */
[----:B------:R-:W-:Y:S01]  /*97070*/  IMAD.WIDE R6, R10, 0x2, R2 ;  /* 0x000000020a067825 */ /* 0x000fe200078e0202 */
[----:B----4-:R-:W-:-:S05]  /*97080*/  PRMT R4, R27, 0x7632, R4 ;  /* 0x000076321b047816 */ /* 0x010fca0000000004 */
[----:B------:R0:W-:Y:S02]  /*97090*/  @P6 STG.E.U16 [R8.64], R27 ;  /* 0x0000001b08006986 */ /* 0x0001e4000c101506 */
[----:B0-----:R-:W-:Y:S02]  /*970a0*/  IMAD.WIDE R8, R10, 0x2, R24 ;  /* 0x000000020a087825 */ /* 0x001fe400078e0218 */
[----:B-----5:R-:W-:Y:S04]  /*970b0*/  STL [R1+0x2240], R19 ;  /* 0x0022401301007387 */ /* 0x020fe80000100800 */
[----:B------:R-:W-:Y:S04]  /*970c0*/  STL.64 [R1+0x2238], R16 ;  /* 0x0022381001007387 */ /* 0x000fe80000100a00 */
[----:B------:R-:W0:Y:S04]  /*970d0*/  LDS.128 R16, [R18] ;  /* 0x0000000012107984 */ /* 0x000e280000000c00 */
[----:B0-----:R-:W-:Y:S01]  /*970e0*/  STL [R1+0x34], R17 ;  /* 0x0000341101007387 */ /* 0x001fe20000100800 */
[----:B------:R-:W-:-:S03]  /*970f0*/  IMAD.MOV.U32 R15, RZ, RZ, R16 ;  /* 0x000000ffff0f7224 */ /* 0x000fc600078e0010 */
[----:B------:R-:W-:Y:S04]  /*97100*/  STL.64 [R1+0x38], R18 ;  /* 0x0000381201007387 */ /* 0x000fe80000100a00 */
[----:B------:R-:W0:Y:S04]  /*97110*/  LDS.128 R16, [R26] ;  /* 0x000000001a107984 */ /* 0x000e280000000c00 */
[----:B------:R-:W2:Y:S04]  /*97120*/  LDL.LU R12, [R1+0x20f8] ;  /* 0x0020f800010c7983 */ /* 0x000ea80000300800 */
[----:B------:R-:W3:Y:S04]  /*97130*/  LDL.LU R10, [R1+0x20fc] ;  /* 0x0020fc00010a7983 */ /* 0x000ee80000300800 */
[----:B------:R-:W4:Y:S04]  /*97140*/  LDL.LU R27, [R1+0x220] ;  /* 0x00022000011b7983 */ /* 0x000f280000300800 */
[----:B0-----:R-:W-:Y:S04]  /*97150*/  STL [R1+0x14], R17 ;  /* 0x0000141101007387 */ /* 0x001fe80000100800 */
[----:B------:R0:W-:Y:S04]  /*97160*/  STL.64 [R1+0x18], R18 ;  /* 0x0000181201007387 */ /* 0x0001e80000100a00 */
[----:B0-----:R-:W5:Y:S01]  /*97170*/  LDL.LU R19, [R1+0x2240] ;  /* 0x0022400001137983 */ /* 0x001f620000300800 */
[----:B------:R-:W-:-:S02]  /*97180*/  ISETP.LT.AND P3, PT, R23, c[0x0][0x178], !P1 ;  /* 0x00005e0017007a0c */ /* 0x000fc40004f61270 */
[----:B------:R-:W-:Y:S02]  /*97190*/  ISETP.LT.AND P1, PT, R29, c[0x0][0x178], !P1 ;  /* 0x00005e001d007a0c */ /* 0x000fe40004f21270 */
[----:B------:R-:W-:Y:S02]  /*971a0*/  ISETP.LT.AND P5, PT, R23, c[0x0][0x178], !P4 ;  /* 0x00005e0017007a0c */ /* 0x000fe400067a1270 */
[----:B------:R-:W-:-:S07]  /*971b0*/  ISETP.LT.AND P4, PT, R29, c[0x0][0x178], !P4 ;  /* 0x00005e001d007a0c */ /* 0x000fce0006781270 */
[----:B------:R0:W-:Y:S01]  /*971c0*/  @P3 STG.E.U16 [R6.64], R5 ;  /* 0x0000000506003986 */ /* 0x0001e2000c101506 */
[----:B------:R-:W-:-:S03]  /*971d0*/  ISETP.LT.AND P3, PT, R23, c[0x0][0x178], !P2 ;  /* 0x00005e0017007a0c */ /* 0x000fc60005761270 */
[----:B------:R1:W-:Y:S01]  /*971e0*/  @P1 STG.E.U16 [R8.64], R4 ;  /* 0x0000000408001986 */ /* 0x0003e2000c101506 */
[C---:B0-----:R-:W-:Y:S01]  /*971f0*/  IMAD.WIDE R6, R0.reuse, 0x2, R2 ;  /* 0x0000000200067825 */ /* 0x041fe200078e0202 */
[----:B-1----:R-:W-:-:S03]  /*97200*/  IADD3 R4, R0, c[0x0][0x198], RZ ;  /* 0x0000660000047a10 */ /* 0x002fc60007ffe0ff */
[----:B------:R-:W-:Y:S01]  /*97210*/  IMAD.WIDE R8, R0, 0x2, R24 ;  /* 0x0000000200087825 */ /* 0x000fe200078e0218 */
[----:B------:R-:W-:-:S03]  /*97220*/  ISETP.LT.AND P2, PT, R29, c[0x0][0x178], !P2 ;  /* 0x00005e001d007a0c */ /* 0x000fc60005741270 */
[----:B------:R-:W-:Y:S02]  /*97230*/  IMAD.MOV.U32 R18, RZ, RZ, R16 ;  /* 0x000000ffff127224 */ /* 0x000fe400078e0010 */
[----:B------:R-:W2:Y:S04]  /*97240*/  LDL.LU.64 R16, [R1+0x2238] ;  /* 0x0022380001107983 */ /* 0x000ea80000300a00 */
[----:B-----5:R0:W-:Y:S01]  /*97250*/  @P5 STG.E.U16 [R6.64], R19 ;  /* 0x0000001306005986 */ /* 0x0201e2000c101506 */
[----:B------:R-:W-:Y:S02]  /*97260*/  PRMT R5, R19, 0x7632, R5 ;  /* 0x0000763213057816 */ /* 0x000fe40000000005 */
[----:B------:R-:W-:Y:S01]  /*97270*/  ISETP.LT.AND P5, PT, R23, c[0x0][0x178], !P0 ;  /* 0x00005e0017007a0c */ /* 0x000fe200047a1270 */
[----:B------:R-:W-:Y:S01]  /*97280*/  @P4 STG.E.U16 [R8.64], R11 ;  /* 0x0000000b08004986 */ /* 0x000fe2000c101506 */
[----:B------:R-:W-:-:S03]  /*97290*/  ISETP.LT.AND P0, PT, R29, c[0x0][0x178], !P0 ;  /* 0x00005e001d007a0c */ /* 0x000fc60004701270 */
[----:B------:R-:W5:Y:S01]  /*972a0*/  LDL.LU R29, [R1+0x230] ;  /* 0x00023000011d7983 */ /* 0x000f620000300800 */
[----:B0-----:R-:W-:-:S05]  /*972b0*/  IMAD.WIDE R6, R4, 0x2, R2 ;  /* 0x0000000204067825 */ /* 0x001fca00078e0202 */
[----:B------:R0:W-:Y:S04]  /*972c0*/  @P3 STG.E.U16 [R6.64], R5 ;  /* 0x0000000506003986 */ /* 0x0001e8000c101506 */
[----:B0-----:R-:W2:Y:S01]  /*972d0*/  LDL.LU R6, [R1+0x2100] ;  /* 0x0021000001067983 */ /* 0x001ea20000300800 */
[----:B------:R-:W-:Y:S01]  /*972e0*/  LOP3.LUT R7, R28, 0x60, RZ, 0x3c, !PT ;  /* 0x000000601c077812 */ /* 0x000fe200078e3cff */
[C---:B------:R-:W-:Y:S01]  /*972f0*/  IMAD.WIDE R8, R4.reuse, 0x2, R24 ;  /* 0x0000000204087825 */ /* 0x040fe200078e0218 */
[----:B------:R-:W-:Y:S01]  /*97300*/  IADD3 R0, R4, c[0x0][0x198], RZ ;  /* 0x0000660004007a10 */ /* 0x000fe20007ffe0ff */
[----:B------:R-:W3:Y:S01]  /*97310*/  LDL.LU R19, [R1+0x2104] ;  /* 0x0021040001137983 */ /* 0x000ee20000300800 */
[----:B--2---:R-:W-:-:S03]  /*97320*/  ISETP.GE.AND P3, PT, R6, c[0x0][0x17c], PT ;  /* 0x00005f0006007a0c */ /* 0x004fc60003f66270 */
[----:B------:R-:W0:Y:S04]  /*97330*/  LDS.128 R4, [R7] ;  /* 0x0000000007047984 */ /* 0x000e280000000c00 */
[----:B0-----:R0:W-:Y:S04]  /*97340*/  STL [R1+0x2230], R5 ;  /* 0x0022300501007387 */ /* 0x0011e80000100800 */
[----:B0-----:R-:W2:Y:S04]  /*97350*/  LDL R5, [R1+0xcac] ;  /* 0x000cac0001057983 */ /* 0x001ea80000100800 */
[----:B------:R-:W-:Y:S04]  /*97360*/  STL [R1+0x21f0], R6 ;  /* 0x0021f00601007387 */ /* 0x000fe80000100800 */
[----:B------:R0:W-:Y:S04]  /*97370*/  STL [R1+0x21ec], R7 ;  /* 0x0021ec0701007387 */ /* 0x0001e80000100800 */
[----:B0-----:R-:W5:Y:S01]  /*97380*/  LDL.LU R7, [R1+0x2108] ;  /* 0x0021080001077983 */ /* 0x001f620000300800 */
[----:B------:R-:W-:-:S02]  /*97390*/  PRMT R14, R11, 0x7632, R14 ;  /* 0x000076320b0e7816 */ /* 0x000fc4000000000e */
[----:B------:R-:W-:Y:S02]  /*973a0*/  ISETP.GE.AND P6, PT, R13, c[0x0][0x17c], PT ;  /* 0x00005f000d007a0c */ /* 0x000fe40003fc6270 */
[----:B---3--:R-:W-:Y:S01]  /*973b0*/  ISETP.GE.AND P4, PT, R10, c[0x0][0x17c], PT ;  /* 0x00005f000a007a0c */ /* 0x008fe20003f86270 */
[----:B------:R-:W-:Y:S01]  /*973c0*/  IMAD.WIDE R10, R0, 0x2, R2 ;  /* 0x00000002000a7825 */ /* 0x000fe200078e0202 */
[----:B------:R-:W-:Y:S01]  /*973d0*/  @P2 STG.E.U16 [R8.64], R14 ;  /* 0x0000000e08002986 */ /* 0x000fe2000c101506 */
[----:B------:R-:W-:-:S03]  /*973e0*/  ISETP.LT.AND P2, PT, R23, c[0x0][0x178], !P6 ;  /* 0x00005e0017007a0c */ /* 0x000fc60007741270 */
[----:B----4-:R0:W-:Y:S01]  /*973f0*/  @P5 STG.E.U16 [R10.64], R27 ;  /* 0x0000001b0a005986 */ /* 0x0101e2000c101506 */
[----:B------:R-:W-:Y:S01]  /*97400*/  ISETP.GE.AND P1, PT, R12, c[0x0][0x17c], PT ;  /* 0x00005f000c007a0c */ /* 0x000fe20003f26270 */
[C---:B------:R-:W-:Y:S01]  /*97410*/  IMAD.WIDE R12, R0.reuse, 0x2, R24 ;  /* 0x00000002000c7825 */ /* 0x040fe200078e0218 */
[----:B------:R-:W-:Y:S02]  /*97420*/  PRMT R16, R27, 0x7632, R16 ;  /* 0x000076321b107816 */ /* 0x000fe40000000010 */
[----:B------:R-:W-:Y:S02]  /*97430*/  PRMT R17, R15, 0x7632, R17 ;  /* 0x000076320f117816 */ /* 0x000fe40000000011 */
[----:B0-----:R-:W-:-:S04]  /*97440*/  IADD3 R10, R0, c[0x0][0x198], RZ ;  /* 0x00006600000a7a10 */ /* 0x001fc80007ffe0ff */
[C---:B------:R-:W-:Y:S01]  /*97450*/  IADD3 R0, R10.reuse, c[0x0][0x198], RZ ;  /* 0x000066000a007a10 */ /* 0x040fe20007ffe0ff */
[C---:B------:R-:W-:Y:S01]  /*97460*/  IMAD.WIDE R8, R10.reuse, 0x2, R2 ;  /* 0x000000020a087825 */ /* 0x040fe200078e0202 */
[----:B------:R-:W-:Y:S03]  /*97470*/  @P0 STG.E.U16 [R12.64], R15 ;  /* 0x0000000f0c000986 */ /* 0x000fe6000c101506 */
[----:B------:R-:W-:Y:S01]  /*97480*/  IMAD.WIDE R10, R10, 0x2, R24 ;  /* 0x000000020a0a7825 */ /* 0x000fe200078e0218 */
[----:B------:R-:W-:Y:S01]  /*97490*/  @P2 STG.E.U16 [R8.64], R16 ;  /* 0x0000001008002986 */ /* 0x000fe2000c101506 */
[----:B------:R-:W-:-:S03]  /*974a0*/  ISETP.GE.AND P0, PT, R19, c[0x0][0x17c], PT ;  /* 0x00005f0013007a0c */ /* 0x000fc60003f06270 */
[----:B------:R-:W3:Y:S04]  /*974b0*/  LDL.LU R19, [R1+0x210c] ;  /* 0x00210c0001137983 */ /* 0x000ee80000300800 */
[----:B------:R-:W4:Y:S01]  /*974c0*/  LDL.LU R27, [R1+0x250] ;  /* 0x00025000011b7983 */ /* 0x000f220000300800 */
[----:B--2---:R-:W-:-:S13]  /*974d0*/  ISETP.LT.AND P6, PT, R5, c[0x0][0x178], !P6 ;  /* 0x00005e0005007a0c */ /* 0x004fda00077c1270 */
[----:B------:R-:W-:Y:S04]  /*974e0*/  @P6 STG.E.U16 [R10.64], R17 ;  /* 0x000000110a006986 */ /* 0x000fe8000c101506 */
[----:B------:R-:W0:Y:S01]  /*974f0*/  LDS.128 R8, [R28+0x800] ;  /* 0x000800001c087984 */ /* 0x000e220000000c00 */
[----:B-----5:R-:W-:-:S03]  /*97500*/  ISETP.GE.AND P2, PT, R7, c[0x0][0x17c], PT ;  /* 0x00005f0007007a0c */ /* 0x020fc60003f46270 */
[----:B------:R-:W2:Y:S04]  /*97510*/  LDL.LU R7, [R1+0x2110] ;  /* 0x0021100001077983 */ /* 0x000ea80000300800 */
[----:B0-----:R0:W-:Y:S04]  /*97520*/  STL [R1+0x21f4], R11 ;  /* 0x0021f40b01007387 */ /* 0x0011e80000100800 */
[----:B0-----:R-:W5:Y:S01]  /*97530*/  LDL R11, [R1+0xca8] ;  /* 0x000ca800010b7983 */ /* 0x001f620000100800 */
[----:B------:R-:W-:Y:S02]  /*97540*/  ISETP.LT.AND P5, PT, R23, c[0x0][0x178], !P1 ;  /* 0x00005e0017007a0c */ /* 0x000fe40004fa1270 */
[----:B------:R-:W-:Y:S01]  /*97550*/  ISETP.LT.AND P1, PT, R5, c[0x0][0x178], !P1 ;  /* 0x00005e0005007a0c */ /* 0x000fe20004f21270 */
[----:B------:R-:W0:Y:S01]  /*97560*/  S2R R28, SR_TID.X ;  /* 0x00000000001c7919 */ /* 0x000e220000002100 */
[----:B------:R-:W-:-:S04]  /*97570*/  IMAD.WIDE R12, R0, 0x2, R2 ;  /* 0x00000002000c7825 */ /* 0x000fc800078e0202 */
[----:B------:R-:W-:-:S05]  /*97580*/  IMAD.WIDE R14, R0, 0x2, R24 ;  /* 0x00000002000e7825 */ /* 0x000fca00078e0218 */
[----:B------:R-:W-:Y:S01]  /*97590*/  @P5 STG.E.U16 [R12.64], R29 ;  /* 0x0000001d0c005986 */ /* 0x000fe2000c101506 */
[----:B------:R-:W-:-:S03]  /*975a0*/  ISETP.LT.AND P5, PT, R23, c[0x0][0x178], !P4 ;  /* 0x00005e0017007a0c */ /* 0x000fc600067a1270 */
[----:B------:R1:W-:Y:S01]  /*975b0*/  @P1 STG.E.U16 [R14.64], R18 ;  /* 0x000000120e001986 */ /* 0x0003e2000c101506 */
[----:B------:R-:W-:Y:S02]  /*975c0*/  PRMT R20, R29, 0x7632, R20 ;  /* 0x000076321d147816 */ /* 0x000fe40000000014 */
[----:B-1----:R-:W-:Y:S01]  /*975d0*/  IADD3 R14, R0, c[0x0][0x198], RZ ;  /* 0x00006600000e7a10 */ /* 0x002fe20007ffe0ff */
[----:B------:R-:W4:Y:S04]  /*975e0*/  LDL.LU R29, [R1+0x270] ;  /* 0x00027000011d7983 */ /* 0x000f280000300800 */
[----:B------:R-:W-:Y:S01]  /*975f0*/  IMAD.WIDE R12, R14, 0x2, R2 ;  /* 0x000000020e0c7825 */ /* 0x000fe200078e0202 */
[----:B------:R-:W-:Y:S01]  /*97600*/  ISETP.LT.AND P4, PT, R5, c[0x0][0x178], !P4 ;  /* 0x00005e0005007a0c */ /* 0x000fe20006781270 */
[----:B------:R-:W4:Y:S04]  /*97610*/  LDL.LU R23, [R1+0x2118] ;  /* 0x0021180001177983 */ /* 0x000f280000300800 */
[----:B------:R0:W-:Y:S02]  /*97620*/  @P5 STG.E.U16 [R12.64], R20 ;  /* 0x000000140c005986 */ /* 0x0001e4000c101506 */
[C---:B0-----:R-:W-:Y:S01]  /*97630*/  LOP3.LUT R13, R28.reuse, 0x7f, RZ, 0xc0, !PT ;  /* 0x0000007f1c0d7812 */ /* 0x041fe200078ec0ff */
[----:B------:R-:W-:-:S05]  /*97640*/  IMAD.SHL.U32 R28, R28, 0x800, RZ ;  /* 0x000008001c1c7824 */ /* 0x000fca00078e00ff */
[----:B------:R-:W-:Y:S02]  /*97650*/  LOP3.LUT R28, R28, 0x3000, RZ, 0xc0, !PT ;  /* 0x000030001c1c7812 */ /* 0x000fe400078ec0ff */
[----:B------:R-:W-:-:S03]  /*97660*/  IADD3 R0, R14, c[0x0][0x198], RZ ;  /* 0x000066000e007a10 */ /* 0x000fc60007ffe0ff */
[----:B------:R-:W-:Y:S01]  /*97670*/  IMAD R28, R13, 0x10, R28 ;  /* 0x000000100d1c7824 */ /* 0x000fe200078e021c */
[----:B------:R-:W-:Y:S01]  /*97680*/  PRMT R21, R18, 0x7632, R21 ;  /* 0x0000763212157816 */ /* 0x000fe20000000015 */
[----:B------:R-:W-:-:S03]  /*97690*/  IMAD.WIDE R14, R14, 0x2, R24 ;  /* 0x000000020e0e7825 */ /* 0x000fc600078e0218 */
[----:B------:R-:W-:Y:S02]  /*976a0*/  LOP3.LUT R28, R28, 0x20, RZ, 0x3c, !PT ;  /* 0x000000201c1c7812 */ /* 0x000fe400078e3cff */
[----:B------:R-:W-:Y:S04]  /*976b0*/  @P4 STG.E.U16 [R14.64], R21 ;  /* 0x000000150e004986 */ /* 0x000fe8000c101506 */
[----:B------:R-:W0:Y:S01]  /*976c0*/  LDS.128 R12, [R28+0x800] ;  /* 0x000800001c0c7984 */ /* 0x000e220000000c00 */
[----:B---3--:R-:W-:Y:S01]  /*976d0*/  ISETP.GE.AND P1, PT, R19, c[0x0][0x17c], PT ;  /* 0x00005f0013007a0c */ /* 0x008fe20003f26270 */
[----:B------:R-:W-:-:S04]  /*976e0*/  IMAD.WIDE R16, R0, 0x2, R2 ;  /* 0x0000000200107825 */ /* 0x000fc800078e0202 */
[----:B------:R-:W-:Y:S01]  /*976f0*/  IMAD.WIDE R18, R0, 0x2, R24 ;  /* 0x0000000200127825 */ /* 0x000fe200078e0218 */
[----:B--2---:R-:W-:Y:S02]  /*97700*/  ISETP.GE.AND P5, PT, R7, c[0x0][0x17c], PT ;  /* 0x00005f0007007a0c */ /* 0x004fe40003fa6270 */
[----:B------:R-:W2:Y:S04]  /*97710*/  LDL.LU R7, [R1+0x2114] ;  /* 0x0021140001077983 */ /* 0x000ea80000300800 */
[----:B0-----:R-:W-:Y:S01]  /*97720*/  STL.64 [R1+0x21f8], R14 ;  /* 0x0021f80e01007387 */ /* 0x001fe20000100a00 */
[----:B-----5:R-:W-:Y:S02]  /*97730*/  ISETP.LT.AND P6, PT, R11, c[0x0][0x178], !P3 ;  /* 0x00005e000b007a0c */ /* 0x020fe40005fc1270 */
[----:B------:R-:W-:-:S11]  /*97740*/  ISETP.LT.AND P3, PT, R5, c[0x0][0x178], !P3 ;  /* 0x00005e0005007a0c */ /* 0x000fd60005f61270 */
[----:B----4-:R-:W-:Y:S04]  /*97750*/  @P6 STG.E.U16 [R16.64], R27 ;  /* 0x0000001b10006986 */ /* 0x010fe8000c101506 */
[----:B------:R0:W-:Y:S02]  /*97760*/  @P3 STG.E.U16 [R18.64], R4 ;  /* 0x0000000412003986 */ /* 0x0001e4000c101506 */
[----:B0-----:R-:W-:Y:S02]  /*97770*/  PRMT R4, R27, 0x7632, R4 ;  /* 0x000076321b047816 */ /* 0x001fe40000000004 */
[----:B------:R-:W3:Y:S04]  /*97780*/  LDL.LU R27, [R1+0x280] ;  /* 0x00028000011b7983 */ /* 0x000ee80000300800 */
[----:B------:R-:W4:Y:S04]  /*97790*/  LDL.LU R15, [R1+0x2120] ;  /* 0x00212000010f7983 */ /* 0x000f280000300800 */
[----:B------:R-:W5:Y:S01]  /*977a0*/  LDL.LU R14, [R1+0x211c] ;  /* 0x00211c00010e7983 */ /* 0x000f620000300800 */
[----:B------:R-:W-:-:S02]  /*977b0*/  ISETP.LT.AND P3, PT, R11, c[0x0][0x178], !P0 ;  /* 0x00005e000b007a0c */ /* 0x000fc40004761270 */
[----:B------:R-:W-:Y:S02]  /*977c0*/  ISETP.LT.AND P0, PT, R5, c[0x0][0x178], !P0 ;  /* 0x00005e0005007a0c */ /* 0x000fe40004701270 */
[----:B------:R-:W-:Y:S02]  /*977d0*/  IADD3 R18, R0, c[0x0][0x198], RZ ;  /* 0x0000660000127a10 */ /* 0x000fe40007ffe0ff */
[----:B------:R-:W-:Y:S02]  /*977e0*/  ISETP.LT.AND P4, PT, R11, c[0x0][0x178], !P2 ;  /* 0x00005e000b007a0c */ /* 0x000fe40005781270 */
[C---:B------:R-:W-:Y:S01]  /*977f0*/  IADD3 R0, R18.reuse, c[0x0][0x198], RZ ;  /* 0x0000660012007a10 */ /* 0x040fe20007ffe0ff */
[----:B------:R-:W-:Y:S01]  /*97800*/  IMAD.WIDE R16, R18, 0x2, R2 ;  /* 0x0000000212107825 */ /* 0x000fe200078e0202 */
[----:B------:R-:W-:Y:S02]  /*97810*/  ISETP.LT.AND P2, PT, R5, c[0x0][0x178], !P2 ;  /* 0x00005e0005007a0c */ /* 0x000fe40005741270 */
[----:B------:R-:W-:Y:S01]  /*97820*/  PRMT R22, R4, 0x7632, R22 ;  /* 0x0000763204167816 */ /* 0x000fe20000000016 */
[----:B------:R-:W-:Y:S01]  /*97830*/  IMAD.WIDE R18, R18, 0x2, R24 ;  /* 0x0000000212127825 */ /* 0x000fe200078e0218 */
[----:B------:R0:W-:Y:S03]  /*97840*/  @P3 STG.E.U16 [R16.64], R4 ;  /* 0x0000000410003986 */ /* 0x0001e6000c101506 */
[----:B------:R-:W-:Y:S01]  /*97850*/  IMAD.WIDE R20, R0, 0x2, R2 ;  /* 0x0000000200147825 */ /* 0x000fe200078e0202 */
[----:B------:R-:W-:Y:S04]  /*97860*/  @P0 STG.E.U16 [R18.64], R22 ;  /* 0x0000001612000986 */ /* 0x000fe8000c101506 */
[----:B------:R1:W-:Y:S01]  /*97870*/  @P4 STG.E.U16 [R20.64], R29 ;  /* 0x0000001d14004986 */ /* 0x0003e2000c101506 */
[----:B0-----:R-:W-:-:S03]  /*97880*/  PRMT R4, R29, 0x7632, R4 ;  /* 0x000076321d047816 */ /* 0x001fc60000000004 */
[----:B------:R-:W0:Y:S01]  /*97890*/  LDS.128 R16, [R26+0x800] ;  /* 0x000800001a107984 */ /* 0x000e220000000c00 */
[----:B-1----:R-:W-:-:S05]  /*978a0*/  IMAD.WIDE R20, R0, 0x2, R24 ;  /* 0x0000000200147825 */ /* 0x002fca00078e0218 */
[----:B------:R1:W-:Y:S01]  /*978b0*/  @P2 STG.E.U16 [R20.64], R8 ;  /* 0x0000000814002986 */ /* 0x0003e2000c101506 */
[----:B------:R-:W-:Y:S02]  /*978c0*/  ISETP.LT.AND P0, PT, R11, c[0x0][0x178], !P1 ;  /* 0x00005e000b007a0c */ /* 0x000fe40004f01270 */
[----:B------:R-:W-:-:S05]  /*978d0*/  IADD3 R22, R0, c[0x0][0x198], RZ ;  /* 0x0000660000167a10 */ /* 0x000fca0007ffe0ff */
[----:B-1----:R-:W-:-:S06]  /*978e0*/  IMAD.WIDE R20, R22, 0x2, R2 ;  /* 0x0000000216147825 */ /* 0x002fcc00078e0202 */
[----:B------:R1:W-:Y:S01]  /*978f0*/  @P0 STG.E.U16 [R20.64], R4 ;  /* 0x0000000414000986 */ /* 0x0003e2000c101506 */
[----:B------:R-:W-:Y:S02]  /*97900*/  ISETP.LT.AND P1, PT, R5, c[0x0][0x178], !P1 ;  /* 0x00005e0005007a0c */ /* 0x000fe40004f21270 */
[----:B------:R-:W-:Y:S02]  /*97910*/  ISETP.GE.AND P6, PT, R23, c[0x0][0x17c], PT ;  /* 0x00005f0017007a0c */ /* 0x000fe40003fc6270 */
[C---:B------:R-:W-:Y:S01]  /*97920*/  IADD3 R26, R22.reuse, c[0x0][0x198], RZ ;  /* 0x00006600161a7a10 */ /* 0x040fe20007ffe0ff */
[----:B------:R-:W-:Y:S01]  /*97930*/  IMAD.WIDE R22, R22, 0x2, R24 ;  /* 0x0000000216167825 */ /* 0x000fe200078e0218 */
[----:B------:R-:W-:-:S07]  /*97940*/  PRMT R0, R8, 0x7632, R0 ;  /* 0x0000763208007816 */ /* 0x000fce0000000000 */
[----:B------:R-:W-:Y:S01]  /*97950*/  @P1 STG.E.U16 [R22.64], R0 ;  /* 0x0000000016001986 */ /* 0x000fe2000c101506 */
[C---:B------:R-:W-:Y:S02]  /*97960*/  ISETP.LT.AND P4, PT, R11.reuse, c[0x0][0x178], !P5 ;  /* 0x00005e000b007a0c */ /* 0x040fe40006f81270 */
[----:B------:R-:W-:Y:S01]  /*97970*/  ISETP.LT.AND P1, PT, R11, c[0x0][0x178], !P6 ;  /* 0x00005e000b007a0c */ /* 0x000fe20007721270 */
[----:B0-----:R0:W-:Y:S01]  /*97980*/  STL.64 [R1+0x2228], R16 ;  /* 0x0022281001007387 */ /* 0x0011e20000100a00 */
[C---:B------:R-:W-:Y:S02]  /*97990*/  ISETP.LT.AND P5, PT, R5.reuse, c[0x0][0x178], !P5 ;  /* 0x00005e0005007a0c */ /* 0x040fe40006fa1270 */
[----:B------:R-:W-:Y:S01]  /*979a0*/  ISETP.LT.AND P6, PT, R5, c[0x0][0x178], !P6 ;  /* 0x00005e0005007a0c */ /* 0x000fe200077c1270 */
[----:B------:R0:W-:Y:S01]  /*979b0*/  STL.64 [R1+0x2200], R18 ;  /* 0x0022001201007387 */ /* 0x0001e20000100a00 */
[C---:B-1----:R-:W-:Y:S01]  /*979c0*/  IADD3 R4, R26.reuse, c[0x0][0x198], RZ ;  /* 0x000066001a047a10 */ /* 0x042fe20007ffe0ff */
[----:B------:R-:W-:-:S04]  /*979d0*/  IMAD.WIDE R28, R26, 0x2, R2 ;  /* 0x000000021a1c7825 */ /* 0x000fc800078e0202 */
[----:B0-----:R-:W-:-:S04]  /*979e0*/  IMAD.WIDE R16, R26, 0x2, R24 ;  /* 0x000000021a107825 */ /* 0x001fc800078e0218 */
[----:B------:R-:W-:Y:S01]  /*979f0*/  IMAD.WIDE R18, R4, 0x2, R2 ;  /* 0x0000000204127825 */ /* 0x000fe200078e0202 */
[----:B----4-:R-:W-:Y:S02]  /*97a00*/  ISETP.GE.AND P2, PT, R15, c[0x0][0x17c], PT ;  /* 0x00005f000f007a0c */ /* 0x010fe40003f46270 */
[----:B------:R-:W0:Y:S01]  /*97a10*/  S2R R15, SR_TID.X ;  /* 0x00000000000f7919 */ /* 0x000e220000002100 */
[----:B-----5:R-:W-:Y:S02]  /*97a20*/  ISETP.GE.AND P0, PT, R14, c[0x0][0x17c], PT ;  /* 0x00005f000e007a0c */ /* 0x020fe40003f06270 */
[C---:B0-----:R-:W-:Y:S01]  /*97a30*/  LOP3.LUT R14, R15.reuse, 0x7f, RZ, 0xc0, !PT ;  /* 0x0000007f0f0e7812 */ /* 0x041fe200078ec0ff */
[----:B------:R-:W-:-:S05]  /*97a40*/  IMAD.SHL.U32 R15, R15, 0x800, RZ ;  /* 0x000008000f0f7824 */ /* 0x000fca00078e00ff */
[----:B------:R-:W-:-:S05]  /*97a50*/  LOP3.LUT R15, R15, 0x3000, RZ, 0xc0, !PT ;  /* 0x000030000f0f7812 */ /* 0x000fca00078ec0ff */
[----:B------:R-:W-:-:S05]  /*97a60*/  IMAD R15, R14, 0x10, R15 ;  /* 0x000000100e0f7824 */ /* 0x000fca00078e020f */
[----:B------:R-:W-:-:S05]  /*97a70*/  LOP3.LUT R15, R15, 0x60, RZ, 0x3c, !PT ;  /* 0x000000600f0f7812 */ /* 0x000fca00078e3cff */
[----:B------:R-:W0:Y:S01]  /*97a80*/  LDS.128 R20, [R15+0x800] ;  /* 0x000800000f147984 */ /* 0x000e220000000c00 */
[----:B--2---:R-:W-:-:S03]  /*97a90*/  ISETP.GE.AND P3, PT, R7, c[0x0][0x17c], PT ;  /* 0x00005f0007007a0c */ /* 0x004fc60003f66270 */
[----:B------:R-:W2:Y:S04]  /*97aa0*/  LDL.LU R7, [R1+0x260] ;  /* 0x0002600001077983 */ /* 0x000ea80000300800 */
[----:B------:R-:W4:Y:S01]  /*97ab0*/  LDL.LU R5, [R1+0x2230] ;  /* 0x0022300001057983 */ /* 0x000f220000300800 */
[----:B---3--:R-:W-:-:S03]  /*97ac0*/  PRMT R6, R27, 0x7632, R6 ;  /* 0x000076321b067816 */ /* 0x008fc60000000006 */
[----:B------:R-:W-:Y:S04]  /*97ad0*/  @P4 STG.E.U16 [R28.64], R27 ;  /* 0x0000001b1c004986 */ /* 0x000fe8000c101506 */
[----:B------:R-:W-:Y:S04]  /*97ae0*/  @P5 STG.E.U16 [R16.64], R12 ;  /* 0x0000000c10005986 */ /* 0x000fe8000c101506 */
[----:B------:R-:W-:Y:S04]  /*97af0*/  @P1 STG.E.U16 [R18.64], R6 ;  /* 0x0000000612001986 */ /* 0x000fe8000c101506 */
[----:B0-----:R0:W-:Y:S04]  /*97b00*/  STL.64 [R1+0x2220], R20 ;  /* 0x0022201401007387 */ /* 0x0011e80000100a00 */
[----:B0-----:R-:W3:Y:S04]  /*97b10*/  LDL.LU R21, [R1+0x2124] ;  /* 0x0021240001157983 */ /* 0x001ee80000300800 */
[----:B------:R0:W-:Y:S04]  /*97b20*/  STL [R1+0x21e8], R23 ;  /* 0x0021e81701007387 */ /* 0x0001e80000100800 */
[----:B0-----:R-:W5:Y:S04]  /*97b30*/  LDL.LU R23, [R1+0xcac] ;  /* 0x000cac0001177983 */ /* 0x001f680000300800 */
[----:B------:R-:W4:Y:S04]  /*97b40*/  LDL.LU R14, [R1+0x2128] ;  /* 0x00212800010e7983 */ /* 0x000f280000300800 */
[----:B------:R-:W4:Y:S04]  /*97b50*/  LDL.LU R15, [R1+0x240] ;  /* 0x00024000010f7983 */ /* 0x000f280000300800 */
[----:B------:R-:W4:Y:S04]  /*97b60*/  LDL.LU.64 R16, [R1+0x2228] ;  /* 0x0022280001107983 */ /* 0x000f280000300a00 */
[----:B------:R-:W4:Y:S01]  /*97b70*/  LDL.LU R6, [R1+0x212c] ;  /* 0x00212c0001067983 */ /* 0x000f220000300800 */
[----:B------:R-:W-:-:S02]  /*97b80*/  ISETP.LT.AND P4, PT, R11, c[0x0][0x178], !P3 ;  /* 0x00005e000b007a0c */ /* 0x000fc40005f81270 */
[C---:B------:R-:W-:Y:S01]  /*97b90*/  IADD3 R0, R4.reuse, c[0x0][0x198], RZ ;  /* 0x0000660004007a10 */ /* 0x040fe20007ffe0ff */
[----:B------:R-:W-:Y:S01]  /*97ba0*/  IMAD.WIDE R26, R4, 0x2, R24 ;  /* 0x00000002041a7825 */ /* 0x000fe200078e0218 */
[----:B------:R-:W-:-:S03]  /*97bb0*/  PRMT R8, R12, 0x7632, R8 ;  /* 0x000076320c087816 */ /* 0x000fc60000000008 */
[C---:B------:R-:W-:Y:S02]  /*97bc0*/  IMAD.WIDE R28, R0.reuse, 0x2, R2 ;  /* 0x00000002001c7825 */ /* 0x040fe400078e0202 */
[----:B------:R-:W-:Y:S04]  /*97bd0*/  @P6 STG.E.U16 [R26.64], R8 ;  /* 0x000000081a006986 */ /* 0x000fe8000c101506 */
[----:B--2---:R0:W-:Y:S01]  /*97be0*/  @P4 STG.E.U16 [R28.64], R7 ;  /* 0x000000071c004986 */ /* 0x0041e2000c101506 */
[----:B------:R-:W-:Y:S02]  /*97bf0*/  PRMT R12, R7, 0x7632, R12 ;  /* 0x00007632070c7816 */ /* 0x000fe4000000000c */
[----:B---3--:R-:W-:Y:S01]  /*97c00*/  ISETP.GE.AND P5, PT, R21, c[0x0][0x17c], PT ;  /* 0x00005f0015007a0c */ /* 0x008fe20003fa6270 */
[----:B------:R-:W-:Y:S01]  /*97c10*/  IMAD.WIDE R20, R0, 0x2, R24 ;  /* 0x0000000200147825 */ /* 0x000fe200078e0218 */
[----:B-----5:R-:W-:-:S02]  /*97c20*/  ISETP.LT.AND P3, PT, R23, c[0x0][0x178], !P3 ;  /* 0x00005e0017007a0c */ /* 0x020fc40005f61270 */
[----:B----4-:R-:W-:Y:S02]  /*97c30*/  ISETP.GE.AND P1, PT, R14, c[0x0][0x17c], PT ;  /* 0x00005f000e007a0c */ /* 0x010fe40003f26270 */
[----:B------:R-:W2:Y:S04]  /*97c40*/  LDL.LU R14, [R1+0x2130] ;  /* 0x00213000010e7983 */ /* 0x000ea80000300800 */
[----:B0-----:R-:W3:Y:S05]  /*97c50*/  LDL.LU R7, [R1+0x214] ;  /* 0x0002140001077983 */ /* 0x001eea0000300800 */
[----:B------:R0:W-:Y:S01]  /*97c60*/  @P3 STG.E.U16 [R20.64], R16 ;  /* 0x0000001014003986 */ /* 0x0001e2000c101506 */
[----:B------:R-:W-:-:S03]  /*97c70*/  ISETP.GE.AND P3, PT, R6, c[0x0][0x17c], PT ;  /* 0x00005f0006007a0c */ /* 0x000fc60003f66270 */
[----:B0-----:R-:W4:Y:S04]  /*97c80*/  LDL.LU.64 R20, [R1+0x2220] ;  /* 0x0022200001147983 */ /* 0x001f280000300a00 */
[----:B------:R-:W-:Y:S04]  /*97c90*/  STL.64 [R1+0x2208], R16 ;  /* 0x0022081001007387 */ /* 0x000fe80000100a00 */
[----:B------:R-:W3:Y:S01]  /*97ca0*/  LDL.LU R6, [R1+0x2134] ;  /* 0x0021340001067983 */ /* 0x000ee20000300800 */
[----:B------:R-:W-:Y:S02]  /*97cb0*/  ISETP.LT.AND P4, PT, R11, c[0x0][0x178], !P2 ;  /* 0x00005e000b007a0c */ /* 0x000fe40005781270 */
[----:B------:R-:W-:-:S02]  /*97cc0*/  ISETP.LT.AND P2, PT, R23, c[0x0][0x178], !P2 ;  /* 0x00005e0017007a0c */ /* 0x000fc40005741270 */
[----:B------:R-:W-:Y:S02]  /*97cd0*/  IADD3 R8, R0, c[0x0][0x198], RZ ;  /* 0x0000660000087a10 */ /* 0x000fe40007ffe0ff */
[----:B------:R-:W-:Y:S02]  /*97ce0*/  ISETP.LT.AND P6, PT, R11, c[0x0][0x178], !P0 ;  /* 0x00005e000b007a0c */ /* 0x000fe400047c1270 */
[----:B------:R-:W-:Y:S02]  /*97cf0*/  ISETP.LT.AND P0, PT, R23, c[0x0][0x178], !P0 ;  /* 0x00005e0017007a0c */ /* 0x000fe40004701270 */
[C---:B------:R-:W-:Y:S01]  /*97d00*/  IADD3 R4, R8.reuse, c[0x0][0x198], RZ ;  /* 0x0000660008047a10 */ /* 0x040fe20007ffe0ff */
[----:B------:R-:W-:Y:S01]  /*97d10*/  IMAD.WIDE R18, R8, 0x2, R2 ;  /* 0x0000000208127825 */ /* 0x000fe200078e0202 */
[----:B------:R-:W-:-:S03]  /*97d20*/  PRMT R0, R16, 0x7632, R0 ;  /* 0x0000763210007816 */ /* 0x000fc60000000000 */
[----:B------:R-:W-:Y:S01]  /*97d30*/  IMAD.WIDE R26, R8, 0x2, R24 ;  /* 0x00000002081a7825 */ /* 0x000fe200078e0218 */
[----:B------:R0:W-:Y:S03]  /*97d40*/  @P4 STG.E.U16 [R18.64], R12 ;  /* 0x0000000c12004986 */ /* 0x0001e6000c101506 */
[----:B------:R-:W-:Y:S01]  /*97d50*/  IMAD.WIDE R28, R4, 0x2, R2 ;  /* 0x00000002041c7825 */ /* 0x000fe200078e0202 */
[----:B------:R-:W-:Y:S04]  /*97d60*/  @P2 STG.E.U16 [R26.64], R0 ;  /* 0x000000001a002986 */ /* 0x000fe8000c101506 */
[----:B------:R-:W-:Y:S01]  /*97d70*/  @P6 STG.E.U16 [R28.64], R15 ;  /* 0x0000000f1c006986 */ /* 0x000fe2000c101506 */
[----:B0-----:R-:W-:-:S02]  /*97d80*/  PRMT R12, R15, 0x7632, R12 ;  /* 0x000076320f0c7816 */ /* 0x001fc4000000000c */
[----:B--2---:R-:W-:Y:S01]  /*97d90*/  ISETP.GE.AND P2, PT, R14, c[0x0][0x17c], PT ;  /* 0x00005f000e007a0c */ /* 0x004fe20003f46270 */
[----:B---3--:R0:W-:Y:S04]  /*97da0*/  STL.64 [R1+0x2218], R6 ;  /* 0x0022180601007387 */ /* 0x0081e80000100a00 */
[----:B------:R-:W2:Y:S04]  /*97db0*/  LDL.LU R19, [R1+0x24] ;  /* 0x0000240001137983 */ /* 0x000ea80000300800 */
[----:B------:R-:W3:Y:S01]  /*97dc0*/  LDL.LU R14, [R1+0x2138] ;  /* 0x00213800010e7983 */ /* 0x000ee20000300800 */
[----:B0-----:R-:W-:-:S03]  /*97dd0*/  IMAD.WIDE R6, R4, 0x2, R24 ;  /* 0x0000000204067825 */ /* 0x001fc600078e0218 */
[----:B------:R-:W5:Y:S04]  /*97de0*/  LDL.LU R15, [R1+0x224] ;  /* 0x00022400010f7983 */ /* 0x000f680000300800 */
[----:B----4-:R0:W-:Y:S04]  /*97df0*/  @P0 STG.E.U16 [R6.64], R20 ;  /* 0x0000001406000986 */ /* 0x0101e8000c101506 */
[----:B0-----:R-:W4:Y:S04]  /*97e00*/  LDL.LU.64 R6, [R1+0x2218] ;  /* 0x0022180001067983 */ /* 0x001f280000300a00 */
[----:B------:R0:W-:Y:S01]  /*97e10*/  STL.64 [R1+0x2210], R20 ;  /* 0x0022101401007387 */ /* 0x0001e20000100a00 */
[----:B------:R-:W-:-:S02]  /*97e20*/  ISETP.LT.AND P4, PT, R11, c[0x0][0x178], !P5 ;  /* 0x00005e000b007a0c */ /* 0x000fc40006f81270 */
[----:B------:R-:W-:Y:S02]  /*97e30*/  ISETP.LT.AND P5, PT, R23, c[0x0][0x178], !P5 ;  /* 0x00005e0017007a0c */ /* 0x000fe40006fa1270 */
[----:B------:R-:W-:Y:S02]  /*97e40*/  IADD3 R8, R4, c[0x0][0x198], RZ ;  /* 0x0000660004087a10 */ /* 0x000fe40007ffe0ff */
[----:B------:R-:W-:Y:S02]  /*97e50*/  ISETP.LT.AND P6, PT, R11, c[0x0][0x178], !P1 ;  /* 0x00005e000b007a0c */ /* 0x000fe40004fc1270 */
[----:B------:R-:W-:Y:S02]  /*97e60*/  ISETP.LT.AND P1, PT, R23, c[0x0][0x178], !P1 ;  /* 0x00005e0017007a0c */ /* 0x000fe40004f21270 */
[----:B----4-:R-:W-:Y:S02]  /*97e70*/  ISETP.GE.AND P0, PT, R6, c[0x0][0x17c], PT ;  /* 0x00005f0006007a0c */ /* 0x010fe40003f06270 */
[----:B------:R-:W4:Y:S01]  /*97e80*/  LDL.LU R6, [R1+0x213c] ;  /* 0x00213c0001067983 */ /* 0x000f220000300800 */
[C---:B------:R-:W-:Y:S01]  /*97e90*/  IADD3 R0, R8.reuse, c[0x0][0x198], RZ ;  /* 0x0000660008007a10 */ /* 0x040fe20007ffe0ff */
[----:B------:R-:W-:Y:S01]  /*97ea0*/  IMAD.WIDE R16, R8, 0x2, R2 ;  /* 0x0000000208107825 */ /* 0x000fe200078e0202 */
[----:B------:R-:W-:Y:S01]  /*97eb0*/  PRMT R4, R20, 0x7632, R4 ;  /* 0x0000763214047816 */ /* 0x000fe20000000004 */
[----:B------:R-:W5:Y:S02]  /*97ec0*/  LDL.LU R18, [R1+0x34] ;  /* 0x0000340001127983 */ /* 0x000f640000300800 */
[----:B------:R-:W-:-:S02]  /*97ed0*/  IMAD.WIDE R26, R8, 0x2, R24 ;  /* 0x00000002081a7825 */ /* 0x000fc400078e0218 */
[----:B------:R-:W-:Y:S02]  /*97ee0*/  @P4 STG.E.U16 [R16.64], R12 ;  /* 0x0000000c10004986 */ /* 0x000fe4000c101506 */
[C---:B------:R-:W-:Y:S01]  /*97ef0*/  IMAD.WIDE R28, R0.reuse, 0x2, R2 ;  /* 0x00000002001c7825 */ /* 0x040fe200078e0202 */
[----:B------:R-:W-:Y:S01]  /*97f00*/  ISETP.LT.AND P4, PT, R23, c[0x0][0x178], !P3 ;  /* 0x00005e0017007a0c */ /* 0x000fe20005f81270 */
[----:B------:R-:W-:Y:S02]  /*97f10*/  @P5 STG.E.U16 [R26.64], R4 ;  /* 0x000000041a005986 */ /* 0x000fe4000c101506 */
[----:B0-----:R-:W-:Y:S01]  /*97f20*/  IMAD.WIDE R20, R0, 0x2, R24 ;  /* 0x0000000200147825 */ /* 0x001fe200078e0218 */
[----:B------:R-:W-:Y:S01]  /*97f30*/  ISETP.LT.AND P5, PT, R11, c[0x0][0x178], !P3 ;  /* 0x00005e000b007a0c */ /* 0x000fe20005fa1270 */
[----:B------:R0:W-:Y:S01]  /*97f40*/  @P6 STG.E.U16 [R28.64], R7 ;  /* 0x000000071c006986 */ /* 0x0001e2000c101506 */
[----:B---3--:R-:W-:Y:S02]  /*97f50*/  ISETP.GE.AND P3, PT, R14, c[0x0][0x17c], PT ;  /* 0x00005f000e007a0c */ /* 0x008fe40003f66270 */
[----:B------:R-:W-:Y:S01]  /*97f60*/  PRMT R8, R7, 0x7632, R8 ;  /* 0x0000763207087816 */ /* 0x000fe20000000008 */
[----:B------:R-:W3:Y:S04]  /*97f70*/  LDL.LU R14, [R1+0x2140] ;  /* 0x00214000010e7983 */ /* 0x000ee80000300800 */
[----:B--2---:R1:W-:Y:S04]  /*97f80*/  @P1 STG.E.U16 [R20.64], R19 ;  /* 0x0000001314001986 */ /* 0x0043e8000c101506 */
[----:B0-----:R-:W2:Y:S01]  /*97f90*/  LDL.LU R7, [R1+0x234] ;  /* 0x0002340001077983 */ /* 0x001ea20000300800 */
[----:B----4-:R-:W-:-:S03]  /*97fa0*/  ISETP.GE.AND P1, PT, R6, c[0x0][0x17c], PT ;  /* 0x00005f0006007a0c */ /* 0x010fc60003f26270 */
[----:B------:R-:W4:Y:S01]  /*97fb0*/  LDL.LU R6, [R1+0x2144] ;  /* 0x0021440001067983 */ /* 0x000f220000300800 */
[----:B------:R-:W-:Y:S02]  /*97fc0*/  IADD3 R26, R0, c[0x0][0x198], RZ ;  /* 0x00006600001a7a10 */ /* 0x000fe40007ffe0ff */
[----:B------:R-:W-:Y:S02]  /*97fd0*/  ISETP.LT.AND P6, PT, R11, c[0x0][0x178], !P2 ;  /* 0x00005e000b007a0c */ /* 0x000fe400057c1270 */
[----:B------:R-:W-:Y:S02]  /*97fe0*/  ISETP.LT.AND P2, PT, R23, c[0x0][0x178], !P2 ;  /* 0x00005e0017007a0c */ /* 0x000fe40005741270 */
[C---:B------:R-:W-:Y:S01]  /*97ff0*/  IADD3 R4, R26.reuse, c[0x0][0x198], RZ ;  /* 0x000066001a047a10 */ /* 0x040fe20007ffe0ff */
[C---:B------:R-:W-:Y:S01]  /*98000*/  IMAD.WIDE R16, R26.reuse, 0x2, R2 ;  /* 0x000000021a107825 */ /* 0x040fe200078e0202 */
[----:B------:R-:W-:Y:S02]  /*98010*/  PRMT R0, R19, 0x7632, R0 ;  /* 0x0000763213007816 */ /* 0x000fe40000000000 */
[----:B-1----:R-:W2:Y:S01]  /*98020*/  LDL.LU R19, [R1+0x14] ;  /* 0x0000140001137983 */ /* 0x002ea20000300800 */
[----:B------:R-:W-:-:S04]  /*98030*/  IMAD.WIDE R26, R26, 0x2, R24 ;  /* 0x000000021a1a7825 */ /* 0x000fc800078e0218 */
[C---:B------:R-:W-:Y:S01]  /*98040*/  IMAD.WIDE R28, R4.reuse, 0x2, R2 ;  /* 0x00000002041c7825 */ /* 0x040fe200078e0202 */
[----:B------:R0:W-:Y:S03]  /*98050*/  @P5 STG.E.U16 [R16.64], R8 ;  /* 0x0000000810005986 */ /* 0x0001e6000c101506 */
[----:B------:R-:W-:Y:S01]  /*98060*/  IMAD.WIDE R20, R4, 0x2, R24 ;  /* 0x0000000204147825 */ /* 0x000fe200078e0218 */
[----:B------:R-:W-:Y:S01]  /*98070*/  @P4 STG.E.U16 [R26.64], R0 ;  /* 0x000000001a004986 */ /* 0x000fe2000c101506 */
[----:B------:R-:W-:Y:S02]  /*98080*/  ISETP.LT.AND P5, PT, R11, c[0x0][0x178], !P0 ;  /* 0x00005e000b007a0c */ /* 0x000fe400047a1270 */
[----:B------:R-:W-:Y:S01]  /*98090*/  ISETP.LT.AND P4, PT, R23, c[0x0][0x178], !P0 ;  /* 0x00005e0017007a0c */ /* 0x000fe20004781270 */
[----:B-----5:R1:W-:Y:S01]  /*980a0*/  @P6 STG.E.U16 [R28.64], R15 ;  /* 0x0000000f1c006986 */ /* 0x0203e2000c101506 */
[----:B---3--:R-:W-:-:S02]  /*980b0*/  ISETP.GE.AND P0, PT, R14, c[0x0][0x17c], PT ;  /* 0x00005f000e007a0c */ /* 0x008fc40003f06270 */
[----:B0-----:R-:W-:Y:S01]  /*980c0*/  PRMT R8, R15, 0x7632, R8 ;  /* 0x000076320f087816 */ /* 0x001fe20000000008 */
[----:B------:R-:W-:Y:S04]  /*980d0*/  @P2 STG.E.U16 [R20.64], R18 ;  /* 0x0000001214002986 */ /* 0x000fe8000c101506 */
[----:B-1----:R-:W3:Y:S04]  /*980e0*/  LDL.LU R15, [R1+0x2148] ;  /* 0x00214800010f7983 */ /* 0x002ee80000300800 */
[----:B------:R-:W5:Y:S01]  /*980f0*/  LDL.LU R14, [R1+0x254] ;  /* 0x00025400010e7983 */ /* 0x000f620000300800 */
[----:B----4-:R-:W-:-:S03]  /*98100*/  ISETP.GE.AND P2, PT, R6, c[0x0][0x17c], PT ;  /* 0x00005f0006007a0c */ /* 0x010fc60003f46270 */
[----:B------:R-:W4:Y:S01]  /*98110*/  LDL.LU R6, [R1+0x214c] ;  /* 0x00214c0001067983 */ /* 0x000f220000300800 */
[----:B------:R-:W-:Y:S02]  /*98120*/  IADD3 R26, R4, c[0x0][0x198], RZ ;  /* 0x00006600041a7a10 */ /* 0x000fe40007ffe0ff */
        /* <DEDUP_REMOVED lines=8> */
[----:B--2---:R1:W-:Y:S01]  /*981b0*/  @P6 STG.E.U16 [R28.64], R7 ;  /* 0x000000071c006986 */ /* 0x0043e2000c101506 */
[----:B0-----:R-:W-:-:S02]  /*981c0*/  PRMT R8, R7, 0x7632, R8 ;  /* 0x0000763207087816 */ /* 0x001fc40000000008 */
[----:B------:R-:W-:Y:S01]  /*981d0*/  ISETP.LT.AND P3, PT, R23, c[0x0][0x178], !P3 ;  /* 0x00005e0017007a0c */ /* 0x000fe20005f61270 */
[----:B-1----:R-:W2:Y:S01]  /*981e0*/  LDL.LU R7, [R1+0x2150] ;  /* 0x0021500001077983 */ /* 0x002ea20000300800 */
[----:B------:R-:W-:Y:S01]  /*981f0*/  IMAD.WIDE R20, R0, 0x2, R24 ;  /* 0x0000000200147825 */ /* 0x000fe200078e0218 */
[----:B------:R-:W-:Y:S02]  /*98200*/  ISETP.LT.AND P5, PT, R11, c[0x0][0x178], !P1 ;  /* 0x00005e000b007a0c */ /* 0x000fe40004fa1270 */
[----:B------:R-:W-:Y:S02]  /*98210*/  ISETP.LT.AND P4, PT, R23, c[0x0][0x178], !P1 ;  /* 0x00005e0017007a0c */ /* 0x000fe40004f81270 */
[----:B---3--:R-:W-:-:S06]  /*98220*/  ISETP.GE.AND P1, PT, R15, c[0x0][0x17c], PT ;  /* 0x00005f000f007a0c */ /* 0x008fcc0003f26270 */
[----:B------:R0:W-:Y:S04]  /*98230*/  @P3 STG.E.U16 [R20.64], R19 ;  /* 0x0000001314003986 */ /* 0x0001e8000c101506 */
[----:B------:R-:W3:Y:S04]  /*98240*/  LDL.LU R15, [R1+0x274] ;  /* 0x00027400010f7983 */ /* 0x000ee80000300800 */
[----:B0-----:R-:W3:Y:S01]  /*98250*/  LDL.LU.64 R20, [R1+0x2210] ;  /* 0x0022100001147983 */ /* 0x001ee20000300a00 */
        /* <DEDUP_REMOVED lines=10> */
[----:B------:R-:W-:Y:S01]  /*98300*/  @P4 STG.E.U16 [R26.64], R0 ;  /* 0x000000001a004986 */ /* 0x000fe2000c101506 */
[----:B------:R-:W-:Y:S02]  /*98310*/  ISETP.LT.AND P5, PT, R11, c[0x0][0x178], !P2 ;  /* 0x00005e000b007a0c */ /* 0x000fe400057a1270 */
[C---:B------:R-:W-:Y:S01]  /*98320*/  ISETP.LT.AND P4, PT, R23.reuse, c[0x0][0x178], !P2 ;  /* 0x00005e0017007a0c */ /* 0x040fe20005781270 */
[----:B-----5:R1:W-:Y:S01]  /*98330*/  @P6 STG.E.U16 [R28.64], R14 ;  /* 0x0000000e1c006986 */ /* 0x0203e2000c101506 */
[----:B------:R-:W-:-:S02]  /*98340*/  ISETP.LT.AND P0, PT, R23, c[0x0][0x178], !P0 ;  /* 0x00005e0017007a0c */ /* 0x000fc40004701270 */
[----:B0-----:R-:W-:Y:S02]  /*98350*/  PRMT R8, R14, 0x7632, R8 ;  /* 0x000076320e087816 */ /* 0x001fe40000000008 */
[----:B--2---:R-:W-:Y:S02]  /*98360*/  ISETP.GE.AND P2, PT, R7, c[0x0][0x17c], PT ;  /* 0x00005f0007007a0c */ /* 0x004fe40003f46270 */
[----:B------:R-:W2:Y:S04]  /*98370*/  LDL.LU R7, [R1+0x284] ;  /* 0x0002840001077983 */ /* 0x000ea80000300800 */
[----:B-1----:R-:W5:Y:S01]  /*98380*/  LDL.LU R14, [R1+0x2158] ;  /* 0x00215800010e7983 */ /* 0x002f620000300800 */
[C---:B------:R-:W-:Y:S01]  /*98390*/  IADD3 R26, R4.reuse, c[0x0][0x198], RZ ;  /* 0x00006600041a7a10 */ /* 0x040fe20007ffe0ff */
[----:B------:R-:W-:-:S04]  /*983a0*/  IMAD.WIDE R16, R4, 0x2, R24 ;  /* 0x0000000204107825 */ /* 0x000fc800078e0218 */
[----:B------:R-:W-:Y:S01]  /*983b0*/  IMAD.WIDE R18, R26, 0x2, R2 ;  /* 0x000000021a127825 */ /* 0x000fe200078e0202 */
[----:B------:R0:W-:Y:S04]  /*983c0*/  @P0 STG.E.U16 [R16.64], R5 ;  /* 0x0000000510000986 */ /* 0x0001e8000c101506 */
[----:B------:R1:W-:Y:S04]  /*983d0*/  @P5 STG.E.U16 [R18.64], R8 ;  /* 0x0000000812005986 */ /* 0x0003e8000c101506 */
[----:B0-----:R-:W2:Y:S04]  /*983e0*/  LDL.LU.64 R16, [R1+0x2208] ;  /* 0x0022080001107983 */ /* 0x001ea80000300a00 */
[----:B-1----:R-:W2:Y:S01]  /*983f0*/  LDL.LU.64 R18, [R1+0x2200] ;  /* 0x0022000001127983 */ /* 0x002ea20000300a00 */
[----:B----4-:R-:W-:-:S03]  /*98400*/  ISETP.GE.AND P0, PT, R6, c[0x0][0x17c], PT ;  /* 0x00005f0006007a0c */ /* 0x010fc60003f06270 */
[----:B------:R-:W4:Y:S01]  /*98410*/  LDL.LU R6, [R1+0x215c] ;  /* 0x00215c0001067983 */ /* 0x000f220000300800 */
[----:B------:R-:W-:Y:S02]  /*98420*/  ISETP.LT.AND P6, PT, R11, c[0x0][0x178], !P1 ;  /* 0x00005e000b007a0c */ /* 0x000fe40004fc1270 */
[C---:B------:R-:W-:Y:S01]  /*98430*/  IADD3 R0, R26.reuse, c[0x0][0x198], RZ ;  /* 0x000066001a007a10 */ /* 0x040fe20007ffe0ff */
[----:B------:R-:W-:Y:S01]  /*98440*/  IMAD.WIDE R26, R26, 0x2, R24 ;  /* 0x000000021a1a7825 */ /* 0x000fe200078e0218 */
[----:B------:R-:W-:Y:S02]  /*98450*/  PRMT R4, R5, 0x7632, R4 ;  /* 0x0000763205047816 */ /* 0x000fe40000000004 */
[----:B------:R-:W-:Y:S01]  /*98460*/  ISETP.LT.AND P1, PT, R23, c[0x0][0x178], !P1 ;  /* 0x00005e0017007a0c */ /* 0x000fe20004f21270 */
[----:B------:R-:W-:Y:S01]  /*98470*/  IMAD.WIDE R28, R0, 0x2, R2 ;  /* 0x00000002001c7825 */ /* 0x000fe200078e0202 */
[----:B------:R-:W-:Y:S01]  /*98480*/  ISETP.LT.AND P5, PT, R11, c[0x0][0x178], !P3 ;  /* 0x00005e000b007a0c */ /* 0x000fe20005fa1270 */
[----:B------:R0:W-:Y:S01]  /*98490*/  @P4 STG.E.U16 [R26.64], R4 ;  /* 0x000000041a004986 */ /* 0x0001e2000c101506 */
[----:B------:R-:W-:-:S02]  /*984a0*/  ISETP.LT.AND P4, PT, R23, c[0x0][0x178], !P3 ;  /* 0x00005e0017007a0c */ /* 0x000fc40005f81270 */
[----:B---3--:R-:W-:Y:S01]  /*984b0*/  PRMT R12, R15, 0x7632, R12 ;  /* 0x000076320f0c7816 */ /* 0x008fe2000000000c */
[----:B------:R1:W-:Y:S01]  /*984c0*/  @P6 STG.E.U16 [R28.64], R15 ;  /* 0x0000000f1c006986 */ /* 0x0003e2000c101506 */
[----:B0-----:R-:W-:Y:S02]  /*984d0*/  IADD3 R26, R0, c[0x0][0x198], RZ ;  /* 0x00006600001a7a10 */ /* 0x001fe40007ffe0ff */
[----:B-----5:R-:W-:Y:S01]  /*984e0*/  ISETP.GE.AND P3, PT, R14, c[0x0][0x17c], PT ;  /* 0x00005f000e007a0c */ /* 0x020fe20003f66270 */
[----:B-1----:R-:W-:Y:S01]  /*984f0*/  IMAD.WIDE R14, R0, 0x2, R24 ;  /* 0x00000002000e7825 */ /* 0x002fe200078e0218 */
[----:B------:R-:W-:-:S04]  /*98500*/  PRMT R0, R9, 0x7632, R0 ;  /* 0x0000763209007816 */ /* 0x000fc80000000000 */
[----:B------:R0:W-:Y:S04]  /*98510*/  @P1 STG.E.U16 [R14.64], R9 ;  /* 0x000000090e001986 */ /* 0x0001e8000c101506 */
[----:B0-----:R-:W3:Y:S04]  /*98520*/  LDL.LU.64 R14, [R1+0x21f8] ;  /* 0x0021f800010e7983 */ /* 0x001ee80000300a00 */
[----:B------:R-:W5:Y:S01]  /*98530*/  LDL.LU R9, [R1+0x2160] ;  /* 0x0021600001097983 */ /* 0x000f620000300800 */
[----:B----4-:R-:W-:-:S03]  /*98540*/  ISETP.GE.AND P1, PT, R6, c[0x0][0x17c], PT ;  /* 0x00005f0006007a0c */ /* 0x010fc60003f26270 */
[----:B------:R-:W4:Y:S01]  /*98550*/  LDL.LU R6, [R1+0x2164] ;  /* 0x0021640001067983 */ /* 0x000f220000300800 */
[----:B------:R-:W-:Y:S01]  /*98560*/  ISETP.LT.AND P6, PT, R11, c[0x0][0x178], !P2 ;  /* 0x00005e000b007a0c */ /* 0x000fe200057c1270 */
[C---:B------:R-:W-:Y:S01]  /*98570*/  IMAD.WIDE R4, R26.reuse, 0x2, R2 ;  /* 0x000000021a047825 */ /* 0x040fe200078e0202 */
[C---:B------:R-:W-:Y:S02]  /*98580*/  IADD3 R8, R26.reuse, c[0x0][0x198], RZ ;  /* 0x000066001a087a10 */ /* 0x040fe40007ffe0ff */
[----:B------:R-:W-:Y:S01]  /*98590*/  ISETP.LT.AND P2, PT, R23, c[0x0][0x178], !P2 ;  /* 0x00005e0017007a0c */ /* 0x000fe20005741270 */
[----:B------:R-:W-:Y:S01]  /*985a0*/  IMAD.WIDE R26, R26, 0x2, R24 ;  /* 0x000000021a1a7825 */ /* 0x000fe200078e0218 */
[----:B------:R-:W-:Y:S01]  /*985b0*/  @P5 STG.E.U16 [R4.64], R12 ;  /* 0x0000000c04005986 */ /* 0x000fe2000c101506 */
[----:B------:R-:W-:-:S03]  /*985c0*/  ISETP.LT.AND P5, PT, R11, c[0x0][0x178], !P0 ;  /* 0x00005e000b007a0c */ /* 0x000fc600047a1270 */
[----:B------:R0:W-:Y:S01]  /*985d0*/  @P4 STG.E.U16 [R26.64], R0 ;  /* 0x000000001a004986 */ /* 0x0001e2000c101506 */
[----:B------:R-:W-:Y:S01]  /*985e0*/  ISETP.LT.AND P4, PT, R23, c[0x0][0x178], !P0 ;  /* 0x00005e0017007a0c */ /* 0x000fe20004781270 */
[----:B------:R-:W-:Y:S01]  /*985f0*/  IMAD.WIDE R28, R8, 0x2, R2 ;  /* 0x00000002081c7825 */ /* 0x000fe200078e0202 */
[----:B--2---:R-:W-:-:S04]  /*98600*/  PRMT R16, R7, 0x7632, R16 ;  /* 0x0000763207107816 */ /* 0x004fc80000000010 */
[----:B------:R1:W-:Y:S01]  /*98610*/  @P6 STG.E.U16 [R28.64], R7 ;  /* 0x000000071c006986 */ /* 0x0003e2000c101506 */
[----:B0-----:R-:W-:-:S03]  /*98620*/  IADD3 R26, R8, c[0x0][0x198], RZ ;  /* 0x00006600081a7a10 */ /* 0x001fc60007ffe0ff */
[----:B-1----:R-:W2:Y:S01]  /*98630*/  LDL.LU R7, [R1+0x244] ;  /* 0x0002440001077983 */ /* 0x002ea20000300800 */
[----:B-----5:R-:W-:Y:S01]  /*98640*/  ISETP.GE.AND P0, PT, R9, c[0x0][0x17c], PT ;  /* 0x00005f0009007a0c */ /* 0x020fe20003f06270 */
[----:B------:R-:W-:-:S05]  /*98650*/  IMAD.WIDE R8, R8, 0x2, R24 ;  /* 0x0000000208087825 */ /* 0x000fca00078e0218 */
[----:B------:R0:W-:Y:S04]  /*98660*/  @P2 STG.E.U16 [R8.64], R13 ;  /* 0x0000000d08002986 */ /* 0x0001e8000c101506 */
[----:B0-----:R-:W5:Y:S04]  /*98670*/  LDL.LU R8, [R1+0x2168] ;  /* 0x0021680001087983 */ /* 0x001f680000300800 */
[----:B------:R-:W2:Y:S01]  /*98680*/  LDL.LU R9, [R1+0x264] ;  /* 0x0002640001097983 */ /* 0x000ea20000300800 */
[----:B----4-:R-:W-:-:S03]  /*98690*/  ISETP.GE.AND P2, PT, R6, c[0x0][0x17c], PT ;  /* 0x00005f0006007a0c */ /* 0x010fc60003f46270 */
[----:B------:R-:W4:Y:S01]  /*986a0*/  LDL.LU R6, [R1+0x216c] ;  /* 0x00216c0001067983 */ /* 0x000f220000300800 */
[----:B------:R-:W-:Y:S02]  /*986b0*/  ISETP.LT.AND P6, PT, R11, c[0x0][0x178], !P3 ;  /* 0x00005e000b007a0c */ /* 0x000fe40005fc1270 */
[----:B------:R-:W-:Y:S01]  /*986c0*/  ISETP.LT.AND P3, PT, R23, c[0x0][0x178], !P3 ;  /* 0x00005e0017007a0c */ /* 0x000fe20005f61270 */
[C---:B------:R-:W-:Y:S01]  /*986d0*/  IMAD.WIDE R4, R26.reuse, 0x2, R2 ;  /* 0x000000021a047825 */ /* 0x040fe200078e0202 */
[C---:B------:R-:W-:Y:S02]  /*986e0*/  IADD3 R0, R26.reuse, c[0x0][0x198], RZ ;  /* 0x000066001a007a10 */ /* 0x040fe40007ffe0ff */
[----:B------:R-:W-:Y:S01]  /*986f0*/  PRMT R12, R13, 0x7632, R12 ;  /* 0x000076320d0c7816 */ /* 0x000fe2000000000c */
[----:B------:R-:W-:Y:S01]  /*98700*/  IMAD.WIDE R26, R26, 0x2, R24 ;  /* 0x000000021a1a7825 */ /* 0x000fe200078e0218 */
[----:B------:R0:W-:Y:S03]  /*98710*/  @P5 STG.E.U16 [R4.64], R16 ;  /* 0x0000001004005986 */ /* 0x0001e6000c101506 */
[C---:B------:R-:W-:Y:S01]  /*98720*/  IMAD.WIDE R28, R0.reuse, 0x2, R2 ;  /* 0x00000002001c7825 */ /* 0x040fe200078e0202 */
[----:B------:R1:W-:Y:S03]  /*98730*/  @P4 STG.E.U16 [R26.64], R12 ;  /* 0x0000000c1a004986 */ /* 0x0003e6000c101506 */
[----:B0-----:R-:W-:Y:S01]  /*98740*/  IMAD.WIDE R4, R0, 0x2, R24 ;  /* 0x0000000200047825 */ /* 0x001fe200078e0218 */
[----:B------:R-:W-:-:S02]  /*98750*/  ISETP.LT.AND P5, PT, R11, c[0x0][0x178], !P1 ;  /* 0x00005e000b007a0c */ /* 0x000fc40004fa1270 */
[----:B------:R-:W-:Y:S02]  /*98760*/  ISETP.LT.AND P4, PT, R23, c[0x0][0x178], !P1 ;  /* 0x00005e0017007a0c */ /* 0x000fe40004f81270 */
[----:B-1----:R-:W-:-:S04]  /*98770*/  IADD3 R12, R0, c[0x0][0x198], RZ ;  /* 0x00006600000c7a10 */ /* 0x002fc80007ffe0ff */
[----:B------:R-:W-:Y:S02]  /*98780*/  IADD3 R16, R12, c[0x0][0x198], RZ ;  /* 0x000066000c107a10 */ /* 0x000fe40007ffe0ff */
[----:B------:R-:W-:-:S03]  /*98790*/  PRMT R0, R17, 0x7632, R0 ;  /* 0x0000763211007816 */ /* 0x000fc60000000000 */
[----:B------:R-:W-:Y:S01]  /*987a0*/  IMAD.WIDE R26, R16, 0x2, R2 ;  /* 0x00000002101a7825 */ /* 0x000fe200078e0202 */
[----:B--2---:R0:W-:Y:S04]  /*987b0*/  @P6 STG.E.U16 [R28.64], R9 ;  /* 0x000000091c006986 */ /* 0x0041e8000c101506 */
[----:B------:R-:W-:Y:S04]  /*987c0*/  @P3 STG.E.U16 [R4.64], R17 ;  /* 0x0000001104003986 */ /* 0x000fe8000c101506 */
[----:B0-----:R-:W2:Y:S04]  /*987d0*/  LDL.LU R29, [R1+0x2170] ;  /* 0x00217000011d7983 */ /* 0x001ea80000300800 */
[----:B------:R-:W3:Y:S01]  /*987e0*/  LDL.LU R28, [R1+0x218] ;  /* 0x00021800011c7983 */ /* 0x000ee20000300800 */
[----:B------:R-:W-:-:S02]  /*987f0*/  ISETP.LT.AND P6, PT, R11, c[0x0][0x178], !P0 ;  /* 0x00005e000b007a0c */ /* 0x000fc400047c1270 */
[----:B-----5:R-:W-:Y:S02]  /*98800*/  ISETP.GE.AND P1, PT, R8, c[0x0][0x17c], PT ;  /* 0x00005f0008007a0c */ /* 0x020fe40003f26270 */
[----:B------:R-:W-:Y:S01]  /*98810*/  PRMT R20, R9, 0x7632, R20 ;  /* 0x0000763209147816 */ /* 0x000fe20000000014 */
[----:B------:R-:W-:-:S04]  /*98820*/  IMAD.WIDE R8, R12, 0x2, R2 ;  /* 0x000000020c087825 */ /* 0x000fc800078e0202 */
[----:B------:R-:W-:Y:S01]  /*98830*/  IMAD.WIDE R12, R12, 0x2, R24 ;  /* 0x000000020c0c7825 */ /* 0x000fe200078e0218 */
[----:B------:R-:W-:Y:S04]  /*98840*/  @P5 STG.E.U16 [R8.64], R20 ;  /* 0x0000001408005986 */ /* 0x000fe8000c101506 */
[----:B------:R-:W-:Y:S04]  /*98850*/  @P4 STG.E.U16 [R12.64], R0 ;  /* 0x000000000c004986 */ /* 0x000fe8000c101506 */
[----:B------:R0:W-:Y:S01]  /*98860*/  @P6 STG.E.U16 [R26.64], R7 ;  /* 0x000000071a006986 */ /* 0x0001e2000c101506 */
[----:B----4-:R-:W-:-:S03]  /*98870*/  ISETP.GE.AND P3, PT, R6, c[0x0][0x17c], PT ;  /* 0x00005f0006007a0c */ /* 0x010fc60003f66270 */
[----:B------:R-:W4:Y:S04]  /*98880*/  LDL.LU R6, [R1+0x2174] ;  /* 0x0021740001067983 */ /* 0x000f280000300800 */
[----:B0-----:R-:W5:Y:S01]  /*98890*/  LDL.LU R27, [R1+0x28] ;  /* 0x00002800011b7983 */ /* 0x001f620000300800 */
[----:B------:R-:W-:Y:S02]  /*988a0*/  ISETP.LT.AND P0, PT, R23, c[0x0][0x178], !P0 ;  /* 0x00005e0017007a0c */ /* 0x000fe40004701270 */
[----:B------:R-:W-:Y:S02]  /*988b0*/  ISETP.LT.AND P5, PT, R11, c[0x0][0x178], !P2 ;  /* 0x00005e000b007a0c */ /* 0x000fe400057a1270 */
[----:B------:R-:W-:Y:S02]  /*988c0*/  ISETP.LT.AND P4, PT, R23, c[0x0][0x178], !P2 ;  /* 0x00005e0017007a0c */ /* 0x000fe40005781270 */
[C---:B------:R-:W-:Y:S01]  /*988d0*/  IADD3 R8, R16.reuse, c[0x0][0x198], RZ ;  /* 0x0000660010087a10 */ /* 0x040fe20007ffe0ff */
[----:B------:R-:W-:Y:S01]  /*988e0*/  IMAD.WIDE R16, R16, 0x2, R24 ;  /* 0x0000000210107825 */ /* 0x000fe200078e0218 */
[----:B------:R-:W-:-:S02]  /*988f0*/  PRMT R20, R7, 0x7632, R20 ;  /* 0x0000763207147816 */ /* 0x000fc40000000014 */
[C---:B------:R-:W-:Y:S01]  /*98900*/  IADD3 R0, R8.reuse, c[0x0][0x198], RZ ;  /* 0x0000660008007a10 */ /* 0x040fe20007ffe0ff */
[C---:B------:R-:W-:Y:S01]  /*98910*/  IMAD.WIDE R4, R8.reuse, 0x2, R2 ;  /* 0x0000000208047825 */ /* 0x040fe200078e0202 */
[----:B------:R-:W-:Y:S02]  /*98920*/  ISETP.LT.AND P6, PT, R11, c[0x0][0x178], !P1 ;  /* 0x00005e000b007a0c */ /* 0x000fe40004fc1270 */
[----:B------:R-:W-:Y:S01]  /*98930*/  PRMT R26, R21, 0x7632, R26 ;  /* 0x00007632151a7816 */ /* 0x000fe2000000001a */
[----:B------:R-:W-:Y:S01]  /*98940*/  IMAD.WIDE R8, R8, 0x2, R24 ;  /* 0x0000000208087825 */ /* 0x000fe200078e0218 */
[----:B------:R-:W5:Y:S04]  /*98950*/  LDL.LU R11, [R1+0x21f4] ;  /* 0x0021f400010b7983 */ /* 0x000f680000300800 */
[----:B------:R-:W-:Y:S04]  /*98960*/  @P0 STG.E.U16 [R16.64], R21 ;  /* 0x0000001510000986 */ /* 0x000fe8000c101506 */
[----:B------:R0:W-:Y:S04]  /*98970*/  @P5 STG.E.U16 [R4.64], R20 ;  /* 0x0000001404005986 */ /* 0x0001e8000c101506 */
[----:B------:R-:W-:Y:S01]  /*98980*/  @P4 STG.E.U16 [R8.64], R26 ;  /* 0x0000001a08004986 */ /* 0x000fe2000c101506 */
[----:B------:R-:W-:Y:S01]  /*98990*/  ISETP.LT.AND P1, PT, R23, c[0x0][0x178], !P1 ;  /* 0x00005e0017007a0c */ /* 0x000fe20004f21270 */
[----:B------:R-:W-:-:S04]  /*989a0*/  IMAD.WIDE R12, R0, 0x2, R2 ;  /* 0x00000002000c7825 */ /* 0x000fc800078e0202 */
[----:B0-----:R-:W-:Y:S01]  /*989b0*/  IMAD.WIDE R4, R0, 0x2, R24 ;  /* 0x0000000200047825 */ /* 0x001fe200078e0218 */
[----:B--2---:R-:W-:Y:S02]  /*989c0*/  ISETP.GE.AND P2, PT, R29, c[0x0][0x17c], PT ;  /* 0x00005f001d007a0c */ /* 0x004fe40003f46270 */
[----:B------:R-:W2:Y:S04]  /*989d0*/  LDL.LU R29, [R1+0x228] ;  /* 0x00022800011d7983 */ /* 0x000ea80000300800 */
[----:B------:R-:W2:Y:S04]  /*989e0*/  LDL.LU R17, [R1+0x2178] ;  /* 0x0021780001117983 */ /* 0x000ea80000300800 */
[----:B------:R-:W2:Y:S01]  /*989f0*/  LDL.LU R7, [R1+0x217c] ;  /* 0x00217c0001077983 */ /* 0x000ea20000300800 */
[----:B---3--:R-:W-:-:S03]  /*98a00*/  PRMT R21, R28, 0x7632, R21 ;  /* 0x000076321c157816 */ /* 0x008fc60000000015 */
[----:B------:R0:W-:Y:S02]  /*98a10*/  @P6 STG.E.U16 [R12.64], R28 ;  /* 0x0000001c0c006986 */ /* 0x0001e4000c101506 */
[----:B0-----:R-:W-:Y:S02]  /*98a20*/  IADD3 R12, R0, c[0x0][0x198], RZ ;  /* 0x00006600000c7a10 */ /* 0x001fe40007ffe0ff */
[----:B----4-:R-:W-:Y:S02]  /*98a30*/  ISETP.GE.AND P0, PT, R6, c[0x0][0x17c], PT ;  /* 0x00005f0006007a0c */ /* 0x010fe40003f06270 */
[----:B------:R-:W3:Y:S04]  /*98a40*/  LDL.LU R6, [R1+0x38] ;  /* 0x0000380001067983 */ /* 0x000ee80000300800 */
[----:B------:R-:W4:Y:S01]  /*98a50*/  LDL.LU R26, [R1+0xca8] ;  /* 0x000ca800011a7983 */ /* 0x000f220000300800 */
[----:B-----5:R-:W-:-:S03]  /*98a60*/  PRMT R0, R27, 0x7632, R0 ;  /* 0x000076321b007816 */ /* 0x020fc60000000000 */
[----:B------:R-:W5:Y:S04]  /*98a70*/  LDL.LU R28, [R1+0x238] ;  /* 0x00023800011c7983 */ /* 0x000f680000300800 */
[----:B------:R0:W-:Y:S04]  /*98a80*/  @P1 STG.E.U16 [R4.64], R27 ;  /* 0x0000001b04001986 */ /* 0x0001e8000c101506 */
[----:B0-----:R-:W3:Y:S04]  /*98a90*/  LDL.LU R5, [R1+0x2180] ;  /* 0x0021800001057983 */ /* 0x001ee80000300800 */
[----:B------:R-:W3:Y:S01]  /*98aa0*/  LDL.LU R27, [R1+0x2184] ;  /* 0x00218400011b7983 */ /* 0x000ee20000300800 */
[----:B------:R-:W-:Y:S01]  /*98ab0*/  ISETP.LT.AND P4, PT, R23, c[0x0][0x178], !P3 ;  /* 0x00005e0017007a0c */ /* 0x000fe20005f81270 */
[C---:B------:R-:W-:Y:S01]  /*98ac0*/  IMAD.WIDE R8, R12.reuse, 0x2, R2 ;  /* 0x000000020c087825 */ /* 0x040fe200078e0202 */
[----:B------:R-:W-:-:S03]  /*98ad0*/  IADD3 R20, R12, c[0x0][0x198], RZ ;  /* 0x000066000c147a10 */ /* 0x000fc60007ffe0ff */
[----:B------:R-:W-:Y:S01]  /*98ae0*/  IMAD.WIDE R12, R12, 0x2, R24 ;  /* 0x000000020c0c7825 */ /* 0x000fe200078e0218 */
[----:B--2---:R-:W-:Y:S02]  /*98af0*/  ISETP.GE.AND P1, PT, R7, c[0x0][0x17c], PT ;  /* 0x00005f0007007a0c */ /* 0x004fe40003f26270 */
[----:B------:R-:W2:Y:S01]  /*98b00*/  LDL.LU R7, [R1+0x18] ;  /* 0x0000180001077983 */ /* 0x000ea20000300800 */
[C---:B----4-:R-:W-:Y:S02]  /*98b10*/  ISETP.LT.AND P5, PT, R26.reuse, c[0x0][0x178], !P3 ;  /* 0x00005e001a007a0c */ /* 0x050fe40005fa1270 */
[----:B------:R-:W-:Y:S02]  /*98b20*/  ISETP.LT.AND P6, PT, R26, c[0x0][0x178], !P2 ;  /* 0x00005e001a007a0c */ /* 0x000fe400057c1270 */
[----:B------:R-:W-:Y:S02]  /*98b30*/  ISETP.LT.AND P2, PT, R23, c[0x0][0x178], !P2 ;  /* 0x00005e0017007a0c */ /* 0x000fe40005741270 */
[----:B------:R-:W-:Y:S01]  /*98b40*/  ISETP.GE.AND P3, PT, R17, c[0x0][0x17c], PT ;  /* 0x00005f0011007a0c */ /* 0x000fe20003f66270 */
[----:B------:R-:W-:-:S06]  /*98b50*/  IMAD.WIDE R16, R20, 0x2, R2 ;  /* 0x0000000214107825 */ /* 0x000fcc00078e0202 */
[----:B------:R0:W-:Y:S04]  /*98b60*/  @P5 STG.E.U16 [R8.64], R21 ;  /* 0x0000001508005986 */ /* 0x0001e8000c101506 */
[----:B------:R-:W-:Y:S04]  /*98b70*/  @P4 STG.E.U16 [R12.64], R0 ;  /* 0x000000000c004986 */ /* 0x000fe8000c101506 */
[----:B------:R1:W-:Y:S01]  /*98b80*/  @P6 STG.E.U16 [R16.64], R29 ;  /* 0x0000001d10006986 */ /* 0x0003e2000c101506 */
[C---:B0-----:R-:W-:Y:S01]  /*98b90*/  IADD3 R8, R20.reuse, c[0x0][0x198], RZ ;  /* 0x0000660014087a10 */ /* 0x041fe20007ffe0ff */
[----:B------:R-:W-:-:S05]  /*98ba0*/  IMAD.WIDE R20, R20, 0x2, R24 ;  /* 0x0000000214147825 */ /* 0x000fca00078e0218 */
[----:B---3--:R0:W-:Y:S01]  /*98bb0*/  @P2 STG.E.U16 [R20.64], R6 ;  /* 0x0000000614002986 */ /* 0x0081e2000c101506 */
[----:B-1----:R-:W-:-:S03]  /*98bc0*/  PRMT R16, R29, 0x7632, R16 ;  /* 0x000076321d107816 */ /* 0x002fc60000000010 */
[----:B------:R-:W3:Y:S01]  /*98bd0*/  LDL.LU R29, [R1+0x258] ;  /* 0x00025800011d7983 */ /* 0x000ee20000300800 */
[----:B------:R-:W-:-:S03]  /*98be0*/  PRMT R17, R6, 0x7632, R17 ;  /* 0x0000763206117816 */ /* 0x000fc60000000011 */
[----:B0-----:R-:W4:Y:S04]  /*98bf0*/  LDL.LU R6, [R1+0x21f0] ;  /* 0x0021f00001067983 */ /* 0x001f280000300800 */
[----:B------:R-:W3:Y:S01]  /*98c00*/  LDL.LU R20, [R1+0x2188] ;  /* 0x0021880001147983 */ /* 0x000ee20000300800 */
[----:B------:R-:W-:-:S03]  /*98c10*/  ISETP.GE.AND P2, PT, R27, c[0x0][0x17c], PT ;  /* 0x00005f001b007a0c */ /* 0x000fc60003f46270 */
[----:B------:R-:W4:Y:S01]  /*98c20*/  LDL.LU R27, [R1+0x218c] ;  /* 0x00218c00011b7983 */ /* 0x000f220000300800 */
[C---:B------:R-:W-:Y:S02]  /*98c30*/  ISETP.LT.AND P5, PT, R26.reuse, c[0x0][0x178], !P0 ;  /* 0x00005e001a007a0c */ /* 0x040fe400047a1270 */
[----:B------:R-:W-:Y:S02]  /*98c40*/  ISETP.LT.AND P4, PT, R23, c[0x0][0x178], !P0 ;  /* 0x00005e0017007a0c */ /* 0x000fe40004781270 */
[----:B------:R-:W-:Y:S02]  /*98c50*/  ISETP.LT.AND P6, PT, R26, c[0x0][0x178], !P3 ;  /* 0x00005e001a007a0c */ /* 0x000fe40005fc1270 */
[C---:B------:R-:W-:Y:S02]  /*98c60*/  IADD3 R0, R8.reuse, c[0x0][0x198], RZ ;  /* 0x0000660008007a10 */ /* 0x040fe40007ffe0ff */
[----:B------:R-:W-:Y:S01]  /*98c70*/  ISETP.GE.AND P0, PT, R5, c[0x0][0x17c], PT ;  /* 0x00005f0005007a0c */ /* 0x000fe20003f06270 */
[----:B------:R-:W-:Y:S01]  /*98c80*/  IMAD.WIDE R4, R8, 0x2, R2 ;  /* 0x0000000208047825 */ /* 0x000fe200078e0202 */
[----:B------:R-:W-:-:S03]  /*98c90*/  ISETP.LT.AND P3, PT, R23, c[0x0][0x178], !P3 ;  /* 0x00005e0017007a0c */ /* 0x000fc60005f61270 */
[----:B------:R-:W-:Y:S01]  /*98ca0*/  IMAD.WIDE R8, R8, 0x2, R24 ;  /* 0x0000000208087825 */ /* 0x000fe200078e0218 */
[----:B------:R0:W-:Y:S03]  /*98cb0*/  @P5 STG.E.U16 [R4.64], R16 ;  /* 0x0000001004005986 */ /* 0x0001e6000c101506 */
[----:B------:R-:W-:Y:S01]  /*98cc0*/  IMAD.WIDE R12, R0, 0x2, R2 ;  /* 0x00000002000c7825 */ /* 0x000fe200078e0202 */
[----:B------:R-:W-:Y:S01]  /*98cd0*/  ISETP.LT.AND P5, PT, R26, c[0x0][0x178], !P1 ;  /* 0x00005e001a007a0c */ /* 0x000fe20004fa1270 */
[----:B------:R-:W-:Y:S01]  /*98ce0*/  @P4 STG.E.U16 [R8.64], R17 ;  /* 0x0000001108004986 */ /* 0x000fe2000c101506 */
[----:B------:R-:W-:-:S03]  /*98cf0*/  ISETP.LT.AND P4, PT, R23, c[0x0][0x178], !P1 ;  /* 0x00005e0017007a0c */ /* 0x000fc60004f81270 */
[----:B-----5:R1:W-:Y:S01]  /*98d00*/  @P6 STG.E.U16 [R12.64], R28 ;  /* 0x0000001c0c006986 */ /* 0x0203e2000c101506 */
[----:B------:R-:W-:Y:S01]  /*98d10*/  ISETP.LT.AND P6, PT, R26, c[0x0][0x178], !P0 ;  /* 0x00005e001a007a0c */ /* 0x000fe200047c1270 */
[----:B0-----:R-:W-:Y:S01]  /*98d20*/  IMAD.WIDE R4, R0, 0x2, R24 ;  /* 0x0000000200047825 */ /* 0x001fe200078e0218 */
[----:B------:R-:W-:Y:S02]  /*98d30*/  ISETP.LT.AND P0, PT, R23, c[0x0][0x178], !P0 ;  /* 0x00005e0017007a0c */ /* 0x000fe40004701270 */
[----:B------:R-:W-:Y:S02]  /*98d40*/  PRMT R21, R28, 0x7632, R21 ;  /* 0x000076321c157816 */ /* 0x000fe40000000015 */
[----:B-1----:R-:W-:Y:S01]  /*98d50*/  IADD3 R12, R0, c[0x0][0x198], RZ ;  /* 0x00006600000c7a10 */ /* 0x002fe20007ffe0ff */
[----:B------:R-:W5:Y:S01]  /*98d60*/  LDL.LU R28, [R1+0x278] ;  /* 0x00027800011c7983 */ /* 0x000f620000300800 */
[----:B--2---:R-:W-:-:S03]  /*98d70*/  PRMT R0, R7, 0x7632, R0 ;  /* 0x0000763207007816 */ /* 0x004fc60000000000 */
[----:B------:R-:W-:Y:S01]  /*98d80*/  IMAD.WIDE R8, R12, 0x2, R2 ;  /* 0x000000020c087825 */ /* 0x000fe200078e0202 */
[----:B------:R0:W-:Y:S04]  /*98d90*/  @P3 STG.E.U16 [R4.64], R7 ;  /* 0x0000000704003986 */ /* 0x0001e8000c101506 */
[----:B------:R1:W-:Y:S04]  /*98da0*/  @P5 STG.E.U16 [R8.64], R21 ;  /* 0x0000001508005986 */ /* 0x0003e8000c101506 */
[----:B0-----:R-:W2:Y:S04]  /*98db0*/  LDL.LU R7, [R1+0x21ec] ;  /* 0x0021ec0001077983 */ /* 0x001ea80000300800 */
[----:B------:R-:W2:Y:S01]  /*98dc0*/  LDL.LU R5, [R1+0x2190] ;  /* 0x0021900001057983 */ /* 0x000ea20000300800 */
[----:B---3--:R-:W-:-:S02]  /*98dd0*/  ISETP.GE.AND P1, PT, R20, c[0x0][0x17c], PT ;  /* 0x00005f0014007a0c */ /* 0x008fc40003f26270 */
[C---:B------:R-:W-:Y:S01]  /*98de0*/  IADD3 R20, R12.reuse, c[0x0][0x198], RZ ;  /* 0x000066000c147a10 */ /* 0x040fe20007ffe0ff */
[----:B------:R-:W-:-:S03]  /*98df0*/  IMAD.WIDE R12, R12, 0x2, R24 ;  /* 0x000000020c0c7825 */ /* 0x000fc600078e0218 */
[C---:B-1----:R-:W-:Y:S01]  /*98e00*/  IADD3 R8, R20.reuse, c[0x0][0x198], RZ ;  /* 0x0000660014087a10 */ /* 0x042fe20007ffe0ff */
[C---:B------:R-:W-:Y:S01]  /*98e10*/  IMAD.WIDE R16, R20.reuse, 0x2, R2 ;  /* 0x0000000214107825 */ /* 0x040fe200078e0202 */
[----:B------:R-:W-:Y:S03]  /*98e20*/  @P4 STG.E.U16 [R12.64], R0 ;  /* 0x000000000c004986 */ /* 0x000fe6000c101506 */
[----:B------:R-:W-:Y:S01]  /*98e30*/  IMAD.WIDE R20, R20, 0x2, R24 ;  /* 0x0000000214147825 */ /* 0x000fe200078e0218 */
[----:B----4-:R-:W-:Y:S01]  /*98e40*/  ISETP.GE.AND P3, PT, R27, c[0x0][0x17c], PT ;  /* 0x00005f001b007a0c */ /* 0x010fe20003f66270 */
[----:B------:R0:W-:Y:S04]  /*98e50*/  @P6 STG.E.U16 [R16.64], R29 ;  /* 0x0000001d10006986 */ /* 0x0001e8000c101506 */
[----:B------:R-:W3:Y:S04]  /*98e60*/  LDL.LU R27, [R1+0x2194] ;  /* 0x00219400011b7983 */ /* 0x000ee80000300800 */
[----:B------:R1:W-:Y:S01]  /*98e70*/  @P0 STG.E.U16 [R20.64], R6 ;  /* 0x0000000614000986 */ /* 0x0003e2000c101506 */
[----:B0-----:R-:W-:-:S03]  /*98e80*/  PRMT R16, R29, 0x7632, R16 ;  /* 0x000076321d107816 */ /* 0x001fc60000000010 */
[----:B------:R-:W4:Y:S04]  /*98e90*/  LDL.LU R29, [R1+0x288] ;  /* 0x00028800011d7983 */ /* 0x000f280000300800 */
[----:B-1----:R-:W4:Y:S01]  /*98ea0*/  LDL.LU R21, [R1+0x2198] ;  /* 0x0021980001157983 */ /* 0x002f220000300800 */
[----:B------:R-:W-:Y:S02]  /*98eb0*/  ISETP.LT.AND P5, PT, R26, c[0x0][0x178], !P2 ;  /* 0x00005e001a007a0c */ /* 0x000fe400057a1270 */
[----:B------:R-:W-:Y:S02]  /*98ec0*/  ISETP.LT.AND P4, PT, R23, c[0x0][0x178], !P2 ;  /* 0x00005e0017007a0c */ /* 0x000fe40005781270 */
[----:B------:R-:W-:Y:S02]  /*98ed0*/  IADD3 R0, R8, c[0x0][0x198], RZ ;  /* 0x0000660008007a10 */ /* 0x000fe40007ffe0ff */
[----:B------:R-:W-:-:S02]  /*98ee0*/  PRMT R17, R6, 0x7632, R17 ;  /* 0x0000763206117816 */ /* 0x000fc40000000011 */
[----:B--2---:R-:W-:Y:S01]  /*98ef0*/  ISETP.GE.AND P2, PT, R5, c[0x0][0x17c], PT ;  /* 0x00005f0005007a0c */ /* 0x004fe20003f46270 */
[----:B------:R-:W-:-:S04]  /*98f00*/  IMAD.WIDE R4, R8, 0x2, R2 ;  /* 0x0000000208047825 */ /* 0x000fc800078e0202 */
[----:B------:R-:W-:Y:S01]  /*98f10*/  IMAD.WIDE R8, R8, 0x2, R24 ;  /* 0x0000000208087825 */ /* 0x000fe200078e0218 */
[----:B------:R0:W-:Y:S01]  /*98f20*/  @P5 STG.E.U16 [R4.64], R16 ;  /* 0x0000001004005986 */ /* 0x0001e2000c101506 */
[----:B------:R-:W-:-:S03]  /*98f30*/  ISETP.LT.AND P5, PT, R26, c[0x0][0x178], !P3 ;  /* 0x00005e001a007a0c */ /* 0x000fc60005fa1270 */
[----:B------:R-:W-:Y:S01]  /*98f40*/  @P4 STG.E.U16 [R8.64], R17 ;  /* 0x0000001108004986 */ /* 0x000fe2000c101506 */
[----:B------:R-:W-:Y:S02]  /*98f50*/  ISETP.LT.AND P4, PT, R23, c[0x0][0x178], !P3 ;  /* 0x00005e0017007a0c */ /* 0x000fe40005f81270 */
[----:B---3--:R-:W-:Y:S02]  /*98f60*/  ISETP.GE.AND P0, PT, R27, c[0x0][0x17c], PT ;  /* 0x00005f001b007a0c */ /* 0x008fe40003f06270 */
[----:B------:R-:W2:Y:S01]  /*98f70*/  LDL.LU R27, [R1+0x219c] ;  /* 0x00219c00011b7983 */ /* 0x000ea20000300800 */
[----:B----4-:R-:W-:-:S03]  /*98f80*/  ISETP.GE.AND P3, PT, R21, c[0x0][0x17c], PT ;  /* 0x00005f0015007a0c */ /* 0x010fc60003f66270 */
[----:B------:R-:W3:Y:S01]  /*98f90*/  LDL.LU R21, [R1+0x21a0] ;  /* 0x0021a00001157983 */ /* 0x000ee20000300800 */
[----:B------:R-:W-:Y:S01]  /*98fa0*/  ISETP.LT.AND P6, PT, R26, c[0x0][0x178], !P1 ;  /* 0x00005e001a007a0c */ /* 0x000fe20004fc1270 */
[----:B------:R-:W-:Y:S01]  /*98fb0*/  IMAD.WIDE R12, R0, 0x2, R2 ;  /* 0x00000002000c7825 */ /* 0x000fe200078e0202 */
[----:B------:R-:W-:Y:S02]  /*98fc0*/  ISETP.LT.AND P1, PT, R23, c[0x0][0x178], !P1 ;  /* 0x00005e0017007a0c */ /* 0x000fe40004f21270 */
[----:B-----5:R-:W-:Y:S01]  /*98fd0*/  PRMT R20, R28, 0x7632, R20 ;  /* 0x000076321c147816 */ /* 0x020fe20000000014 */
[----:B0-----:R-:W-:-:S08]  /*98fe0*/  IMAD.WIDE R4, R0, 0x2, R24 ;  /* 0x0000000200047825 */ /* 0x001fd000078e0218 */
[----:B------:R0:W-:Y:S01]  /*98ff0*/  @P6 STG.E.U16 [R12.64], R28 ;  /* 0x0000001c0c006986 */ /* 0x0001e2000c101506 */
[----:B------:R-:W-:Y:S02]  /*99000*/  ISETP.LT.AND P6, PT, R26, c[0x0][0x178], !P2 ;  /* 0x00005e001a007a0c */ /* 0x000fe400057c1270 */
[----:B0-----:R-:W-:Y:S01]  /*99010*/  IADD3 R12, R0, c[0x0][0x198], RZ ;  /* 0x00006600000c7a10 */ /* 0x001fe20007ffe0ff */
[----:B------:R-:W4:Y:S01]  /*99020*/  LDL.LU R28, [R1+0x268] ;  /* 0x00026800011c7983 */ /* 0x000f220000300800 */
[----:B------:R-:W-:Y:S02]  /*99030*/  PRMT R0, R10, 0x7632, R0 ;  /* 0x000076320a007816 */ /* 0x000fe40000000000 */
[C---:B------:R-:W-:Y:S01]  /*99040*/  IADD3 R6, R12.reuse, c[0x0][0x198], RZ ;  /* 0x000066000c067a10 */ /* 0x040fe20007ffe0ff */
[C---:B------:R-:W-:Y:S01]  /*99050*/  IMAD.WIDE R8, R12.reuse, 0x2, R2 ;  /* 0x000000020c087825 */ /* 0x040fe200078e0202 */
[----:B------:R0:W-:Y:S03]  /*99060*/  @P1 STG.E.U16 [R4.64], R10 ;  /* 0x0000000a04001986 */ /* 0x0001e6000c101506 */
[----:B------:R-:W-:Y:S01]  /*99070*/  IMAD.WIDE R12, R12, 0x2, R24 ;  /* 0x000000020c0c7825 */ /* 0x000fe200078e0218 */
[----:B------:R-:W-:Y:S03]  /*99080*/  @P5 STG.E.U16 [R8.64], R20 ;  /* 0x0000001408005986 */ /* 0x000fe6000c101506 */
[----:B------:R-:W-:Y:S01]  /*99090*/  IMAD.WIDE R16, R6, 0x2, R2 ;  /* 0x0000000206107825 */ /* 0x000fe200078e0202 */
[----:B------:R-:W-:Y:S01]  /*990a0*/  @P4 STG.E.U16 [R12.64], R0 ;  /* 0x000000000c004986 */ /* 0x000fe2000c101506 */
[----:B------:R-:W-:-:S02]  /*990b0*/  ISETP.LT.AND P5, PT, R26, c[0x0][0x178], !P0 ;  /* 0x00005e001a007a0c */ /* 0x000fc400047a1270 */
[----:B------:R-:W-:Y:S01]  /*990c0*/  ISETP.LT.AND P4, PT, R23, c[0x0][0x178], !P0 ;  /* 0x00005e0017007a0c */ /* 0x000fe20004781270 */
[----:B------:R1:W-:Y:S01]  /*990d0*/  @P6 STG.E.U16 [R16.64], R29 ;  /* 0x0000001d10006986 */ /* 0x0003e2000c101506 */
[----:B0-----:R-:W-:Y:S02]  /*990e0*/  PRMT R10, R29, 0x7632, R10 ;  /* 0x000076321d0a7816 */ /* 0x001fe4000000000a */
[----:B--2---:R-:W-:Y:S02]  /*990f0*/  ISETP.GE.AND P1, PT, R27, c[0x0][0x17c], PT ;  /* 0x00005f001b007a0c */ /* 0x004fe40003f26270 */
[----:B------:R-:W2:Y:S01]  /*99100*/  LDL.LU R27, [R1+0x21a4] ;  /* 0x0021a400011b7983 */ /* 0x000ea20000300800 */
[----:B---3--:R-:W-:-:S03]  /*99110*/  ISETP.GE.AND P0, PT, R21, c[0x0][0x17c], PT ;  /* 0x00005f0015007a0c */ /* 0x008fc60003f06270 */
[----:B------:R-:W3:Y:S04]  /*99120*/  LDL.LU R21, [R1+0x21a8] ;  /* 0x0021a80001157983 */ /* 0x000ee80000300800 */
[----:B-1----:R-:W5:Y:S04]  /*99130*/  LDL.LU R29, [R1+0x248] ;  /* 0x00024800011d7983 */ /* 0x002f680000300800 */
[----:B------:R-:W5:Y:S01]  /*99140*/  LDL.LU R20, [R1+0x21ac] ;  /* 0x0021ac0001147983 */ /* 0x000f620000300800 */
[----:B------:R-:W-:Y:S02]  /*99150*/  ISETP.LT.AND P2, PT, R23, c[0x0][0x178], !P2 ;  /* 0x00005e0017007a0c */ /* 0x000fe40005741270 */
[----:B------:R-:W-:-:S02]  /*99160*/  IADD3 R12, R6, c[0x0][0x198], RZ ;  /* 0x00006600060c7a10 */ /* 0x000fc40007ffe0ff */
[----:B------:R-:W-:Y:S02]  /*99170*/  ISETP.LT.AND P6, PT, R26, c[0x0][0x178], !P3 ;  /* 0x00005e001a007a0c */ /* 0x000fe40005fc1270 */
[----:B------:R-:W-:Y:S01]  /*99180*/  ISETP.LT.AND P3, PT, R23, c[0x0][0x178], !P3 ;  /* 0x00005e0017007a0c */ /* 0x000fe20005f61270 */
[----:B------:R-:W-:Y:S01]  /*99190*/  IMAD.WIDE R4, R6, 0x2, R24 ;  /* 0x0000000206047825 */ /* 0x000fe200078e0218 */
[----:B------:R-:W-:Y:S02]  /*991a0*/  IADD3 R0, R12, c[0x0][0x198], RZ ;  /* 0x000066000c007a10 */ /* 0x000fe40007ffe0ff */
[----:B------:R-:W-:Y:S01]  /*991b0*/  PRMT R6, R14, 0x7632, R6 ;  /* 0x000076320e067816 */ /* 0x000fe20000000006 */
[C---:B------:R-:W-:Y:S02]  /*991c0*/  IMAD.WIDE R8, R12.reuse, 0x2, R2 ;  /* 0x000000020c087825 */ /* 0x040fe400078e0202 */
[----:B------:R0:W-:Y:S02]  /*991d0*/  @P2 STG.E.U16 [R4.64], R14 ;  /* 0x0000000e04002986 */ /* 0x0001e4000c101506 */
[----:B------:R-:W-:-:S02]  /*991e0*/  IMAD.WIDE R12, R12, 0x2, R24 ;  /* 0x000000020c0c7825 */ /* 0x000fc400078e0218 */
[----:B------:R1:W-:Y:S02]  /*991f0*/  @P5 STG.E.U16 [R8.64], R10 ;  /* 0x0000000a08005986 */ /* 0x0003e4000c101506 */
[----:B------:R-:W-:Y:S01]  /*99200*/  IMAD.WIDE R16, R0, 0x2, R2 ;  /* 0x0000000200107825 */ /* 0x000fe200078e0202 */
[----:B------:R-:W-:Y:S01]  /*99210*/  ISETP.LT.AND P5, PT, R26, c[0x0][0x178], !P1 ;  /* 0x00005e001a007a0c */ /* 0x000fe20004fa1270 */
[----:B------:R1:W-:Y:S01]  /*99220*/  @P4 STG.E.U16 [R12.64], R6 ;  /* 0x000000060c004986 */ /* 0x0003e2000c101506 */
[----:B------:R-:W-:Y:S01]  /*99230*/  ISETP.LT.AND P4, PT, R23, c[0x0][0x178], !P1 ;  /* 0x00005e0017007a0c */ /* 0x000fe20004f81270 */
[----:B0-----:R-:W-:Y:S02]  /*99240*/  IMAD.WIDE R4, R0, 0x2, R24 ;  /* 0x0000000200047825 */ /* 0x001fe400078e0218 */
[----:B----4-:R0:W-:Y:S04]  /*99250*/  @P6 STG.E.U16 [R16.64], R28 ;  /* 0x0000001c10006986 */ /* 0x0101e8000c101506 */
[----:B------:R4:W-:Y:S01]  /*99260*/  @P3 STG.E.U16 [R4.64], R18 ;  /* 0x0000001204003986 */ /* 0x0009e2000c101506 */
[----:B-1----:R-:W-:-:S02]  /*99270*/  PRMT R10, R28, 0x7632, R10 ;  /* 0x000076321c0a7816 */ /* 0x002fc4000000000a */
[----:B------:R-:W-:Y:S02]  /*99280*/  IADD3 R12, R0, c[0x0][0x198], RZ ;  /* 0x00006600000c7a10 */ /* 0x000fe40007ffe0ff */
[----:B------:R-:W-:Y:S02]  /*99290*/  PRMT R0, R18, 0x7632, R0 ;  /* 0x0000763212007816 */ /* 0x000fe40000000000 */
[----:B--2---:R-:W-:Y:S02]  /*992a0*/  ISETP.GE.AND P2, PT, R27, c[0x0][0x17c], PT ;  /* 0x00005f001b007a0c */ /* 0x004fe40003f46270 */
[----:B---3--:R-:W-:Y:S02]  /*992b0*/  ISETP.GE.AND P1, PT, R21, c[0x0][0x17c], PT ;  /* 0x00005f0015007a0c */ /* 0x008fe40003f26270 */
[----:B------:R-:W2:Y:S04]  /*992c0*/  LDL.LU R21, [R1+0x21b0] ;  /* 0x0021b00001157983 */ /* 0x000ea80000300800 */
[----:B------:R-:W3:Y:S01]  /*992d0*/  LDL.LU R27, [R1+0x21c] ;  /* 0x00021c00011b7983 */ /* 0x000ee20000300800 */
[----:B-----5:R-:W-:-:S03]  /*992e0*/  ISETP.GE.AND P3, PT, R20, c[0x0][0x17c], PT ;  /* 0x00005f0014007a0c */ /* 0x020fc60003f66270 */
[----:B------:R-:W5:Y:S04]  /*992f0*/  LDL.LU R20, [R1+0x21b4] ;  /* 0x0021b40001147983 */ /* 0x000f680000300800 */
[----:B0-----:R-:W3:Y:S04]  /*99300*/  LDL.LU R28, [R1+0x2c] ;  /* 0x00002c00011c7983 */ /* 0x001ee80000300800 */
[----:B----4-:R-:W4:Y:S01]  /*99310*/  LDL.LU R18, [R1+0x21b8] ;  /* 0x0021b80001127983 */ /* 0x010f220000300800 */
[C---:B------:R-:W-:Y:S01]  /*99320*/  IADD3 R6, R12.reuse, c[0x0][0x198], RZ ;  /* 0x000066000c067a10 */ /* 0x040fe20007ffe0ff */
[----:B------:R-:W-:Y:S01]  /*99330*/  IMAD.WIDE R8, R12, 0x2, R2 ;  /* 0x000000020c087825 */ /* 0x000fe200078e0202 */
[----:B------:R-:W-:-:S03]  /*99340*/  ISETP.LT.AND P6, PT, R26, c[0x0][0x178], !P0 ;  /* 0x00005e001a007a0c */ /* 0x000fc600047c1270 */
[----:B------:R-:W-:Y:S01]  /*99350*/  IMAD.WIDE R12, R12, 0x2, R24 ;  /* 0x000000020c0c7825 */ /* 0x000fe200078e0218 */
[----:B------:R-:W-:Y:S01]  /*99360*/  @P5 STG.E.U16 [R8.64], R10 ;  /* 0x0000000a08005986 */ /* 0x000fe2000c101506 */
[C---:B------:R-:W-:Y:S02]  /*99370*/  ISETP.LT.AND P0, PT, R23.reuse, c[0x0][0x178], !P0 ;  /* 0x00005e0017007a0c */ /* 0x040fe40004701270 */
[----:B------:R-:W-:Y:S01]  /*99380*/  ISETP.LT.AND P5, PT, R26, c[0x0][0x178], !P2 ;  /* 0x00005e001a007a0c */ /* 0x000fe200057a1270 */
[----:B------:R0:W-:Y:S01]  /*99390*/  @P4 STG.E.U16 [R12.64], R0 ;  /* 0x000000000c004986 */ /* 0x0001e2000c101506 */
[----:B------:R-:W-:Y:S01]  /*993a0*/  ISETP.LT.AND P4, PT, R23, c[0x0][0x178], !P2 ;  /* 0x00005e0017007a0c */ /* 0x000fe20005781270 */
[----:B------:R-:W-:-:S04]  /*993b0*/  IMAD.WIDE R16, R6, 0x2, R2 ;  /* 0x0000000206107825 */ /* 0x000fc800078e0202 */
[C---:B------:R-:W-:Y:S01]  /*993c0*/  IMAD.WIDE R4, R6.reuse, 0x2, R24 ;  /* 0x0000000206047825 */ /* 0x040fe200078e0218 */
[----:B0-----:R-:W-:Y:S02]  /*993d0*/  IADD3 R12, R6, c[0x0][0x198], RZ ;  /* 0x00006600060c7a10 */ /* 0x001fe40007ffe0ff */
[----:B------:R-:W-:Y:S02]  /*993e0*/  PRMT R10, R29, 0x7632, R10 ;  /* 0x000076321d0a7816 */ /* 0x000fe4000000000a */
[C---:B------:R-:W-:Y:S01]  /*993f0*/  IADD3 R0, R12.reuse, c[0x0][0x198], RZ ;  /* 0x000066000c007a10 */ /* 0x040fe20007ffe0ff */
[----:B------:R-:W-:Y:S01]  /*99400*/  IMAD.WIDE R8, R12, 0x2, R2 ;  /* 0x000000020c087825 */ /* 0x000fe200078e0202 */
[----:B------:R-:W-:Y:S01]  /*99410*/  PRMT R6, R22, 0x7632, R6 ;  /* 0x0000763216067816 */ /* 0x000fe20000000006 */
[----:B------:R0:W-:Y:S02]  /*99420*/  @P6 STG.E.U16 [R16.64], R29 ;  /* 0x0000001d10006986 */ /* 0x0001e4000c101506 */
[----:B------:R-:W-:-:S02]  /*99430*/  IMAD.WIDE R12, R12, 0x2, R24 ;  /* 0x000000020c0c7825 */ /* 0x000fc400078e0218 */
[----:B------:R-:W-:Y:S04]  /*99440*/  @P0 STG.E.U16 [R4.64], R22 ;  /* 0x0000001604000986 */ /* 0x000fe8000c101506 */
[----:B------:R-:W-:Y:S01]  /*99450*/  @P5 STG.E.U16 [R8.64], R10 ;  /* 0x0000000a08005986 */ /* 0x000fe2000c101506 */
[----:B------:R-:W-:-:S03]  /*99460*/  ISETP.LT.AND P5, PT, R26, c[0x0][0x178], !P3 ;  /* 0x00005e001a007a0c */ /* 0x000fc60005fa1270 */
[----:B0-----:R-:W3:Y:S04]  /*99470*/  LDL.LU R29, [R1+0x22c] ;  /* 0x00022c00011d7983 */ /* 0x001ee80000300800 */
[----:B------:R0:W-:Y:S01]  /*99480*/  @P4 STG.E.U16 [R12.64], R6 ;  /* 0x000000060c004986 */ /* 0x0001e2000c101506 */
[----:B------:R-:W-:Y:S02]  /*99490*/  ISETP.LT.AND P4, PT, R23, c[0x0][0x178], !P3 ;  /* 0x00005e0017007a0c */ /* 0x000fe40005f81270 */
[----:B--2---:R-:W-:Y:S02]  /*994a0*/  ISETP.GE.AND P2, PT, R21, c[0x0][0x17c], PT ;  /* 0x00005f0015007a0c */ /* 0x004fe40003f46270 */
[----:B-----5:R-:W-:Y:S02]  /*994b0*/  ISETP.GE.AND P0, PT, R20, c[0x0][0x17c], PT ;  /* 0x00005f0014007a0c */ /* 0x020fe40003f06270 */
[----:B------:R-:W2:Y:S04]  /*994c0*/  LDL.LU R20, [R1+0x21bc] ;  /* 0x0021bc0001147983 */ /* 0x000ea80000300800 */
[----:B------:R-:W5:Y:S01]  /*994d0*/  LDL.LU R21, [R1+0x3c] ;  /* 0x00003c0001157983 */ /* 0x000f620000300800 */
[----:B----4-:R-:W-:-:S03]  /*994e0*/  ISETP.GE.AND P3, PT, R18, c[0x0][0x17c], PT ;  /* 0x00005f0012007a0c */ /* 0x010fc60003f66270 */
[----:B------:R-:W4:Y:S01]  /*994f0*/  LDL.LU R18, [R1+0x21c0] ;  /* 0x0021c00001127983 */ /* 0x000f220000300800 */
[----:B------:R-:W-:Y:S02]  /*99500*/  ISETP.LT.AND P6, PT, R26, c[0x0][0x178], !P1 ;  /* 0x00005e001a007a0c */ /* 0x000fe40004fc1270 */
[----:B------:R-:W-:Y:S02]  /*99510*/  ISETP.LT.AND P1, PT, R23, c[0x0][0x178], !P1 ;  /* 0x00005e0017007a0c */ /* 0x000fe40004f21270 */
[C---:B0-----:R-:W-:Y:S01]  /*99520*/  IADD3 R12, R0.reuse, c[0x0][0x198], RZ ;  /* 0x00006600000c7a10 */ /* 0x041fe20007ffe0ff */
[----:B------:R-:W-:Y:S01]  /*99530*/  IMAD.WIDE R16, R0, 0x2, R2 ;  /* 0x0000000200107825 */ /* 0x000fe200078e0202 */
[----:B---3--:R-:W-:Y:S02]  /*99540*/  PRMT R10, R27, 0x7632, R10 ;  /* 0x000076321b0a7816 */ /* 0x008fe4000000000a */
[----:B------:R-:W-:Y:S01]  /*99550*/  IADD3 R6, R12, c[0x0][0x198], RZ ;  /* 0x000066000c067a10 */ /* 0x000fe20007ffe0ff */
[----:B------:R-:W-:Y:S01]  /*99560*/  IMAD.WIDE R4, R0, 0x2, R24 ;  /* 0x0000000200047825 */ /* 0x000fe200078e0218 */
[----:B------:R-:W-:-:S03]  /*99570*/  PRMT R0, R28, 0x7632, R0 ;  /* 0x000076321c007816 */ /* 0x000fc60000000000 */
[C---:B------:R-:W-:Y:S01]  /*99580*/  IMAD.WIDE R8, R12.reuse, 0x2, R2 ;  /* 0x000000020c087825 */ /* 0x040fe200078e0202 */
[----:B------:R0:W-:Y:S03]  /*99590*/  @P6 STG.E.U16 [R16.64], R27 ;  /* 0x0000001b10006986 */ /* 0x0001e6000c101506 */
[----:B------:R-:W-:Y:S01]  /*995a0*/  IMAD.WIDE R12, R12, 0x2, R24 ;  /* 0x000000020c0c7825 */ /* 0x000fe200078e0218 */
[----:B------:R1:W-:Y:S04]  /*995b0*/  @P1 STG.E.U16 [R4.64], R28 ;  /* 0x0000001c04001986 */ /* 0x0003e8000c101506 */
[----:B------:R-:W-:Y:S01]  /*995c0*/  @P5 STG.E.U16 [R8.64], R10 ;  /* 0x0000000a08005986 */ /* 0x000fe2000c101506 */
[----:B------:R-:W-:-:S03]  /*995d0*/  ISETP.LT.AND P5, PT, R26, c[0x0][0x178], !P0 ;  /* 0x00005e001a007a0c */ /* 0x000fc600047a1270 */
[----:B0-----:R-:W3:Y:S04]  /*995e0*/  LDL.LU R27, [R1+0x23c] ;  /* 0x00023c00011b7983 */ /* 0x001ee80000300800 */
[----:B------:R0:W-:Y:S01]  /*995f0*/  @P4 STG.E.U16 [R12.64], R0 ;  /* 0x000000000c004986 */ /* 0x0001e2000c101506 */
[----:B------:R-:W-:Y:S02]  /*99600*/  ISETP.LT.AND P4, PT, R23, c[0x0][0x178], !P0 ;  /* 0x00005e0017007a0c */ /* 0x000fe40004781270 */
[----:B--2---:R-:W-:Y:S02]  /*99610*/  ISETP.GE.AND P1, PT, R20, c[0x0][0x17c], PT ;  /* 0x00005f0014007a0c */ /* 0x004fe40003f26270 */
[----:B------:R-:W2:Y:S04]  /*99620*/  LDL.LU R20, [R1+0x21c8] ;  /* 0x0021c80001147983 */ /* 0x000ea80000300800 */
[----:B-1----:R-:W3:Y:S01]  /*99630*/  LDL.LU R28, [R1+0x1c] ;  /* 0x00001c00011c7983 */ /* 0x002ee20000300800 */
[----:B----4-:R-:W-:-:S03]  /*99640*/  ISETP.GE.AND P0, PT, R18, c[0x0][0x17c], PT ;  /* 0x00005f0012007a0c */ /* 0x010fc60003f06270 */
[----:B------:R-:W4:Y:S01]  /*99650*/  LDL.LU R18, [R1+0x21c4] ;  /* 0x0021c40001127983 */ /* 0x000f220000300800 */
[----:B------:R-:W-:Y:S02]  /*99660*/  ISETP.LT.AND P6, PT, R26, c[0x0][0x178], !P2 ;  /* 0x00005e001a007a0c */ /* 0x000fe400057c1270 */
[----:B------:R-:W-:Y:S02]  /*99670*/  ISETP.LT.AND P2, PT, R23, c[0x0][0x178], !P2 ;  /* 0x00005e0017007a0c */ /* 0x000fe40005741270 */
[C---:B0-----:R-:W-:Y:S01]  /*99680*/  IADD3 R12, R6.reuse, c[0x0][0x198], RZ ;  /* 0x00006600060c7a10 */ /* 0x041fe20007ffe0ff */
[----:B------:R-:W-:Y:S01]  /*99690*/  IMAD.WIDE R16, R6, 0x2, R2 ;  /* 0x0000000206107825 */ /* 0x000fe200078e0202 */
[----:B------:R-:W-:Y:S02]  /*996a0*/  PRMT R10, R29, 0x7632, R10 ;  /* 0x000076321d0a7816 */ /* 0x000fe4000000000a */
[----:B------:R-:W-:Y:S01]  /*996b0*/  IADD3 R0, R12, c[0x0][0x198], RZ ;  /* 0x000066000c007a10 */ /* 0x000fe20007ffe0ff */
[----:B------:R-:W-:Y:S01]  /*996c0*/  IMAD.WIDE R4, R6, 0x2, R24 ;  /* 0x0000000206047825 */ /* 0x000fe200078e0218 */
[----:B-----5:R-:W-:-:S03]  /*996d0*/  PRMT R6, R21, 0x7632, R6 ;  /* 0x0000763215067816 */ /* 0x020fc60000000006 */
[C---:B------:R-:W-:Y:S01]  /*996e0*/  IMAD.WIDE R8, R12.reuse, 0x2, R2 ;  /* 0x000000020c087825 */ /* 0x040fe200078e0202 */
[----:B------:R0:W-:Y:S03]  /*996f0*/  @P6 STG.E.U16 [R16.64], R29 ;  /* 0x0000001d10006986 */ /* 0x0001e6000c101506 */
[----:B------:R-:W-:Y:S01]  /*99700*/  IMAD.WIDE R12, R12, 0x2, R24 ;  /* 0x000000020c0c7825 */ /* 0x000fe200078e0218 */
[----:B------:R1:W-:Y:S04]  /*99710*/  @P2 STG.E.U16 [R4.64], R21 ;  /* 0x0000001504002986 */ /* 0x0003e8000c101506 */
[----:B------:R-:W-:Y:S01]  /*99720*/  @P5 STG.E.U16 [R8.64], R10 ;  /* 0x0000000a08005986 */ /* 0x000fe2000c101506 */
[----:B------:R-:W-:-:S03]  /*99730*/  ISETP.LT.AND P5, PT, R26, c[0x0][0x178], !P1 ;  /* 0x00005e001a007a0c */ /* 0x000fc60004fa1270 */
[----:B0-----:R-:W5:Y:S04]  /*99740*/  LDL.LU R29, [R1+0x25c] ;  /* 0x00025c00011d7983 */ /* 0x001f680000300800 */
[----:B------:R-:W5:Y:S04]  /*99750*/  LDL.LU R22, [R1+0x21d0] ;  /* 0x0021d00001167983 */ /* 0x000f680000300800 */
[----:B------:R0:W-:Y:S01]  /*99760*/  @P4 STG.E.U16 [R12.64], R6 ;  /* 0x000000060c004986 */ /* 0x0001e2000c101506 */
[----:B------:R-:W-:Y:S02]  /*99770*/  ISETP.LT.AND P4, PT, R23, c[0x0][0x178], !P1 ;  /* 0x00005e0017007a0c */ /* 0x000fe40004f81270 */
[----:B--2---:R-:W-:-:S02]  /*99780*/  ISETP.GE.AND P2, PT, R20, c[0x0][0x17c], PT ;  /* 0x00005f0014007a0c */ /* 0x004fc40003f46270 */
[----:B------:R-:W2:Y:S04]  /*99790*/  LDL.LU R20, [R1+0x21cc] ;  /* 0x0021cc0001147983 */ /* 0x000ea80000300800 */
[----:B-1----:R-:W2:Y:S01]  /*997a0*/  LDL.LU R21, [R1+0x27c] ;  /* 0x00027c0001157983 */ /* 0x002ea20000300800 */
[----:B----4-:R-:W-:-:S03]  /*997b0*/  ISETP.GE.AND P1, PT, R18, c[0x0][0x17c], PT ;  /* 0x00005f0012007a0c */ /* 0x010fc60003f26270 */
[----:B------:R-:W4:Y:S01]  /*997c0*/  LDL.LU R18, [R1+0x21d8] ;  /* 0x0021d80001127983 */ /* 0x000f220000300800 */
[----:B------:R-:W-:Y:S01]  /*997d0*/  ISETP.LT.AND P6, PT, R26, c[0x0][0x178], !P3 ;  /* 0x00005e001a007a0c */ /* 0x000fe20005fc1270 */
[C---:B------:R-:W-:Y:S01]  /*997e0*/  IMAD.WIDE R16, R0.reuse, 0x2, R2 ;  /* 0x0000000200107825 */ /* 0x040fe200078e0202 */
[----:B------:R-:W-:Y:S02]  /*997f0*/  ISETP.LT.AND P3, PT, R23, c[0x0][0x178], !P3 ;  /* 0x00005e0017007a0c */ /* 0x000fe40005f61270 */
[C---:B0-----:R-:W-:Y:S01]  /*99800*/  IADD3 R12, R0.reuse, c[0x0][0x198], RZ ;  /* 0x00006600000c7a10 */ /* 0x041fe20007ffe0ff */
[----:B------:R-:W-:Y:S01]  /*99810*/  IMAD.WIDE R4, R0, 0x2, R24 ;  /* 0x0000000200047825 */ /* 0x000fe200078e0218 */
[----:B---3--:R-:W-:Y:S02]  /*99820*/  PRMT R10, R27, 0x7632, R10 ;  /* 0x000076321b0a7816 */ /* 0x008fe4000000000a */
[----:B------:R-:W-:-:S05]  /*99830*/  IADD3 R6, R12, c[0x0][0x198], RZ ;  /* 0x000066000c067a10 */ /* 0x000fca0007ffe0ff */
[----:B------:R0:W-:Y:S01]  /*99840*/  @P6 STG.E.U16 [R16.64], R27 ;  /* 0x0000001b10006986 */ /* 0x0001e2000c101506 */
[----:B------:R-:W-:Y:S02]  /*99850*/  ISETP.LT.AND P6, PT, R26, c[0x0][0x178], !P0 ;  /* 0x00005e001a007a0c */ /* 0x000fe400047c1270 */
[C---:B------:R-:W-:Y:S01]  /*99860*/  ISETP.LT.AND P0, PT, R23.reuse, c[0x0][0x178], !P0 ;  /* 0x00005e0017007a0c */ /* 0x040fe20004701270 */
[----:B------:R-:W-:Y:S01]  /*99870*/  IMAD.WIDE R8, R12, 0x2, R2 ;  /* 0x000000020c087825 */ /* 0x000fe200078e0202 */
[----:B------:R-:W-:Y:S01]  /*99880*/  PRMT R0, R28, 0x7632, R0 ;  /* 0x000076321c007816 */ /* 0x000fe20000000000 */
[----:B------:R1:W-:Y:S02]  /*99890*/  @P3 STG.E.U16 [R4.64], R28 ;  /* 0x0000001c04003986 */ /* 0x0003e4000c101506 */
[----:B------:R-:W-:Y:S02]  /*998a0*/  IMAD.WIDE R12, R12, 0x2, R24 ;  /* 0x000000020c0c7825 */ /* 0x000fe400078e0218 */
[----:B------:R3:W-:Y:S02]  /*998b0*/  @P5 STG.E.U16 [R8.64], R10 ;  /* 0x0000000a08005986 */ /* 0x0007e4000c101506 */
[----:B0-----:R-:W-:Y:S01]  /*998c0*/  IMAD.WIDE R16, R6, 0x2, R2 ;  /* 0x0000000206107825 */ /* 0x001fe200078e0202 */
[----:B------:R-:W-:Y:S01]  /*998d0*/  ISETP.LT.AND P5, PT, R26, c[0x0][0x178], !P2 ;  /* 0x00005e001a007a0c */ /* 0x000fe200057a1270 */
[----:B------:R-:W-:Y:S01]  /*998e0*/  @P4 STG.E.U16 [R12.64], R0 ;  /* 0x000000000c004986 */ /* 0x000fe2000c101506 */
[----:B------:R-:W-:Y:S01]  /*998f0*/  ISETP.LT.AND P4, PT, R23, c[0x0][0x178], !P2 ;  /* 0x00005e0017007a0c */ /* 0x000fe20005781270 */
[----:B-1----:R-:W-:-:S02]  /*99900*/  IMAD.WIDE R4, R6, 0x2, R24 ;  /* 0x0000000206047825 */ /* 0x002fc400078e0218 */
[----:B-----5:R0:W-:Y:S01]  /*99910*/  @P6 STG.E.U16 [R16.64], R29 ;  /* 0x0000001d10006986 */ /* 0x0201e2000c101506 */
[----:B---3--:R-:W-:-:S03]  /*99920*/  PRMT R10, R29, 0x7632, R10 ;  /* 0x000076321d0a7816 */ /* 0x008fc6000000000a */
[----:B------:R1:W-:Y:S01]  /*99930*/  @P0 STG.E.U16 [R4.64], R7 ;  /* 0x0000000704000986 */ /* 0x0003e2000c101506 */
[----:B--2---:R-:W-:-:S03]  /*99940*/  ISETP.GE.AND P2, PT, R20, c[0x0][0x17c], PT ;  /* 0x00005f0014007a0c */ /* 0x004fc60003f46270 */
[----:B------:R-:W2:Y:S04]  /*99950*/  LDL.LU R20, [R1+0x21d4] ;  /* 0x0021d40001147983 */ /* 0x000ea80000300800 */
[----:B0-----:R-:W3:Y:S01]  /*99960*/  LDL.LU R29, [R1+0x28c] ;  /* 0x00028c00011d7983 */ /* 0x001ee20000300800 */
[----:B----4-:R-:W-:-:S03]  /*99970*/  ISETP.GE.AND P0, PT, R18, c[0x0][0x17c], PT ;  /* 0x00005f0012007a0c */ /* 0x010fc60003f06270 */
[----:B------:R-:W4:Y:S01]  /*99980*/  LDL.LU R18, [R1+0x21e4] ;  /* 0x0021e40001127983 */ /* 0x000f220000300800 */
        /* <DEDUP_REMOVED lines=8> */
[C---:B------:R-:W-:Y:S01]  /*99a10*/  IMAD.WIDE R16, R0.reuse, 0x2, R2 ;  /* 0x0000000200107825 */ /* 0x040fe200078e0202 */
[----:B------:R-:W-:Y:S03]  /*99a20*/  @P4 STG.E.U16 [R12.64], R6 ;  /* 0x000000060c004986 */ /* 0x000fe6000c101506 */
[----:B-1----:R-:W-:Y:S01]  /*99a30*/  IMAD.WIDE R4, R0, 0x2, R24 ;  /* 0x0000000200047825 */ /* 0x002fe200078e0218 */
[----:B------:R1:W-:Y:S04]  /*99a40*/  @P6 STG.E.U16 [R16.64], R21 ;  /* 0x0000001510006986 */ /* 0x0003e8000c101506 */
[----:B0-----:R-:W5:Y:S04]  /*99a50*/  LDL.LU R10, [R1+0x21e0] ;  /* 0x0021e000010a7983 */ /* 0x001f680000300800 */
[----:B------:R0:W-:Y:S04]  /*99a60*/  @P1 STG.E.U16 [R4.64], R11 ;  /* 0x0000000b04001986 */ /* 0x0001e8000c101506 */
[----:B------:R-:W3:Y:S01]  /*99a70*/  LDL.LU R28, [R1+0x26c] ;  /* 0x00026c00011c7983 */ /* 0x000ee20000300800 */
[----:B----4-:R-:W-:-:S03]  /*99a80*/  ISETP.GE.AND P1, PT, R18, c[0x0][0x17c], PT ;  /* 0x00005f0012007a0c */ /* 0x010fc60003f26270 */
[----:B------:R-:W4:Y:S01]  /*99a90*/  LDL.LU R18, [R1+0x21dc] ;  /* 0x0021dc0001127983 */ /* 0x000f220000300800 */
[----:B------:R-:W-:Y:S02]  /*99aa0*/  ISETP.GE.AND P3, PT, R22, c[0x0][0x17c], PT ;  /* 0x00005f0016007a0c */ /* 0x000fe40003f66270 */
[----:B------:R-:W-:Y:S02]  /*99ab0*/  IADD3 R27, R0, c[0x0][0x198], RZ ;  /* 0x00006600001b7a10 */ /* 0x000fe40007ffe0ff */
[C---:B------:R-:W-:Y:S02]  /*99ac0*/  ISETP.LT.AND P5, PT, R26.reuse, c[0x0][0x178], !P3 ;  /* 0x00005e001a007a0c */ /* 0x040fe40005fa1270 */
[----:B------:R-:W-:Y:S02]  /*99ad0*/  ISETP.LT.AND P4, PT, R23, c[0x0][0x178], !P3 ;  /* 0x00005e0017007a0c */ /* 0x000fe40005f81270 */
[----:B------:R-:W-:Y:S02]  /*99ae0*/  ISETP.LT.AND P6, PT, R26, c[0x0][0x178], !P2 ;  /* 0x00005e001a007a0c */ /* 0x000fe400057c1270 */
[----:B------:R-:W-:-:S02]  /*99af0*/  PRMT R14, R21, 0x7632, R14 ;  /* 0x00007632150e7816 */ /* 0x000fc4000000000e */
[C---:B-1----:R-:W-:Y:S01]  /*99b00*/  IADD3 R21, R27.reuse, c[0x0][0x198], RZ ;  /* 0x000066001b157a10 */ /* 0x042fe20007ffe0ff */
[----:B------:R-:W-:Y:S01]  /*99b10*/  IMAD.WIDE R6, R27, 0x2, R2 ;  /* 0x000000021b067825 */ /* 0x000fe200078e0202 */
[----:B------:R-:W-:-:S03]  /*99b20*/  PRMT R0, R11, 0x7632, R0 ;  /* 0x000076320b007816 */ /* 0x000fc60000000000 */
[----:B------:R-:W-:Y:S01]  /*99b30*/  IMAD.WIDE R8, R27, 0x2, R24 ;  /* 0x000000021b087825 */ /* 0x000fe200078e0218 */
[----:B--2---:R-:W-:-:S03]  /*99b40*/  ISETP.GE.AND P3, PT, R20, c[0x0][0x17c], PT ;  /* 0x00005f0014007a0c */ /* 0x004fc60003f66270 */
[----:B------:R-:W-:Y:S01]  /*99b50*/  IMAD.WIDE R12, R21, 0x2, R2 ;  /* 0x00000002150c7825 */ /* 0x000fe200078e0202 */
[----:B------:R-:W-:Y:S01]  /*99b60*/  ISETP.LT.AND P2, PT, R23, c[0x0][0x178], !P2 ;  /* 0x00005e0017007a0c */ /* 0x000fe20005741270 */
[----:B------:R1:W-:Y:S01]  /*99b70*/  @P5 STG.E.U16 [R6.64], R14 ;  /* 0x0000000e06005986 */ /* 0x0003e2000c101506 */
[----:B------:R-:W-:Y:S02]  /*99b80*/  ISETP.LT.AND P5, PT, R26, c[0x0][0x178], !P0 ;  /* 0x00005e001a007a0c */ /* 0x000fe400047a1270 */
[----:B------:R-:W-:Y:S01]  /*99b90*/  IADD3 R17, R21, c[0x0][0x198], RZ ;  /* 0x0000660015117a10 */ /* 0x000fe20007ffe0ff */
[----:B------:R2:W-:Y:S01]  /*99ba0*/  @P4 STG.E.U16 [R8.64], R0 ;  /* 0x0000000008004986 */ /* 0x0005e2000c101506 */
[----:B------:R-:W-:-:S03]  /*99bb0*/  ISETP.LT.AND P4, PT, R23, c[0x0][0x178], !P0 ;  /* 0x00005e0017007a0c */ /* 0x000fc60004781270 */
[----:B---3--:R3:W-:Y:S01]  /*99bc0*/  @P6 STG.E.U16 [R12.64], R29 ;  /* 0x0000001d0c006986 */ /* 0x0087e2000c101506 */
[----:B------:R-:W-:Y:S01]  /*99bd0*/  ISETP.LT.AND P6, PT, R26, c[0x0][0x178], !P3 ;  /* 0x00005e001a007a0c */ /* 0x000fe20005fc1270 */
[----:B0-----:R-:W-:Y:S01]  /*99be0*/  IMAD.WIDE R4, R21, 0x2, R24 ;  /* 0x0000000215047825 */ /* 0x001fe200078e0218 */
[----:B------:R-:W-:Y:S02]  /*99bf0*/  IADD3 R27, R17, c[0x0][0x198], RZ ;  /* 0x00006600111b7a10 */ /* 0x000fe40007ffe0ff */
[----:B------:R-:W-:Y:S01]  /*99c00*/  PRMT R16, R29, 0x7632, R16 ;  /* 0x000076321d107816 */ /* 0x000fe20000000010 */
[----:B-1----:R-:W-:Y:S01]  /*99c10*/  IMAD.WIDE R6, R17, 0x2, R2 ;  /* 0x0000000211067825 */ /* 0x002fe200078e0202 */
[----:B-----5:R-:W-:Y:S02]  /*99c20*/  ISETP.GE.AND P0, PT, R10, c[0x0][0x17c], PT ;  /* 0x00005f000a007a0c */ /* 0x020fe40003f06270 */
[----:B--2---:R-:W-:Y:S01]  /*99c30*/  PRMT R0, R15, 0x7632, R0 ;  /* 0x000076320f007816 */ /* 0x004fe20000000000 */
[----:B------:R-:W-:Y:S01]  /*99c40*/  IMAD.WIDE R8, R17, 0x2, R24 ;  /* 0x0000000211087825 */ /* 0x000fe200078e0218 */
[----:B------:R0:W-:Y:S03]  /*99c50*/  @P2 STG.E.U16 [R4.64], R15 ;  /* 0x0000000f04002986 */ /* 0x0001e6000c101506 */
[----:B------:R-:W-:Y:S01]  /*99c60*/  IMAD.WIDE R10, R27, 0x2, R2 ;  /* 0x000000021b0a7825 */ /* 0x000fe200078e0202 */
[----:B------:R1:W-:Y:S01]  /*99c70*/  @P5 STG.E.U16 [R6.64], R16 ;  /* 0x0000001006005986 */ /* 0x0003e2000c101506 */
[----:B------:R-:W-:-:S03]  /*99c80*/  ISETP.LT.AND P5, PT, R26, c[0x0][0x178], !P0 ;  /* 0x00005e001a007a0c */ /* 0x000fc600047a1270 */
[----:B---3--:R-:W2:Y:S01]  /*99c90*/  LDL.LU R29, [R1+0x24c] ;  /* 0x00024c00011d7983 */ /* 0x008ea20000300800 */
[----:B------:R-:W-:-:S03]  /*99ca0*/  ISETP.LT.AND P3, PT, R23, c[0x0][0x178], !P3 ;  /* 0x00005e0017007a0c */ /* 0x000fc60005f61270 */
[----:B------:R3:W-:Y:S01]  /*99cb0*/  @P4 STG.E.U16 [R8.64], R0 ;  /* 0x0000000008004986 */ /* 0x0007e2000c101506 */
[----:B------:R-:W-:-:S03]  /*99cc0*/  ISETP.LT.AND P0, PT, R23, c[0x0][0x178], !P0 ;  /* 0x00005e0017007a0c */ /* 0x000fc60004701270 */
[----:B------:R5:W-:Y:S01]  /*99cd0*/  @P6 STG.E.U16 [R10.64], R28 ;  /* 0x0000001c0a006986 */ /* 0x000be2000c101506 */
[----:B------:R-:W-:Y:S02]  /*99ce0*/  ISETP.LT.AND P6, PT, R26, c[0x0][0x178], !P1 ;  /* 0x00005e001a007a0c */ /* 0x000fe40004fc1270 */
[----:B------:R-:W-:Y:S02]  /*99cf0*/  ISETP.LT.AND P1, PT, R23, c[0x0][0x178], !P1 ;  /* 0x00005e0017007a0c */ /* 0x000fe40004f21270 */
[----:B----4-:R-:W-:-:S04]  /*99d00*/  ISETP.GE.AND P2, PT, R18, c[0x0][0x17c], PT ;  /* 0x00005f0012007a0c */ /* 0x010fc80003f46270 */
[----:B------:R-:W-:Y:S02]  /*99d10*/  ISETP.LT.AND P4, PT, R26, c[0x0][0x178], !P2 ;  /* 0x00005e001a007a0c */ /* 0x000fe40005781270 */
[----:B------:R-:W-:Y:S02]  /*99d20*/  ISETP.LT.AND P2, PT, R23, c[0x0][0x178], !P2 ;  /* 0x00005e0017007a0c */ /* 0x000fe40005741270 */
[----:B------:R-:W4:Y:S01]  /*99d30*/  LDL.LU R23, [R1+0x21e8] ;  /* 0x0021e80001177983 */ /* 0x000f220000300800 */
[C---:B------:R-:W-:Y:S01]  /*99d40*/  IADD3 R13, R27.reuse, c[0x0][0x198], RZ ;  /* 0x000066001b0d7a10 */ /* 0x040fe20007ffe0ff */
[----:B0-----:R-:W-:-:S03]  /*99d50*/  IMAD.WIDE R4, R27, 0x2, R24 ;  /* 0x000000021b047825 */ /* 0x001fc600078e0218 */
[C---:B------:R-:W-:Y:S01]  /*99d60*/  IADD3 R15, R13.reuse, c[0x0][0x198], RZ ;  /* 0x000066000d0f7a10 */ /* 0x040fe20007ffe0ff */
[----:B-1----:R-:W-:Y:S01]  /*99d70*/  IMAD.WIDE R6, R13, 0x2, R2 ;  /* 0x000000020d067825 */ /* 0x002fe200078e0202 */
[----:B---3--:R-:W-:Y:S02]  /*99d80*/  PRMT R0, R28, 0x7632, R0 ;  /* 0x000076321c007816 */ /* 0x008fe40000000000 */
[----:B------:R-:W-:Y:S01]  /*99d90*/  IADD3 R17, R15, c[0x0][0x198], RZ ;  /* 0x000066000f117a10 */ /* 0x000fe20007ffe0ff */
[----:B------:R-:W-:Y:S01]  /*99da0*/  IMAD.WIDE R8, R13, 0x2, R24 ;  /* 0x000000020d087825 */ /* 0x000fe200078e0218 */
[----:B------:R-:W-:Y:S01]  /*99db0*/  PRMT R14, R19, 0x7632, R14 ;  /* 0x00007632130e7816 */ /* 0x000fe2000000000e */
[----:B------:R2:W-:Y:S02]  /*99dc0*/  @P3 STG.E.U16 [R4.64], R19 ;  /* 0x0000001304003986 */ /* 0x0005e4000c101506 */
[C---:B-----5:R-:W-:Y:S02]  /*99dd0*/  IMAD.WIDE R10, R15.reuse, 0x2, R2 ;  /* 0x000000020f0a7825 */ /* 0x060fe400078e0202 */
[----:B------:R0:W-:Y:S02]  /*99de0*/  @P6 STG.E.U16 [R6.64], R0 ;  /* 0x0000000006006986 */ /* 0x0001e4000c101506 */
[----:B------:R-:W-:-:S02]  /*99df0*/  IMAD.WIDE R12, R15, 0x2, R24 ;  /* 0x000000020f0c7825 */ /* 0x000fc400078e0218 */
[----:B------:R0:W-:Y:S02]  /*99e00*/  @P1 STG.E.U16 [R8.64], R14 ;  /* 0x0000000e08001986 */ /* 0x0001e4000c101506 */
[----:B------:R-:W-:-:S04]  /*99e10*/  IMAD.WIDE R2, R17, 0x2, R2 ;  /* 0x0000000211027825 */ /* 0x000fc800078e0202 */
[----:B------:R-:W-:Y:S01]  /*99e20*/  IMAD.WIDE R24, R17, 0x2, R24 ;  /* 0x0000000211187825 */ /* 0x000fe200078e0218 */
[----:B--2---:R-:W-:Y:S01]  /*99e30*/  PRMT R5, R29, 0x7632, R5 ;  /* 0x000076321d057816 */ /* 0x004fe20000000005 */
[----:B------:R0:W-:Y:S04]  /*99e40*/  @P5 STG.E.U16 [R10.64], R29 ;  /* 0x0000001d0a005986 */ /* 0x0001e8000c101506 */
[----:B----4-:R0:W-:Y:S04]  /*99e50*/  @P0 STG.E.U16 [R12.64], R23 ;  /* 0x000000170c000986 */ /* 0x0101e8000c101506 */
[----:B------:R0:W-:Y:S01]  /*99e60*/  @P4 STG.E.U16 [R2.64], R5 ;  /* 0x0000000502004986 */ /* 0x0001e2000c101506 */
[----:B------:R-:W-:Y:S05]  /*99e70*/  @!P2 EXIT ;  /* 0x000000000000a94d */ /* 0x000fea0003800000 */
[----:B0-----:R-:W-:-:S05]  /*99e80*/  PRMT R12, R23, 0x7632, R12 ;  /* 0x00007632170c7816 */ /* 0x001fca000000000c */
[----:B------:R-:W-:Y:S01]  /*99e90*/  STG.E.U16 [R24.64], R12 ;  /* 0x0000000c18007986 */ /* 0x000fe2000c101506 */
[----:B------:R-:W-:Y:S05]  /*99ea0*/  EXIT ;  /* 0x000000000000794d */ /* 0x000fea0003800000 */
.L_x_4:
[----:B------:R-:W-:-:S00]  /*99eb0*/  BRA `(.L_x_4) ;  /* 0xfffffff000007947 */ /* 0x000fc0000383ffff */
[----:B------:R-:W-:-:S00]  /*99ec0*/  NOP ;  /* 0x0000000000007918 */ /* 0x000fc00000000000 */
        /* <DEDUP_REMOVED lines=11> */
.L_x_5:


//--------------------- .nv.shared.matmul_kernel  --------------------------
	.section	.nv.shared.matmul_kernel,"aw",@nobits
	.sectionflags	@""
	.align	16
